// cutlass_sweep.examples — 45_dual_gemm/dual_gemm.cu @ arch=sm_90
// __CUTLASS_EXAMPLE_DIR__=45_dual_gemm
/***************************************************************************************************
 * Copyright (c) 2017 - 2025 NVIDIA CORPORATION & AFFILIATES. All rights reserved.
 * SPDX-License-Identifier: BSD-3-Clause
 *
 * Redistribution and use in source and binary forms, with or without
 * modification, are permitted provided that the following conditions are met:
 *
 * 1. Redistributions of source code must retain the above copyright notice, this
 * list of conditions and the following disclaimer.
 *
 * 2. Redistributions in binary form must reproduce the above copyright notice,
 * this list of conditions and the following disclaimer in the documentation
 * and/or other materials provided with the distribution.
 *
 * 3. Neither the name of the copyright holder nor the names of its
 * contributors may be used to endorse or promote products derived from
 * this software without specific prior written permission.
 *
 * THIS SOFTWARE IS PROVIDED BY THE COPYRIGHT HOLDERS AND CONTRIBUTORS "AS IS"
 * AND ANY EXPRESS OR IMPLIED WARRANTIES, INCLUDING, BUT NOT LIMITED TO, THE
 * IMPLIED WARRANTIES OF MERCHANTABILITY AND FITNESS FOR A PARTICULAR PURPOSE ARE
 * DISCLAIMED. IN NO EVENT SHALL THE COPYRIGHT HOLDER OR CONTRIBUTORS BE LIABLE
 * FOR ANY DIRECT, INDIRECT, INCIDENTAL, SPECIAL, EXEMPLARY, OR CONSEQUENTIAL
 * DAMAGES (INCLUDING, BUT NOT LIMITED TO, PROCUREMENT OF SUBSTITUTE GOODS OR
 * SERVICES; LOSS OF USE, DATA, OR PROFITS; OR BUSINESS INTERRUPTION) HOWEVER
 * CAUSED AND ON ANY THEORY OF LIABILITY, WHETHER IN CONTRACT, STRICT LIABILITY,
 * OR TORT (INCLUDING NEGLIGENCE OR OTHERWISE) ARISING IN ANY WAY OUT OF THE USE
 * OF THIS SOFTWARE, EVEN IF ADVISED OF THE POSSIBILITY OF SUCH DAMAGE.
 *
 **************************************************************************************************/

/*! \file
    \brief CUTLASS Dual-GEMM Example.

    Fused kernel that outputs `D0` and `D1`.
    We assume that B0/B1 have the same shape/layout

```
D0 = epilogue0(X @ B0, C0)
D1 = epilogue1(X @ B1, C1)
D2 = element_wise(D0, D1)
```
    D0 and D1 will be optionally stored in gmem (`kStoreD0` / `kStoreD1`)
*/

#include <iostream>

#include "cutlass/cutlass.h"
#include "cutlass/gemm/device/gemm.h"

#include "cutlass/util/host_tensor.h"
#include "cutlass/util/tensor_view_io.h"
#include "cutlass/util/reference/host/tensor_fill.h"
#include "cutlass/util/reference/host/tensor_copy.h"
#include "cutlass/util/reference/host/tensor_compare.h"
#include "cutlass/util/reference/host/gemm.h"

#include "device/dual_gemm.h"
#include "thread/left_silu_and_mul.h"
#include "dual_gemm_run.h"
#include "test_run.h"


////////////////////////////////////////////////////////////////////////////////

cutlass::gemm::GemmCoord problem_size(4096, 4096, 8192);
cutlass::gemm::GemmCoord batch_problem_size(321, 256, 512);

constexpr int kStages = 3;
constexpr bool kSplitKSerial = false;
constexpr bool kUseBias = true;
constexpr int kBatchCount = 37;


#if 0
using ElementOperandA = cutlass::bfloat16_t;
using ElementOperandB = cutlass::bfloat16_t;
using ElementOutput = cutlass::bfloat16_t;
using ElementAccumulator = float;
using ElementCompute = float;
#else
using ElementOperandA = cutlass::half_t;
using ElementOperandB = cutlass::half_t;
using ElementOutput = cutlass::half_t;
using ElementAccumulator = cutlass::half_t;
using ElementCompute = cutlass::half_t;
#endif

constexpr auto kScaleType = kUseBias ? cutlass::epilogue::thread::ScaleType::NoBetaScaling : (
  // No bias
  kSplitKSerial ? cutlass::epilogue::thread::ScaleType::Default : cutlass::epilogue::thread::ScaleType::Nothing
);
using EpilogueOutputOp0 = cutlass::epilogue::thread::LinearCombination<
  ElementOutput,
  128 / cutlass::sizeof_bits<ElementOutput>::value,
  ElementAccumulator,
  ElementCompute,
  kScaleType
>;
using EpilogueOutputOp1 = cutlass::epilogue::thread::LinearCombination<
  ElementOutput,
  128 / cutlass::sizeof_bits<ElementOutput>::value,
  ElementAccumulator,
  ElementCompute,
  kScaleType
>;
using EpilogueOutputOp2 = cutlass::epilogue::thread::LeftSiLUAndMul<
  ElementOutput,
  128 / cutlass::sizeof_bits<ElementOutput>::value,
  ElementOutput,
  ElementCompute
>;

const ElementCompute alpha0 = ElementCompute(1);
const ElementCompute beta0 = ElementCompute(kUseBias ? 1 : 0);
const ElementCompute alpha1 = ElementCompute(1);
const ElementCompute beta1 = ElementCompute(kUseBias ? 1 : 0);

bool run_nonfused_gemm_f16_sm80() {
  using ThreadblockShape = cutlass::gemm::GemmShape<128, 128, 32>;
  using WarpShape = cutlass::gemm::GemmShape<64, 64, 32>;
  using InstructionShape = cutlass::gemm::GemmShape<16, 8, 16>;

  using Gemm0 = cutlass::gemm::device::Gemm<
    ElementOperandA,
    cutlass::layout::RowMajor,
    ElementOperandB,
    cutlass::layout::ColumnMajor,
    ElementOutput,
    cutlass::layout::RowMajor,
    ElementAccumulator,
    cutlass::arch::OpClassTensorOp,
    cutlass::arch::Sm80,
    ThreadblockShape,
    WarpShape,
    InstructionShape,
    EpilogueOutputOp0,
    cutlass::gemm::threadblock::GemmIdentityThreadblockSwizzle<1>,
    kStages,
    8,
    8,
    kSplitKSerial
  >;
  using Gemm1 = cutlass::gemm::device::Gemm<
    ElementOperandA,
    cutlass::layout::RowMajor,
    ElementOperandB,
    cutlass::layout::ColumnMajor,
    ElementOutput,
    cutlass::layout::RowMajor,
    ElementAccumulator,
    cutlass::arch::OpClassTensorOp,
    cutlass::arch::Sm80,
    ThreadblockShape,
    WarpShape,
    InstructionShape,
    EpilogueOutputOp1,
    cutlass::gemm::threadblock::GemmIdentityThreadblockSwizzle<1>,
    kStages,
    8,
    8,
    kSplitKSerial
  >;

  NonFusedDualGemmRun<Gemm0, Gemm1> nonFusedGemm;

  std::cout << "Running Non-fused GEMMs FP16 TN GEMMs...\n";

  bool pass = nonFusedGemm.run(
    problem_size,
    alpha0,
    beta0,
    alpha1,
    beta1,
    true  /* is_profiling */
  );

  if(pass)
    std::cout << "Pass\n";
  else
    std::cout << "Fail\n";

  return pass;
}

template <typename T>
struct LeftSiLUAndMul {
  struct Params{};
  CUTLASS_HOST_DEVICE LeftSiLUAndMul(Params p) {}

  CUTLASS_HOST_DEVICE void set_k_partition(int, int) {}

  CUTLASS_HOST_DEVICE T operator() (
    T const &lhs, 
    T const &rhs) const {
    cutlass::epilogue::thread::SiLu<T> silu;
    cutlass::multiplies<T> mul;
    auto silu_lhs = silu(lhs);
    return mul(silu_lhs, rhs);
  }

  template <int kCount>
  CUTLASS_HOST_DEVICE cutlass::Array<T, kCount> operator() (
    cutlass::Array<T, kCount> const &lhs, 
    cutlass::Array<T, kCount> const &rhs) const {
    cutlass::epilogue::thread::SiLu<T> silu;
    cutlass::multiplies<T> mul;
    auto silu_lhs = silu(lhs);
    return mul(silu_lhs, rhs);
  }
};

bool run_fused_gemm_f16_sm80_shmem() {
  using ThreadblockShape = cutlass::gemm::GemmShape<128, 64, 32>;
  using WarpShape = cutlass::gemm::GemmShape<64, 32, 32>;
  using InstructionShape = cutlass::gemm::GemmShape<16, 8, 16>;

  // Optionally, we might not need intermediate GEMM outputs
  constexpr bool kStoreD0 = true;
  constexpr bool kStoreD1 = true;

  using DualGemm = cutlass::gemm::device::DualGemm<
    ElementOperandA,
    cutlass::layout::RowMajor,
    ElementOperandB,
    cutlass::layout::ColumnMajor,
    cutlass::layout::ColumnMajor,
    ElementOutput,
    cutlass::layout::RowMajor,
    ElementAccumulator,
    cutlass::arch::OpClassTensorOp,
    cutlass::arch::Sm80,
    ThreadblockShape,
    WarpShape,
    InstructionShape,
    EpilogueOutputOp0,
    EpilogueOutputOp1,
    EpilogueOutputOp2,
    cutlass::gemm::threadblock::GemmIdentityThreadblockSwizzle<1>,
    kStages,
    kStoreD0,
    kStoreD1,
    kSplitKSerial
  >;

  DualFusedGemmRun<DualGemm> fusedGemm;

  std::cout << "Running Fused FP16 TN GEMMs + Epilogue2...\n";

  bool passed = fusedGemm.run(
    problem_size,
    alpha0,
    beta0,
    alpha1,
    beta1
  );

  if(passed)
    std::cout << "Pass\n";
  else
    std::cout << "Fail\n";

  return passed;
}

bool run_batched_fused_gemm_f16_sm80_shmem() {
  using ThreadblockShape = cutlass::gemm::GemmShape<128, 64, 32>;
  using WarpShape = cutlass::gemm::GemmShape<64, 32, 32>;
  using InstructionShape = cutlass::gemm::GemmShape<16, 8, 16>;

  // Optionally, we might not need intermediate GEMM outputs
  constexpr bool kStoreD0 = true;
  constexpr bool kStoreD1 = true;

  using DualGemm = cutlass::gemm::device::DualGemm<
    ElementOperandA,
    cutlass::layout::RowMajor,
    ElementOperandB,
    cutlass::layout::ColumnMajor,
    cutlass::layout::ColumnMajor,
    ElementOutput,
    cutlass::layout::RowMajor,
    ElementAccumulator,
    cutlass::arch::OpClassTensorOp,
    cutlass::arch::Sm80,
    ThreadblockShape,
    WarpShape,
    InstructionShape,
    EpilogueOutputOp0,
    EpilogueOutputOp1,
    EpilogueOutputOp2,
    cutlass::gemm::threadblock::GemmIdentityThreadblockSwizzle<1>,
    kStages,
    kStoreD0,
    kStoreD1,
    kSplitKSerial
  >;

  DualFusedGemmRun<DualGemm> fusedGemm;

  std::cout << "Running Batched Fused FP16 TN GEMMs + Epilogue2...\n";

  bool passed = fusedGemm.run(
    batch_problem_size,
    alpha0,
    beta0,
    alpha1,
    beta1,
    kBatchCount,
    false,  /* broadcast_b1 */
    false   /* is_profiling */
  );

  if(passed)
    std::cout << "Pass\n";
  else
    std::cout << "Fail\n";

  return passed;
}

bool run_broadcast_fused_gemm_f16_sm80_shmem() {
  using ThreadblockShape = cutlass::gemm::GemmShape<128, 64, 32>;
  using WarpShape = cutlass::gemm::GemmShape<64, 32, 32>;
  using InstructionShape = cutlass::gemm::GemmShape<16, 8, 16>;

  // Optionally, we might not need intermediate GEMM outputs
  constexpr bool kStoreD0 = true;
  constexpr bool kStoreD1 = true;

  using DualGemm = cutlass::gemm::device::DualGemm<
    ElementOperandA,
    cutlass::layout::RowMajor,
    ElementOperandB,
    // different LayoutB0 and B1
    cutlass::layout::RowMajor,
    cutlass::layout::ColumnMajor,
    ElementOutput,
    cutlass::layout::RowMajor,
    ElementAccumulator,
    cutlass::arch::OpClassTensorOp,
    cutlass::arch::Sm80,
    ThreadblockShape,
    WarpShape,
    InstructionShape,
    EpilogueOutputOp0,
    EpilogueOutputOp1,
    EpilogueOutputOp2,
    cutlass::gemm::threadblock::GemmIdentityThreadblockSwizzle<1>,
    kStages,
    kStoreD0,
    kStoreD1,
    kSplitKSerial
  >;

  DualFusedGemmRun<DualGemm> fusedGemm;

  std::cout << "Running Broadcast Fused FP16 TN GEMMs + Epilogue2...\n";

  bool passed = fusedGemm.run(
    problem_size,
    alpha0,
    beta0,
    alpha1,
    beta1,
    1,     /* batch_count */
    true,  /* broadcast_b1 */
    true   /* is_profiling */
  );

  if(passed)
    std::cout << "Pass\n";
  else
    std::cout << "Fail\n";

  return passed;
}

bool run_batched_broadcast_fused_gemm_f16_sm80_shmem() {
  using ThreadblockShape = cutlass::gemm::GemmShape<128, 64, 32>;
  using WarpShape = cutlass::gemm::GemmShape<64, 32, 32>;
  using InstructionShape = cutlass::gemm::GemmShape<16, 8, 16>;

  // Optionally, we might not need intermediate GEMM outputs
  constexpr bool kStoreD0 = true;
  constexpr bool kStoreD1 = true;

  using DualGemm = cutlass::gemm::device::DualGemm<
    ElementOperandA,
    cutlass::layout::RowMajor,
    ElementOperandB,
    // different LayoutB0 and B1
    cutlass::layout::RowMajor,
    cutlass::layout::ColumnMajor,
    ElementOutput,
    cutlass::layout::RowMajor,
    ElementAccumulator,
    cutlass::arch::OpClassTensorOp,
    cutlass::arch::Sm80,
    ThreadblockShape,
    WarpShape,
    InstructionShape,
    EpilogueOutputOp0,
    EpilogueOutputOp1,
    EpilogueOutputOp2,
    cutlass::gemm::threadblock::GemmIdentityThreadblockSwizzle<1>,
    kStages,
    kStoreD0,
    kStoreD1,
    kSplitKSerial
  >;

  DualFusedGemmRun<DualGemm> fusedGemm;

  std::cout << "Running Batch Broadcast Fused FP16 TN GEMMs + Epilogue2...\n";

  bool passed = fusedGemm.run(
    batch_problem_size,
    alpha0,
    beta0,
    alpha1,
    beta1,
    kBatchCount,
    true,  /* broadcast_b1 */
    false  /* is_profiling */
  );

  if(passed)
    std::cout << "Pass\n";
  else
    std::cout << "Fail\n";

  return passed;
}

int main() {

  std::vector<bool (*)()>funcs = {
    &run_nonfused_gemm_f16_sm80,
    &run_fused_gemm_f16_sm80_shmem,
    &run_batched_fused_gemm_f16_sm80_shmem,
    &run_broadcast_fused_gemm_f16_sm80_shmem,
    &run_batched_broadcast_fused_gemm_f16_sm80_shmem
  };

  std::string test_name = (
    "dual-gemm f16 bias=" +
    std::to_string(kUseBias) +
    " split_k_serial=" +
    std::to_string(kSplitKSerial) +
    " batch_count=" +
    std::to_string(kBatchCount)
  );

  return testRun(80, funcs, test_name);
}



////////////////////////////////////////////////////////////////////////////////


// ===== COMPILED SASS (sm_90a) =====

	.target	sm_90a

	.elftype	@"ET_EXEC"


//--------------------- .note.nv.tkinfo           --------------------------
	.section	.note.nv.tkinfo,"",@"SHT_NOTE"
	.sectionflags	@"SHF_NOTE_NV_TKINFO"
	.tkinfo
        /*0018*/ 	.word	0x00000002
        /*0030*/ 	.string	""
        /*0030*/ 	.string	"ptxas"
        /*0030*/ 	.string	"Cuda compilation tools, release 13.0, V13.0.88"
        /*0030*/ 	.string	"Build cuda_13.0.r13.0/compiler.36424714_0"
        /*0030*/ 	.string	"-arch sm_90a -m 64 "



//--------------------- .note.nv.cuinfo           --------------------------
	.section	.note.nv.cuinfo,"",@"SHT_NOTE"
	.sectionflags	@"SHF_NOTE_NV_CUINFO"
        /*0018*/ 	.short	0x0002
        /*001a*/ 	.short	0x005a
        /*001c*/ 	.short	0x0082
	.zero		2


//--------------------- .nv.info                  --------------------------
	.section	.nv.info,"",@"SHT_CUDA_INFO"
	.align	4


	//----- nvinfo : EIATTR_REGCOUNT
	.align		4
        /*0000*/ 	.byte	0x04, 0x2f
        /*0002*/ 	.short	(.L_12 - .L_11)
	.align		4
.L_11:
        /*0004*/ 	.word	index@(_ZN7cutlass6KernelINS_4gemm6kernel4GemmINS1_11threadblock13MmaMultistageINS1_9GemmShapeILi128ELi128ELi32EEENS_9transform11threadblock28PredicatedTileAccessIteratorINS_11MatrixShapeILi128ELi32EEENS_6half_tENS_6layout8RowMajorELi1ENS8_29PitchLinearWarpRakedThreadMapINS_16PitchLinearShapeILi32ELi128EEELi128ENSH_ILi4ELi8EEELi8EEENS_5ArrayISD_Li8ELb0EEELb0ENSE_9NoPermuteEEENS9_25RegularTileAccessIteratorISC_SD_NSE_37RowMajorTensorOpMultiplicandCrosswiseILi16ELi32EEELi0ESK_Li16EEELNS_4arch14CacheOperation4KindE1ENSA_INSB_ILi32ELi128EEESD_NSE_11ColumnMajorELi0ESK_SM_Lb0ESN_EENSP_ISW_SD_NSE_40ColumnMajorTensorOpMultiplicandCrosswiseILi16ELi32EEELi1ESK_Li16EEELSV_1ESD_SF_NS4_9MmaPolicyINS1_4warp11MmaTensorOpINS6_ILi64ELi64ELi32EEESD_SR_SD_S10_SD_SF_NS13_17MmaTensorOpPolicyINST_3MmaINS6_ILi16ELi8ELi16EEELi32ESD_SF_SD_SX_SD_SF_NST_13OpMultiplyAddEEENSB_ILi1ELi1EEEEELi1ELb0EbEENSB_ILi0ELi0EEES1E_Li1EEELi3ELNS1_23SharedMemoryClearOptionE0EbEENS_8epilogue11threadblock8EpilogueIS7_S1D_Li1ENS1J_22PredicatedTileIteratorINS1J_26OutputTileOptimalThreadMapINS1J_15OutputTileShapeILi128ELi8ELi2ELi1ELi1EEENS1N_ILi1ELi8ELi1ELi1ELi8EEELi128ELi8ELi16EEESD_Lb0ESN_Lb0EEENS1I_4warp24FragmentIteratorTensorOpIS15_S18_SD_NSL_ISD_Li4ELb0EEESF_EENS1S_20TileIteratorTensorOpIS15_S18_SD_SF_EENS1J_18SharedLoadIteratorINS1Q_18CompactedThreadMapESD_Li16EEENS1I_6thread17LinearCombinationISD_Li8ESD_SD_LNS21_9ScaleType4KindE1ELNS_15FloatRoundStyleE2ESD_EENSB_ILi0ELi16EEELi1ELi1EEENS4_30GemmIdentityThreadblockSwizzleILi1EEELb0EEEEEvNT_6ParamsE)
        /*0008*/ 	.word	0x000000a4


	//----- nvinfo : EIATTR_FRAME_SIZE
	.align		4
.L_12:
        /*000c*/ 	.byte	0x04, 0x11
        /*000e*/ 	.short	(.L_14 - .L_13)
	.align		4
.L_13:
        /*0010*/ 	.word	index@(_ZN7cutlass6KernelINS_4gemm6kernel4GemmINS1_11threadblock13MmaMultistageINS1_9GemmShapeILi128ELi128ELi32EEENS_9transform11threadblock28PredicatedTileAccessIteratorINS_11MatrixShapeILi128ELi32EEENS_6half_tENS_6layout8RowMajorELi1ENS8_29PitchLinearWarpRakedThreadMapINS_16PitchLinearShapeILi32ELi128EEELi128ENSH_ILi4ELi8EEELi8EEENS_5ArrayISD_Li8ELb0EEELb0ENSE_9NoPermuteEEENS9_25RegularTileAccessIteratorISC_SD_NSE_37RowMajorTensorOpMultiplicandCrosswiseILi16ELi32EEELi0ESK_Li16EEELNS_4arch14CacheOperation4KindE1ENSA_INSB_ILi32ELi128EEESD_NSE_11ColumnMajorELi0ESK_SM_Lb0ESN_EENSP_ISW_SD_NSE_40ColumnMajorTensorOpMultiplicandCrosswiseILi16ELi32EEELi1ESK_Li16EEELSV_1ESD_SF_NS4_9MmaPolicyINS1_4warp11MmaTensorOpINS6_ILi64ELi64ELi32EEESD_SR_SD_S10_SD_SF_NS13_17MmaTensorOpPolicyINST_3MmaINS6_ILi16ELi8ELi16EEELi32ESD_SF_SD_SX_SD_SF_NST_13OpMultiplyAddEEENSB_ILi1ELi1EEEEELi1ELb0EbEENSB_ILi0ELi0EEES1E_Li1EEELi3ELNS1_23SharedMemoryClearOptionE0EbEENS_8epilogue11threadblock8EpilogueIS7_S1D_Li1ENS1J_22PredicatedTileIteratorINS1J_26OutputTileOptimalThreadMapINS1J_15OutputTileShapeILi128ELi8ELi2ELi1ELi1EEENS1N_ILi1ELi8ELi1ELi1ELi8EEELi128ELi8ELi16EEESD_Lb0ESN_Lb0EEENS1I_4warp24FragmentIteratorTensorOpIS15_S18_SD_NSL_ISD_Li4ELb0EEESF_EENS1S_20TileIteratorTensorOpIS15_S18_SD_SF_EENS1J_18SharedLoadIteratorINS1Q_18CompactedThreadMapESD_Li16EEENS1I_6thread17LinearCombinationISD_Li8ESD_SD_LNS21_9ScaleType4KindE1ELNS_15FloatRoundStyleE2ESD_EENSB_ILi0ELi16EEELi1ELi1EEENS4_30GemmIdentityThreadblockSwizzleILi1EEELb0EEEEEvNT_6ParamsE)
        /*0014*/ 	.word	0x00000000


	//----- nvinfo : EIATTR_REGCOUNT
	.align		4
.L_14:
        /*0018*/ 	.byte	0x04, 0x2f
        /*001a*/ 	.short	(.L_16 - .L_15)
	.align		4
.L_15:
        /*001c*/ 	.word	index@(_ZN7cutlass6KernelINS_4gemm6kernel8DualGemmINS1_11threadblock17DualMmaMultistageINS1_9GemmShapeILi128ELi64ELi32EEENS_9transform11threadblock28PredicatedTileAccessIteratorINS_11MatrixShapeILi128ELi32EEENS_6half_tENS_6layout8RowMajorELi1ENS8_29PitchLinearWarpRakedThreadMapINS_16PitchLinearShapeILi32ELi128EEELi128ENSH_ILi4ELi8EEELi8EEENS_5ArrayISD_Li8ELb0EEELb0ENSE_9NoPermuteEEENS9_25RegularTileAccessIteratorISC_SD_NSE_37RowMajorTensorOpMultiplicandCrosswiseILi16ELi32EEELi0ESK_Li16EEELNS_4arch14CacheOperation4KindE1ENSA_INSB_ILi32ELi64EEESD_NSE_11ColumnMajorELi0ENSG_INSH_ILi32ELi64EEELi128ESJ_Li8EEESM_Lb0ESN_EENSP_ISW_SD_NSE_40ColumnMajorTensorOpMultiplicandCrosswiseILi16ELi32EEELi1ESZ_Li16EEELSV_1ES10_S13_SD_SF_NS4_9MmaPolicyINS1_4warp11MmaTensorOpINS6_ILi64ELi32ELi32EEESD_SR_SD_S12_SD_SF_NS15_17MmaTensorOpPolicyINST_3MmaINS6_ILi16ELi8ELi16EEELi32ESD_SF_SD_SX_SD_SF_NST_13OpMultiplyAddEEENSB_ILi1ELi1EEEEELi1ELb0EbEENSB_ILi0ELi0EEES1G_Li1EEES1H_Li3ELNS1_23SharedMemoryClearOptionE0EbEENS_8epilogue11threadblock8EpilogueIS7_S1F_Li1ENS1L_22PredicatedTileIteratorINS1L_26OutputTileOptimalThreadMapINS1L_15OutputTileShapeILi64ELi8ELi2ELi1ELi1EEENS1P_ILi1ELi8ELi1ELi1ELi8EEELi128ELi8ELi16EEESD_Lb0ESN_Lb0EEENS1K_4warp24FragmentIteratorTensorOpIS17_S1A_SD_NSL_ISD_Li4ELb0EEESF_EENS1U_20TileIteratorTensorOpIS17_S1A_SD_SF_EENS1L_18SharedLoadIteratorINS1S_18CompactedThreadMapESD_Li16EEENS1K_6thread17LinearCombinationISD_Li8ESD_SD_LNS23_9ScaleType4KindE1ELNS_15FloatRoundStyleE2ESD_EENSB_ILi0ELi16EEELi1ELi1EEES2A_NS23_14LeftSiLUAndMulISD_Li8ESD_SD_LS27_2EEENS4_30GemmIdentityThreadblockSwizzleILi1EEELb0ELb1ELb1EEEEEvNT_6ParamsE)
        /*0020*/ 	.word	0x000000a0


	//----- nvinfo : EIATTR_FRAME_SIZE
	.align		4
.L_16:
        /*0024*/ 	.byte	0x04, 0x11
        /*0026*/ 	.short	(.L_18 - .L_17)
	.align		4
.L_17:
        /*0028*/ 	.word	index@(_ZN7cutlass6KernelINS_4gemm6kernel8DualGemmINS1_11threadblock17DualMmaMultistageINS1_9GemmShapeILi128ELi64ELi32EEENS_9transform11threadblock28PredicatedTileAccessIteratorINS_11MatrixShapeILi128ELi32EEENS_6half_tENS_6layout8RowMajorELi1ENS8_29PitchLinearWarpRakedThreadMapINS_16PitchLinearShapeILi32ELi128EEELi128ENSH_ILi4ELi8EEELi8EEENS_5ArrayISD_Li8ELb0EEELb0ENSE_9NoPermuteEEENS9_25RegularTileAccessIteratorISC_SD_NSE_37RowMajorTensorOpMultiplicandCrosswiseILi16ELi32EEELi0ESK_Li16EEELNS_4arch14CacheOperation4KindE1ENSA_INSB_ILi32ELi64EEESD_NSE_11ColumnMajorELi0ENSG_INSH_ILi32ELi64EEELi128ESJ_Li8EEESM_Lb0ESN_EENSP_ISW_SD_NSE_40ColumnMajorTensorOpMultiplicandCrosswiseILi16ELi32EEELi1ESZ_Li16EEELSV_1ES10_S13_SD_SF_NS4_9MmaPolicyINS1_4warp11MmaTensorOpINS6_ILi64ELi32ELi32EEESD_SR_SD_S12_SD_SF_NS15_17MmaTensorOpPolicyINST_3MmaINS6_ILi16ELi8ELi16EEELi32ESD_SF_SD_SX_SD_SF_NST_13OpMultiplyAddEEENSB_ILi1ELi1EEEEELi1ELb0EbEENSB_ILi0ELi0EEES1G_Li1EEES1H_Li3ELNS1_23SharedMemoryClearOptionE0EbEENS_8epilogue11threadblock8EpilogueIS7_S1F_Li1ENS1L_22PredicatedTileIteratorINS1L_26OutputTileOptimalThreadMapINS1L_15OutputTileShapeILi64ELi8ELi2ELi1ELi1EEENS1P_ILi1ELi8ELi1ELi1ELi8EEELi128ELi8ELi16EEESD_Lb0ESN_Lb0EEENS1K_4warp24FragmentIteratorTensorOpIS17_S1A_SD_NSL_ISD_Li4ELb0EEESF_EENS1U_20TileIteratorTensorOpIS17_S1A_SD_SF_EENS1L_18SharedLoadIteratorINS1S_18CompactedThreadMapESD_Li16EEENS1K_6thread17LinearCombinationISD_Li8ESD_SD_LNS23_9ScaleType4KindE1ELNS_15FloatRoundStyleE2ESD_EENSB_ILi0ELi16EEELi1ELi1EEES2A_NS23_14LeftSiLUAndMulISD_Li8ESD_SD_LS27_2EEENS4_30GemmIdentityThreadblockSwizzleILi1EEELb0ELb1ELb1EEEEEvNT_6ParamsE)
        /*002c*/ 	.word	0x00000000


	//----- nvinfo : EIATTR_REGCOUNT
	.align		4
.L_18:
        /*0030*/ 	.byte	0x04, 0x2f
        /*0032*/ 	.short	(.L_20 - .L_19)
	.align		4
.L_19:
        /*0034*/ 	.word	index@(_ZN7cutlass7Kernel2INS_4gemm6kernel20DefaultGemmUniversalINS_6half_tENS_6layout8RowMajorELNS_16ComplexTransformE0ELi1ES4_NS5_11ColumnMajorELS7_0ELi1ES4_S6_S4_NS_4arch11OpClassSimtENS9_4Sm70ENS1_9GemmShapeILi128ELi128ELi8EEENSC_ILi32ELi64ELi8EEENSC_ILi1ELi1ELi1EEENS_8epilogue6thread17LinearCombinationIS4_Li1ES4_S4_LNSH_9ScaleType4KindE0ELNS_15FloatRoundStyleE2ES4_EENS1_11threadblock30GemmIdentityThreadblockSwizzleILi1EEELi2ENS9_13OpMultiplyAddELNS1_23SharedMemoryClearOptionE0ELb0ELb0ELb0ENS5_9NoPermuteESS_SS_vE10SelectBaseISP_vEEEEvNT_6ParamsE)
        /*0038*/ 	.word	0x0000005e


	//----- nvinfo : EIATTR_FRAME_SIZE
	.align		4
.L_20:
        /*003c*/ 	.byte	0x04, 0x11
        /*003e*/ 	.short	(.L_22 - .L_21)
	.align		4
.L_21:
        /*0040*/ 	.word	index@(_ZN7cutlass7Kernel2INS_4gemm6kernel20DefaultGemmUniversalINS_6half_tENS_6layout8RowMajorELNS_16ComplexTransformE0ELi1ES4_NS5_11ColumnMajorELS7_0ELi1ES4_S6_S4_NS_4arch11OpClassSimtENS9_4Sm70ENS1_9GemmShapeILi128ELi128ELi8EEENSC_ILi32ELi64ELi8EEENSC_ILi1ELi1ELi1EEENS_8epilogue6thread17LinearCombinationIS4_Li1ES4_S4_LNSH_9ScaleType4KindE0ELNS_15FloatRoundStyleE2ES4_EENS1_11threadblock30GemmIdentityThreadblockSwizzleILi1EEELi2ENS9_13OpMultiplyAddELNS1_23SharedMemoryClearOptionE0ELb0ELb0ELb0ENS5_9NoPermuteESS_SS_vE10SelectBaseISP_vEEEEvNT_6ParamsE)
        /*0044*/ 	.word	0x00000000


	//----- nvinfo : EIATTR_REGCOUNT
	.align		4
.L_22:
        /*0048*/ 	.byte	0x04, 0x2f
        /*004a*/ 	.short	(.L_24 - .L_23)
	.align		4
.L_23:
        /*004c*/ 	.word	index@(_ZN7cutlass6KernelINS_4gemm6kernel8DualGemmINS1_11threadblock17DualMmaMultistageINS1_9GemmShapeILi128ELi64ELi32EEENS_9transform11threadblock28PredicatedTileAccessIteratorINS_11MatrixShapeILi128ELi32EEENS_6half_tENS_6layout8RowMajorELi1ENS8_29PitchLinearWarpRakedThreadMapINS_16PitchLinearShapeILi32ELi128EEELi128ENSH_ILi4ELi8EEELi8EEENS_5ArrayISD_Li8ELb0EEELb0ENSE_9NoPermuteEEENS9_25RegularTileAccessIteratorISC_SD_NSE_37RowMajorTensorOpMultiplicandCrosswiseILi16ELi32EEELi0ESK_Li16EEELNS_4arch14CacheOperation4KindE1ENSA_INSB_ILi32ELi64EEESD_SF_Li0ENSG_INSH_ILi64ELi32EEELi128ENSH_ILi8ELi4EEELi8EEESM_Lb0ESN_EENSP_ISW_SD_NSE_37RowMajorTensorOpMultiplicandCongruousILi16ELi64EEELi0ESZ_Li16EEELSV_1ENSA_ISW_SD_NSE_11ColumnMajorELi0ENSG_INSH_ILi32ELi64EEELi128ESJ_Li8EEESM_Lb0ESN_EENSP_ISW_SD_NSE_40ColumnMajorTensorOpMultiplicandCrosswiseILi16ELi32EEELi1ES16_Li16EEESD_SF_NS4_9MmaPolicyINS1_4warp11MmaTensorOpINS6_ILi64ELi32ELi32EEESD_SR_SD_S12_SD_SF_NS1C_17MmaTensorOpPolicyINST_3MmaINS6_ILi16ELi8ELi16EEELi32ESD_SF_SD_S14_SD_SF_NST_13OpMultiplyAddEEENSB_ILi1ELi1EEEEELi1ELb0EbEENSB_ILi0ELi0EEES1N_Li1EEENS1B_INS1D_IS1E_SD_SR_SD_S19_SD_SF_S1L_Li1ELb0EbEES1N_S1N_Li1EEELi3ELNS1_23SharedMemoryClearOptionE0EbEENS_8epilogue11threadblock8EpilogueIS7_S1M_Li1ENS1U_22PredicatedTileIteratorINS1U_26OutputTileOptimalThreadMapINS1U_15OutputTileShapeILi64ELi8ELi2ELi1ELi1EEENS1Y_ILi1ELi8ELi1ELi1ELi8EEELi128ELi8ELi16EEESD_Lb0ESN_Lb0EEENS1T_4warp24FragmentIteratorTensorOpIS1E_S1H_SD_NSL_ISD_Li4ELb0EEESF_EENS23_20TileIteratorTensorOpIS1E_S1H_SD_SF_EENS1U_18SharedLoadIteratorINS21_18CompactedThreadMapESD_Li16EEENS1T_6thread17LinearCombinationISD_Li8ESD_SD_LNS2C_9ScaleType4KindE1ELNS_15FloatRoundStyleE2ESD_EENSB_ILi0ELi16EEELi1ELi1EEENS1V_IS7_S1P_Li1ES22_S26_S28_S2B_S2H_S2I_Li1ELi1EEENS2C_14LeftSiLUAndMulISD_Li8ESD_SD_LS2G_2EEENS4_30GemmIdentityThreadblockSwizzleILi1EEELb0ELb1ELb1EEEEEvNT_6ParamsE)
        /*0050*/ 	.word	0x000000a6


	//----- nvinfo : EIATTR_FRAME_SIZE
	.align		4
.L_24:
        /*0054*/ 	.byte	0x04, 0x11
        /*0056*/ 	.short	(.L_26 - .L_25)
	.align		4
.L_25:
        /*0058*/ 	.word	index@(_ZN7cutlass6KernelINS_4gemm6kernel8DualGemmINS1_11threadblock17DualMmaMultistageINS1_9GemmShapeILi128ELi64ELi32EEENS_9transform11threadblock28PredicatedTileAccessIteratorINS_11MatrixShapeILi128ELi32EEENS_6half_tENS_6layout8RowMajorELi1ENS8_29PitchLinearWarpRakedThreadMapINS_16PitchLinearShapeILi32ELi128EEELi128ENSH_ILi4ELi8EEELi8EEENS_5ArrayISD_Li8ELb0EEELb0ENSE_9NoPermuteEEENS9_25RegularTileAccessIteratorISC_SD_NSE_37RowMajorTensorOpMultiplicandCrosswiseILi16ELi32EEELi0ESK_Li16EEELNS_4arch14CacheOperation4KindE1ENSA_INSB_ILi32ELi64EEESD_SF_Li0ENSG_INSH_ILi64ELi32EEELi128ENSH_ILi8ELi4EEELi8EEESM_Lb0ESN_EENSP_ISW_SD_NSE_37RowMajorTensorOpMultiplicandCongruousILi16ELi64EEELi0ESZ_Li16EEELSV_1ENSA_ISW_SD_NSE_11ColumnMajorELi0ENSG_INSH_ILi32ELi64EEELi128ESJ_Li8EEESM_Lb0ESN_EENSP_ISW_SD_NSE_40ColumnMajorTensorOpMultiplicandCrosswiseILi16ELi32EEELi1ES16_Li16EEESD_SF_NS4_9MmaPolicyINS1_4warp11MmaTensorOpINS6_ILi64ELi32ELi32EEESD_SR_SD_S12_SD_SF_NS1C_17MmaTensorOpPolicyINST_3MmaINS6_ILi16ELi8ELi16EEELi32ESD_SF_SD_S14_SD_SF_NST_13OpMultiplyAddEEENSB_ILi1ELi1EEEEELi1ELb0EbEENSB_ILi0ELi0EEES1N_Li1EEENS1B_INS1D_IS1E_SD_SR_SD_S19_SD_SF_S1L_Li1ELb0EbEES1N_S1N_Li1EEELi3ELNS1_23SharedMemoryClearOptionE0EbEENS_8epilogue11threadblock8EpilogueIS7_S1M_Li1ENS1U_22PredicatedTileIteratorINS1U_26OutputTileOptimalThreadMapINS1U_15OutputTileShapeILi64ELi8ELi2ELi1ELi1EEENS1Y_ILi1ELi8ELi1ELi1ELi8EEELi128ELi8ELi16EEESD_Lb0ESN_Lb0EEENS1T_4warp24FragmentIteratorTensorOpIS1E_S1H_SD_NSL_ISD_Li4ELb0EEESF_EENS23_20TileIteratorTensorOpIS1E_S1H_SD_SF_EENS1U_18SharedLoadIteratorINS21_18CompactedThreadMapESD_Li16EEENS1T_6thread17LinearCombinationISD_Li8ESD_SD_LNS2C_9ScaleType4KindE1ELNS_15FloatRoundStyleE2ESD_EENSB_ILi0ELi16EEELi1ELi1EEENS1V_IS7_S1P_Li1ES22_S26_S28_S2B_S2H_S2I_Li1ELi1EEENS2C_14LeftSiLUAndMulISD_Li8ESD_SD_LS2G_2EEENS4_30GemmIdentityThreadblockSwizzleILi1EEELb0ELb1ELb1EEEEEvNT_6ParamsE)
        /*005c*/ 	.word	0x00000000


	//----- nvinfo : EIATTR_REGCOUNT
	.align		4
.L_26:
        /*0060*/ 	.byte	0x04, 0x2f
        /*0062*/ 	.short	(.L_28 - .L_27)
	.align		4
.L_27:
        /*0064*/ 	.word	index@(_ZN7cutlass7Kernel2INS_4gemm6kernel20DefaultGemmUniversalINS_6half_tENS_6layout8RowMajorELNS_16ComplexTransformE0ELi1ES4_S6_LS7_0ELi1ES4_S6_S4_NS_4arch11OpClassSimtENS8_4Sm70ENS1_9GemmShapeILi128ELi128ELi8EEENSB_ILi32ELi64ELi8EEENSB_ILi1ELi1ELi1EEENS_8epilogue6thread17LinearCombinationIS4_Li1ES4_S4_LNSG_9ScaleType4KindE0ELNS_15FloatRoundStyleE2ES4_EENS1_11threadblock30GemmIdentityThreadblockSwizzleILi1EEELi2ENS8_13OpMultiplyAddELNS1_23SharedMemoryClearOptionE0ELb0ELb0ELb0ENS5_9NoPermuteESR_SR_vE10SelectBaseISO_vEEEEvNT_6ParamsE)
        /*0068*/ 	.word	0x0000005e


	//----- nvinfo : EIATTR_FRAME_SIZE
	.align		4
.L_28:
        /*006c*/ 	.byte	0x04, 0x11
        /*006e*/ 	.short	(.L_30 - .L_29)
	.align		4
.L_29:
        /*0070*/ 	.word	index@(_ZN7cutlass7Kernel2INS_4gemm6kernel20DefaultGemmUniversalINS_6half_tENS_6layout8RowMajorELNS_16ComplexTransformE0ELi1ES4_S6_LS7_0ELi1ES4_S6_S4_NS_4arch11OpClassSimtENS8_4Sm70ENS1_9GemmShapeILi128ELi128ELi8EEENSB_ILi32ELi64ELi8EEENSB_ILi1ELi1ELi1EEENS_8epilogue6thread17LinearCombinationIS4_Li1ES4_S4_LNSG_9ScaleType4KindE0ELNS_15FloatRoundStyleE2ES4_EENS1_11threadblock30GemmIdentityThreadblockSwizzleILi1EEELi2ENS8_13OpMultiplyAddELNS1_23SharedMemoryClearOptionE0ELb0ELb0ELb0ENS5_9NoPermuteESR_SR_vE10SelectBaseISO_vEEEEvNT_6ParamsE)
        /*0074*/ 	.word	0x00000000


	//----- nvinfo : EIATTR_REGCOUNT
	.align		4
.L_30:
        /*0078*/ 	.byte	0x04, 0x2f
        /*007a*/ 	.short	(.L_32 - .L_31)
	.align		4
.L_31:
        /*007c*/ 	.word	index@(_ZN7cutlass9reference6device6kernel4GemmINS_9TensorRefINS_6half_tENS_6layout8RowMajorEEENS4_IS5_NS6_11ColumnMajorEEES8_S5_S5_NS_11MatrixShapeILi4ELi4EEENS_12multiply_addIS5_S5_S5_EENS_16NumericConverterIS5_S5_LNS_15FloatRoundStyleE2EEEEEvNS_4gemm9GemmCoordET2_T_T0_SK_T1_SN_T3_)
        /*0080*/ 	.word	0x00000038


	//----- nvinfo : EIATTR_FRAME_SIZE
	.align		4
.L_32:
        /*0084*/ 	.byte	0x04, 0x11
        /*0086*/ 	.short	(.L_34 - .L_33)
	.align		4
.L_33:
        /*0088*/ 	.word	index@(_ZN7cutlass9reference6device6kernel4GemmINS_9TensorRefINS_6half_tENS_6layout8RowMajorEEENS4_IS5_NS6_11ColumnMajorEEES8_S5_S5_NS_11MatrixShapeILi4ELi4EEENS_12multiply_addIS5_S5_S5_EENS_16NumericConverterIS5_S5_LNS_15FloatRoundStyleE2EEEEEvNS_4gemm9GemmCoordET2_T_T0_SK_T1_SN_T3_)
        /*008c*/ 	.word	0x00000000


	//----- nvinfo : EIATTR_REGCOUNT
	.align		4
.L_34:
        /*0090*/ 	.byte	0x04, 0x2f
        /*0092*/ 	.short	(.L_36 - .L_35)
	.align		4
.L_35:
        /*0094*/ 	.word	index@(_ZN7cutlass9reference6device6kernel13TensorForEachINS1_6detail14TensorReLuFuncINS_6half_tENS_6layout8RowMajorEEELi2ENS9_6ParamsEEEvNS_5CoordIXT0_EilEET1_)
        /*0098*/ 	.word	0x00000010


	//----- nvinfo : EIATTR_FRAME_SIZE
	.align		4
.L_36:
        /*009c*/ 	.byte	0x04, 0x11
        /*009e*/ 	.short	(.L_38 - .L_37)
	.align		4
.L_37:
        /*00a0*/ 	.word	index@($__internal_1_$__cuda_sm20_div_s64)
        /*00a4*/ 	.word	0x00000000


	//----- nvinfo : EIATTR_FRAME_SIZE
	.align		4
.L_38:
        /*00a8*/ 	.byte	0x04, 0x11
        /*00aa*/ 	.short	(.L_40 - .L_39)
	.align		4
.L_39:
        /*00ac*/ 	.word	index@(_ZN7cutlass9reference6device6kernel13TensorForEachINS1_6detail14TensorReLuFuncINS_6half_tENS_6layout8RowMajorEEELi2ENS9_6ParamsEEEvNS_5CoordIXT0_EilEET1_)
        /*00b0*/ 	.word	0x00000000


	//----- nvinfo : EIATTR_REGCOUNT
	.align		4
.L_40:
        /*00b4*/ 	.byte	0x04, 0x2f
        /*00b6*/ 	.short	(.L_42 - .L_41)
	.align		4
.L_41:
        /*00b8*/ 	.word	index@(_ZN7cutlass9reference6device6kernel13TensorForEachI25TensorEpilogueForEachFuncINS_8epilogue6thread14LeftSiLUAndMulINS_6half_tELi8ES8_S8_LNS_15FloatRoundStyleE2EEES8_NS_6layout8RowMajorEELi2ENSD_6ParamsEEEvNS_5CoordIXT0_EilEET1_)
        /*00bc*/ 	.word	0x0000001c


	//----- nvinfo : EIATTR_FRAME_SIZE
	.align		4
.L_42:
        /*00c0*/ 	.byte	0x04, 0x11
        /*00c2*/ 	.short	(.L_44 - .L_43)
	.align		4
.L_43:
        /*00c4*/ 	.word	index@($__internal_0_$__cuda_sm20_div_s64)
        /*00c8*/ 	.word	0x00000000


	//----- nvinfo : EIATTR_FRAME_SIZE
	.align		4
.L_44:
        /*00cc*/ 	.byte	0x04, 0x11
        /*00ce*/ 	.short	(.L_46 - .L_45)
	.align		4
.L_45:
        /*00d0*/ 	.word	index@(_ZN7cutlass9reference6device6kernel13TensorForEachI25TensorEpilogueForEachFuncINS_8epilogue6thread14LeftSiLUAndMulINS_6half_tELi8ES8_S8_LNS_15FloatRoundStyleE2EEES8_NS_6layout8RowMajorEELi2ENSD_6ParamsEEEvNS_5CoordIXT0_EilEET1_)
        /*00d4*/ 	.word	0x00000000


	//----- nvinfo : EIATTR_MIN_STACK_SIZE
	.align		4
.L_46:
        /*00d8*/ 	.byte	0x04, 0x12
        /*00da*/ 	.short	(.L_48 - .L_47)
	.align		4
.L_47:
        /*00dc*/ 	.word	index@(_ZN7cutlass7Kernel2INS_4gemm6kernel20DefaultGemmUniversalINS_6half_tENS_6layout8RowMajorELNS_16ComplexTransformE0ELi1ES4_S6_LS7_0ELi1ES4_S6_S4_NS_4arch11OpClassSimtENS8_4Sm70ENS1_9GemmShapeILi128ELi128ELi8EEENSB_ILi32ELi64ELi8EEENSB_ILi1ELi1ELi1EEENS_8epilogue6thread17LinearCombinationIS4_Li1ES4_S4_LNSG_9ScaleType4KindE0ELNS_15FloatRoundStyleE2ES4_EENS1_11threadblock30GemmIdentityThreadblockSwizzleILi1EEELi2ENS8_13OpMultiplyAddELNS1_23SharedMemoryClearOptionE0ELb0ELb0ELb0ENS5_9NoPermuteESR_SR_vE10SelectBaseISO_vEEEEvNT_6ParamsE)
        /*00e0*/ 	.word	0x00000000


	//----- nvinfo : EIATTR_MIN_STACK_SIZE
	.align		4
.L_48:
        /*00e4*/ 	.byte	0x04, 0x12
        /*00e6*/ 	.short	(.L_50 - .L_49)
	.align		4
.L_49:
        /*00e8*/ 	.word	index@(_ZN7cutlass6KernelINS_4gemm6kernel8DualGemmINS1_11threadblock17DualMmaMultistageINS1_9GemmShapeILi128ELi64ELi32EEENS_9transform11threadblock28PredicatedTileAccessIteratorINS_11MatrixShapeILi128ELi32EEENS_6half_tENS_6layout8RowMajorELi1ENS8_29PitchLinearWarpRakedThreadMapINS_16PitchLinearShapeILi32ELi128EEELi128ENSH_ILi4ELi8EEELi8EEENS_5ArrayISD_Li8ELb0EEELb0ENSE_9NoPermuteEEENS9_25RegularTileAccessIteratorISC_SD_NSE_37RowMajorTensorOpMultiplicandCrosswiseILi16ELi32EEELi0ESK_Li16EEELNS_4arch14CacheOperation4KindE1ENSA_INSB_ILi32ELi64EEESD_SF_Li0ENSG_INSH_ILi64ELi32EEELi128ENSH_ILi8ELi4EEELi8EEESM_Lb0ESN_EENSP_ISW_SD_NSE_37RowMajorTensorOpMultiplicandCongruousILi16ELi64EEELi0ESZ_Li16EEELSV_1ENSA_ISW_SD_NSE_11ColumnMajorELi0ENSG_INSH_ILi32ELi64EEELi128ESJ_Li8EEESM_Lb0ESN_EENSP_ISW_SD_NSE_40ColumnMajorTensorOpMultiplicandCrosswiseILi16ELi32EEELi1ES16_Li16EEESD_SF_NS4_9MmaPolicyINS1_4warp11MmaTensorOpINS6_ILi64ELi32ELi32EEESD_SR_SD_S12_SD_SF_NS1C_17MmaTensorOpPolicyINST_3MmaINS6_ILi16ELi8ELi16EEELi32ESD_SF_SD_S14_SD_SF_NST_13OpMultiplyAddEEENSB_ILi1ELi1EEEEELi1ELb0EbEENSB_ILi0ELi0EEES1N_Li1EEENS1B_INS1D_IS1E_SD_SR_SD_S19_SD_SF_S1L_Li1ELb0EbEES1N_S1N_Li1EEELi3ELNS1_23SharedMemoryClearOptionE0EbEENS_8epilogue11threadblock8EpilogueIS7_S1M_Li1ENS1U_22PredicatedTileIteratorINS1U_26OutputTileOptimalThreadMapINS1U_15OutputTileShapeILi64ELi8ELi2ELi1ELi1EEENS1Y_ILi1ELi8ELi1ELi1ELi8EEELi128ELi8ELi16EEESD_Lb0ESN_Lb0EEENS1T_4warp24FragmentIteratorTensorOpIS1E_S1H_SD_NSL_ISD_Li4ELb0EEESF_EENS23_20TileIteratorTensorOpIS1E_S1H_SD_SF_EENS1U_18SharedLoadIteratorINS21_18CompactedThreadMapESD_Li16EEENS1T_6thread17LinearCombinationISD_Li8ESD_SD_LNS2C_9ScaleType4KindE1ELNS_15FloatRoundStyleE2ESD_EENSB_ILi0ELi16EEELi1ELi1EEENS1V_IS7_S1P_Li1ES22_S26_S28_S2B_S2H_S2I_Li1ELi1EEENS2C_14LeftSiLUAndMulISD_Li8ESD_SD_LS2G_2EEENS4_30GemmIdentityThreadblockSwizzleILi1EEELb0ELb1ELb1EEEEEvNT_6ParamsE)
        /*00ec*/ 	.word	0x00000000


	//----- nvinfo : EIATTR_MIN_STACK_SIZE
	.align		4
.L_50:
        /*00f0*/ 	.byte	0x04, 0x12
        /*00f2*/ 	.short	(.L_52 - .L_51)
	.align		4
.L_51:
        /*00f4*/ 	.word	index@(_ZN7cutlass7Kernel2INS_4gemm6kernel20DefaultGemmUniversalINS_6half_tENS_6layout8RowMajorELNS_16ComplexTransformE0ELi1ES4_NS5_11ColumnMajorELS7_0ELi1ES4_S6_S4_NS_4arch11OpClassSimtENS9_4Sm70ENS1_9GemmShapeILi128ELi128ELi8EEENSC_ILi32ELi64ELi8EEENSC_ILi1ELi1ELi1EEENS_8epilogue6thread17LinearCombinationIS4_Li1ES4_S4_LNSH_9ScaleType4KindE0ELNS_15FloatRoundStyleE2ES4_EENS1_11threadblock30GemmIdentityThreadblockSwizzleILi1EEELi2ENS9_13OpMultiplyAddELNS1_23SharedMemoryClearOptionE0ELb0ELb0ELb0ENS5_9NoPermuteESS_SS_vE10SelectBaseISP_vEEEEvNT_6ParamsE)
        /*00f8*/ 	.word	0x00000000


	//----- nvinfo : EIATTR_MIN_STACK_SIZE
	.align		4
.L_52:
        /*00fc*/ 	.byte	0x04, 0x12
        /*00fe*/ 	.short	(.L_54 - .L_53)
	.align		4
.L_53:
        /*0100*/ 	.word	index@(_ZN7cutlass6KernelINS_4gemm6kernel8DualGemmINS1_11threadblock17DualMmaMultistageINS1_9GemmShapeILi128ELi64ELi32EEENS_9transform11threadblock28PredicatedTileAccessIteratorINS_11MatrixShapeILi128ELi32EEENS_6half_tENS_6layout8RowMajorELi1ENS8_29PitchLinearWarpRakedThreadMapINS_16PitchLinearShapeILi32ELi128EEELi128ENSH_ILi4ELi8EEELi8EEENS_5ArrayISD_Li8ELb0EEELb0ENSE_9NoPermuteEEENS9_25RegularTileAccessIteratorISC_SD_NSE_37RowMajorTensorOpMultiplicandCrosswiseILi16ELi32EEELi0ESK_Li16EEELNS_4arch14CacheOperation4KindE1ENSA_INSB_ILi32ELi64EEESD_NSE_11ColumnMajorELi0ENSG_INSH_ILi32ELi64EEELi128ESJ_Li8EEESM_Lb0ESN_EENSP_ISW_SD_NSE_40ColumnMajorTensorOpMultiplicandCrosswiseILi16ELi32EEELi1ESZ_Li16EEELSV_1ES10_S13_SD_SF_NS4_9MmaPolicyINS1_4warp11MmaTensorOpINS6_ILi64ELi32ELi32EEESD_SR_SD_S12_SD_SF_NS15_17MmaTensorOpPolicyINST_3MmaINS6_ILi16ELi8ELi16EEELi32ESD_SF_SD_SX_SD_SF_NST_13OpMultiplyAddEEENSB_ILi1ELi1EEEEELi1ELb0EbEENSB_ILi0ELi0EEES1G_Li1EEES1H_Li3ELNS1_23SharedMemoryClearOptionE0EbEENS_8epilogue11threadblock8EpilogueIS7_S1F_Li1ENS1L_22PredicatedTileIteratorINS1L_26OutputTileOptimalThreadMapINS1L_15OutputTileShapeILi64ELi8ELi2ELi1ELi1EEENS1P_ILi1ELi8ELi1ELi1ELi8EEELi128ELi8ELi16EEESD_Lb0ESN_Lb0EEENS1K_4warp24FragmentIteratorTensorOpIS17_S1A_SD_NSL_ISD_Li4ELb0EEESF_EENS1U_20TileIteratorTensorOpIS17_S1A_SD_SF_EENS1L_18SharedLoadIteratorINS1S_18CompactedThreadMapESD_Li16EEENS1K_6thread17LinearCombinationISD_Li8ESD_SD_LNS23_9ScaleType4KindE1ELNS_15FloatRoundStyleE2ESD_EENSB_ILi0ELi16EEELi1ELi1EEES2A_NS23_14LeftSiLUAndMulISD_Li8ESD_SD_LS27_2EEENS4_30GemmIdentityThreadblockSwizzleILi1EEELb0ELb1ELb1EEEEEvNT_6ParamsE)
        /*0104*/ 	.word	0x00000000


	//----- nvinfo : EIATTR_MIN_STACK_SIZE
	.align		4
.L_54:
        /*0108*/ 	.byte	0x04, 0x12
        /*010a*/ 	.short	(.L_56 - .L_55)
	.align		4
.L_55:
        /*010c*/ 	.word	index@(_ZN7cutlass6KernelINS_4gemm6kernel4GemmINS1_11threadblock13MmaMultistageINS1_9GemmShapeILi128ELi128ELi32EEENS_9transform11threadblock28PredicatedTileAccessIteratorINS_11MatrixShapeILi128ELi32EEENS_6half_tENS_6layout8RowMajorELi1ENS8_29PitchLinearWarpRakedThreadMapINS_16PitchLinearShapeILi32ELi128EEELi128ENSH_ILi4ELi8EEELi8EEENS_5ArrayISD_Li8ELb0EEELb0ENSE_9NoPermuteEEENS9_25RegularTileAccessIteratorISC_SD_NSE_37RowMajorTensorOpMultiplicandCrosswiseILi16ELi32EEELi0ESK_Li16EEELNS_4arch14CacheOperation4KindE1ENSA_INSB_ILi32ELi128EEESD_NSE_11ColumnMajorELi0ESK_SM_Lb0ESN_EENSP_ISW_SD_NSE_40ColumnMajorTensorOpMultiplicandCrosswiseILi16ELi32EEELi1ESK_Li16EEELSV_1ESD_SF_NS4_9MmaPolicyINS1_4warp11MmaTensorOpINS6_ILi64ELi64ELi32EEESD_SR_SD_S10_SD_SF_NS13_17MmaTensorOpPolicyINST_3MmaINS6_ILi16ELi8ELi16EEELi32ESD_SF_SD_SX_SD_SF_NST_13OpMultiplyAddEEENSB_ILi1ELi1EEEEELi1ELb0EbEENSB_ILi0ELi0EEES1E_Li1EEELi3ELNS1_23SharedMemoryClearOptionE0EbEENS_8epilogue11threadblock8EpilogueIS7_S1D_Li1ENS1J_22PredicatedTileIteratorINS1J_26OutputTileOptimalThreadMapINS1J_15OutputTileShapeILi128ELi8ELi2ELi1ELi1EEENS1N_ILi1ELi8ELi1ELi1ELi8EEELi128ELi8ELi16EEESD_Lb0ESN_Lb0EEENS1I_4warp24FragmentIteratorTensorOpIS15_S18_SD_NSL_ISD_Li4ELb0EEESF_EENS1S_20TileIteratorTensorOpIS15_S18_SD_SF_EENS1J_18SharedLoadIteratorINS1Q_18CompactedThreadMapESD_Li16EEENS1I_6thread17LinearCombinationISD_Li8ESD_SD_LNS21_9ScaleType4KindE1ELNS_15FloatRoundStyleE2ESD_EENSB_ILi0ELi16EEELi1ELi1EEENS4_30GemmIdentityThreadblockSwizzleILi1EEELb0EEEEEvNT_6ParamsE)
        /*0110*/ 	.word	0x00000000


	//----- nvinfo : EIATTR_MIN_STACK_SIZE
	.align		4
.L_56:
        /*0114*/ 	.byte	0x04, 0x12
        /*0116*/ 	.short	(.L_58 - .L_57)
	.align		4
.L_57:
        /*0118*/ 	.word	index@(_ZN7cutlass9reference6device6kernel13TensorForEachI25TensorEpilogueForEachFuncINS_8epilogue6thread14LeftSiLUAndMulINS_6half_tELi8ES8_S8_LNS_15FloatRoundStyleE2EEES8_NS_6layout8RowMajorEELi2ENSD_6ParamsEEEvNS_5CoordIXT0_EilEET1_)
        /*011c*/ 	.word	0x00000000


	//----- nvinfo : EIATTR_MIN_STACK_SIZE
	.align		4
.L_58:
        /*0120*/ 	.byte	0x04, 0x12
        /*0122*/ 	.short	(.L_60 - .L_59)
	.align		4
.L_59:
        /*0124*/ 	.word	index@(_ZN7cutlass9reference6device6kernel13TensorForEachINS1_6detail14TensorReLuFuncINS_6half_tENS_6layout8RowMajorEEELi2ENS9_6ParamsEEEvNS_5CoordIXT0_EilEET1_)
        /*0128*/ 	.word	0x00000000


	//----- nvinfo : EIATTR_MIN_STACK_SIZE
	.align		4
.L_60:
        /*012c*/ 	.byte	0x04, 0x12
        /*012e*/ 	.short	(.L_62 - .L_61)
	.align		4
.L_61:
        /*0130*/ 	.word	index@(_ZN7cutlass9reference6device6kernel4GemmINS_9TensorRefINS_6half_tENS_6layout8RowMajorEEENS4_IS5_NS6_11ColumnMajorEEES8_S5_S5_NS_11MatrixShapeILi4ELi4EEENS_12multiply_addIS5_S5_S5_EENS_16NumericConverterIS5_S5_LNS_15FloatRoundStyleE2EEEEEvNS_4gemm9GemmCoordET2_T_T0_SK_T1_SN_T3_)
        /*0134*/ 	.word	0x00000000
.L_62:


//--------------------- .nv.compat                --------------------------
	.section	.nv.compat,"",@"SHT_CUDA_COMPAT_INFO"
	.align	4
        /*0000*/ 	.byte	0x02, 0x09, 0x01, 0x00, 0x02, 0x02, 0x01, 0x00, 0x02, 0x05, 0x05, 0x00, 0x03, 0x07, 0x01, 0x01
        /*0010*/ 	.byte	0x02, 0x03, 0x00, 0x00, 0x02, 0x06, 0x01, 0x00, 0x04, 0x0b, 0x08, 0x00, 0x00, 0x00, 0x00, 0x00
        /*0020*/ 	.byte	0x00, 0x00, 0x00, 0x00


//--------------------- .nv.info._ZN7cutlass9reference6device6kernel13TensorForEachI25TensorEpilogueForEachFuncINS_8epilogue6thread14LeftSiLUAndMulINS_6half_tELi8ES8_S8_LNS_15FloatRoundStyleE2EEES8_NS_6layout8RowMajorEELi2ENSD_6ParamsEEEvNS_5CoordIXT0_EilEET1_ --------------------------
	.section	.nv.info._ZN7cutlass9reference6device6kernel13TensorForEachI25TensorEpilogueForEachFuncINS_8epilogue6thread14LeftSiLUAndMulINS_6half_tELi8ES8_S8_LNS_15FloatRoundStyleE2EEES8_NS_6layout8RowMajorEELi2ENSD_6ParamsEEEvNS_5CoordIXT0_EilEET1_,"",@"SHT_CUDA_INFO"
	.sectionflags	@""
	.align	4


	//----- nvinfo : EIATTR_CUDA_API_VERSION
	.align		4
        /*0000*/ 	.byte	0x04, 0x37
        /*0002*/ 	.short	(.L_64 - .L_63)
.L_63:
        /*0004*/ 	.word	0x00000082


	//----- nvinfo : EIATTR_KPARAM_INFO
	.align		4
.L_64:
        /*0008*/ 	.byte	0x04, 0x17
        /*000a*/ 	.short	(.L_66 - .L_65)
.L_65:
        /*000c*/ 	.word	0x00000000
        /*0010*/ 	.short	0x0001
        /*0012*/ 	.short	0x0008
        /*0014*/ 	.byte	0x00, 0xf0, 0x41, 0x01


	//----- nvinfo : EIATTR_KPARAM_INFO
	.align		4
.L_66:
        /*0018*/ 	.byte	0x04, 0x17
        /*001a*/ 	.short	(.L_68 - .L_67)
.L_67:
        /*001c*/ 	.word	0x00000000
        /*0020*/ 	.short	0x0000
        /*0022*/ 	.short	0x0000
        /*0024*/ 	.byte	0x00, 0xf0, 0x21, 0x00


	//----- nvinfo : EIATTR_SPARSE_MMA_MASK
	.align		4
.L_68:
        /*0028*/ 	.byte	0x03, 0x50
        /*002a*/ 	.short	0x0000


	//----- nvinfo : EIATTR_MAXREG_COUNT
	.align		4
        /*002c*/ 	.byte	0x03, 0x1b
        /*002e*/ 	.short	0x00ff


	//----- nvinfo : EIATTR_MERCURY_ISA_VERSION
	.align		4
        /*0030*/ 	.byte	0x03, 0x5f
        /*0032*/ 	.short	0x0101


	//----- nvinfo : EIATTR_EXIT_INSTR_OFFSETS
	.align		4
        /*0034*/ 	.byte	0x04, 0x1c
        /*0036*/ 	.short	(.L_70 - .L_69)


	//   ....[0]....
.L_69:
        /*0038*/ 	.word	0x000000a0


	//   ....[1]....
        /*003c*/ 	.word	0x000007e0


	//----- nvinfo : EIATTR_CRS_STACK_SIZE
	.align		4
.L_70:
        /*0040*/ 	.byte	0x04, 0x1e
        /*0042*/ 	.short	(.L_72 - .L_71)
.L_71:
        /*0044*/ 	.word	0x00000000


	//----- nvinfo : EIATTR_CBANK_PARAM_SIZE
	.align		4
.L_72:
        /*0048*/ 	.byte	0x03, 0x19
        /*004a*/ 	.short	0x0058


	//----- nvinfo : EIATTR_PARAM_CBANK
	.align		4
        /*004c*/ 	.byte	0x04, 0x0a
        /*004e*/ 	.short	(.L_74 - .L_73)
	.align		4
.L_73:
        /*0050*/ 	.word	index@(.nv.constant0._ZN7cutlass9reference6device6kernel13TensorForEachI25TensorEpilogueForEachFuncINS_8epilogue6thread14LeftSiLUAndMulINS_6half_tELi8ES8_S8_LNS_15FloatRoundStyleE2EEES8_NS_6layout8RowMajorEELi2ENSD_6ParamsEEEvNS_5CoordIXT0_EilEET1_)
        /*0054*/ 	.short	0x0210
        /*0056*/ 	.short	0x0058


	//----- nvinfo : EIATTR_SW_WAR
	.align		4
.L_74:
        /*0058*/ 	.byte	0x04, 0x36
        /*005a*/ 	.short	(.L_76 - .L_75)
.L_75:
        /*005c*/ 	.word	0x00000008
.L_76:


//--------------------- .nv.info._ZN7cutlass9reference6device6kernel13TensorForEachINS1_6detail14TensorReLuFuncINS_6half_tENS_6layout8RowMajorEEELi2ENS9_6ParamsEEEvNS_5CoordIXT0_EilEET1_ --------------------------
	.section	.nv.info._ZN7cutlass9reference6device6kernel13TensorForEachINS1_6detail14TensorReLuFuncINS_6half_tENS_6layout8RowMajorEEELi2ENS9_6ParamsEEEvNS_5CoordIXT0_EilEET1_,"",@"SHT_CUDA_INFO"
	.sectionflags	@""
	.align	4


	//----- nvinfo : EIATTR_CUDA_API_VERSION
	.align		4
        /*0000*/ 	.byte	0x04, 0x37
        /*0002*/ 	.short	(.L_78 - .L_77)
.L_77:
        /*0004*/ 	.word	0x00000082


	//----- nvinfo : EIATTR_KPARAM_INFO
	.align		4
.L_78:
        /*0008*/ 	.byte	0x04, 0x17
        /*000a*/ 	.short	(.L_80 - .L_79)
.L_79:
        /*000c*/ 	.word	0x00000000
        /*0010*/ 	.short	0x0001
        /*0012*/ 	.short	0x0008
        /*0014*/ 	.byte	0x00, 0xf0, 0x81, 0x00


	//----- nvinfo : EIATTR_KPARAM_INFO
	.align		4
.L_80:
        /*0018*/ 	.byte	0x04, 0x17
        /*001a*/ 	.short	(.L_82 - .L_81)
.L_81:
        /*001c*/ 	.word	0x00000000
        /*0020*/ 	.short	0x0000
        /*0022*/ 	.short	0x0000
        /*0024*/ 	.byte	0x00, 0xf0, 0x21, 0x00


	//----- nvinfo : EIATTR_SPARSE_MMA_MASK
	.align		4
.L_82:
        /*0028*/ 	.byte	0x03, 0x50
        /*002a*/ 	.short	0x0000


	//----- nvinfo : EIATTR_MAXREG_COUNT
	.align		4
        /*002c*/ 	.byte	0x03, 0x1b
        /*002e*/ 	.short	0x00ff


	//----- nvinfo : EIATTR_MERCURY_ISA_VERSION
	.align		4
        /*0030*/ 	.byte	0x03, 0x5f
        /*0032*/ 	.short	0x0101


	//----- nvinfo : EIATTR_EXIT_INSTR_OFFSETS
	.align		4
        /*0034*/ 	.byte	0x04, 0x1c
        /*0036*/ 	.short	(.L_84 - .L_83)


	//   ....[0]....
.L_83:
        /*0038*/ 	.word	0x000000a0


	//   ....[1]....
        /*003c*/ 	.word	0x00000490


	//----- nvinfo : EIATTR_CRS_STACK_SIZE
	.align		4
.L_84:
        /*0040*/ 	.byte	0x04, 0x1e
        /*0042*/ 	.short	(.L_86 - .L_85)
.L_85:
        /*0044*/ 	.word	0x00000000


	//----- nvinfo : EIATTR_CBANK_PARAM_SIZE
	.align		4
.L_86:
        /*0048*/ 	.byte	0x03, 0x19
        /*004a*/ 	.short	0x0028


	//----- nvinfo : EIATTR_PARAM_CBANK
	.align		4
        /*004c*/ 	.byte	0x04, 0x0a
        /*004e*/ 	.short	(.L_88 - .L_87)
	.align		4
.L_87:
        /*0050*/ 	.word	index@(.nv.constant0._ZN7cutlass9reference6device6kernel13TensorForEachINS1_6detail14TensorReLuFuncINS_6half_tENS_6layout8RowMajorEEELi2ENS9_6ParamsEEEvNS_5CoordIXT0_EilEET1_)
        /*0054*/ 	.short	0x0210
        /*0056*/ 	.short	0x0028


	//----- nvinfo : EIATTR_SW_WAR
	.align		4
.L_88:
        /*0058*/ 	.byte	0x04, 0x36
        /*005a*/ 	.short	(.L_90 - .L_89)
.L_89:
        /*005c*/ 	.word	0x00000008
.L_90:


//--------------------- .nv.info._ZN7cutlass9reference6device6kernel4GemmINS_9TensorRefINS_6half_tENS_6layout8RowMajorEEENS4_IS5_NS6_11ColumnMajorEEES8_S5_S5_NS_11MatrixShapeILi4ELi4EEENS_12multiply_addIS5_S5_S5_EENS_16NumericConverterIS5_S5_LNS_15FloatRoundStyleE2EEEEEvNS_4gemm9GemmCoordET2_T_T0_SK_T1_SN_T3_ --------------------------
	.section	.nv.info._ZN7cutlass9reference6device6kernel4GemmINS_9TensorRefINS_6half_tENS_6layout8RowMajorEEENS4_IS5_NS6_11ColumnMajorEEES8_S5_S5_NS_11MatrixShapeILi4ELi4EEENS_12multiply_addIS5_S5_S5_EENS_16NumericConverterIS5_S5_LNS_15FloatRoundStyleE2EEEEEvNS_4gemm9GemmCoordET2_T_T0_SK_T1_SN_T3_,"",@"SHT_CUDA_INFO"
	.sectionflags	@""
	.align	4


	//----- nvinfo : EIATTR_CUDA_API_VERSION
	.align		4
        /*0000*/ 	.byte	0x04, 0x37
        /*0002*/ 	.short	(.L_92 - .L_91)
.L_91:
        /*0004*/ 	.word	0x00000082


	//----- nvinfo : EIATTR_KPARAM_INFO
	.align		4
.L_92:
        /*0008*/ 	.byte	0x04, 0x17
        /*000a*/ 	.short	(.L_94 - .L_93)
.L_93:
        /*000c*/ 	.word	0x00000000
        /*0010*/ 	.short	0x0007
        /*0012*/ 	.short	0x0058
        /*0014*/ 	.byte	0x00, 0xf0, 0x09, 0x00


	//----- nvinfo : EIATTR_KPARAM_INFO
	.align		4
.L_94:
        /*0018*/ 	.byte	0x04, 0x17
        /*001a*/ 	.short	(.L_96 - .L_95)
.L_95:
        /*001c*/ 	.word	0x00000000
        /*0020*/ 	.short	0x0006
        /*0022*/ 	.short	0x0048
        /*0024*/ 	.byte	0x00, 0xf0, 0x41, 0x00


	//----- nvinfo : EIATTR_KPARAM_INFO
	.align		4
.L_96:
        /*0028*/ 	.byte	0x04, 0x17
        /*002a*/ 	.short	(.L_98 - .L_97)
.L_97:
        /*002c*/ 	.word	0x00000000
        /*0030*/ 	.short	0x0005
        /*0032*/ 	.short	0x0038
        /*0034*/ 	.byte	0x00, 0xf0, 0x41, 0x00


	//----- nvinfo : EIATTR_KPARAM_INFO
	.align		4
.L_98:
        /*0038*/ 	.byte	0x04, 0x17
        /*003a*/ 	.short	(.L_100 - .L_99)
.L_99:
        /*003c*/ 	.word	0x00000000
        /*0040*/ 	.short	0x0004
        /*0042*/ 	.short	0x0030
        /*0044*/ 	.byte	0x00, 0xf0, 0x09, 0x00


	//----- nvinfo : EIATTR_KPARAM_INFO
	.align		4
.L_100:
        /*0048*/ 	.byte	0x04, 0x17
        /*004a*/ 	.short	(.L_102 - .L_101)
.L_101:
        /*004c*/ 	.word	0x00000000
        /*0050*/ 	.short	0x0003
        /*0052*/ 	.short	0x0020
        /*0054*/ 	.byte	0x00, 0xf0, 0x41, 0x00


	//----- nvinfo : EIATTR_KPARAM_INFO
	.align		4
.L_102:
        /*0058*/ 	.byte	0x04, 0x17
        /*005a*/ 	.short	(.L_104 - .L_103)
.L_103:
        /*005c*/ 	.word	0x00000000
        /*0060*/ 	.short	0x0002
        /*0062*/ 	.short	0x0010
        /*0064*/ 	.byte	0x00, 0xf0, 0x41, 0x00


	//----- nvinfo : EIATTR_KPARAM_INFO
	.align		4
.L_104:
        /*0068*/ 	.byte	0x04, 0x17
        /*006a*/ 	.short	(.L_106 - .L_105)
.L_105:
        /*006c*/ 	.word	0x00000000
        /*0070*/ 	.short	0x0001
        /*0072*/ 	.short	0x000c
        /*0074*/ 	.byte	0x00, 0xf0, 0x09, 0x00


	//----- nvinfo : EIATTR_KPARAM_INFO
	.align		4
.L_106:
        /*0078*/ 	.byte	0x04, 0x17
        /*007a*/ 	.short	(.L_108 - .L_107)
.L_107:
        /*007c*/ 	.word	0x00000000
        /*0080*/ 	.short	0x0000
        /*0082*/ 	.short	0x0000
        /*0084*/ 	.byte	0x00, 0xf0, 0x31, 0x00


	//----- nvinfo : EIATTR_SPARSE_MMA_MASK
	.align		4
.L_108:
        /*0088*/ 	.byte	0x03, 0x50
        /*008a*/ 	.short	0x0000


	//----- nvinfo : EIATTR_MAXREG_COUNT
	.align		4
        /*008c*/ 	.byte	0x03, 0x1b
        /*008e*/ 	.short	0x00ff


	//----- nvinfo : EIATTR_MERCURY_ISA_VERSION
	.align		4
        /*0090*/ 	.byte	0x03, 0x5f
        /*0092*/ 	.short	0x0101


	//----- nvinfo : EIATTR_EXIT_INSTR_OFFSETS
	.align		4
        /*0094*/ 	.byte	0x04, 0x1c
        /*0096*/ 	.short	(.L_110 - .L_109)


	//   ....[0]....
.L_109:
        /*0098*/ 	.word	0x00001d00


	//   ....[1]....
        /*009c*/ 	.word	0x00001d70


	//----- nvinfo : EIATTR_CRS_STACK_SIZE
	.align		4
.L_110:
        /*00a0*/ 	.byte	0x04, 0x1e
        /*00a2*/ 	.short	(.L_112 - .L_111)
.L_111:
        /*00a4*/ 	.word	0x00000000


	//----- nvinfo : EIATTR_CBANK_PARAM_SIZE
	.align		4
.L_112:
        /*00a8*/ 	.byte	0x03, 0x19
        /*00aa*/ 	.short	0x005a


	//----- nvinfo : EIATTR_PARAM_CBANK
	.align		4
        /*00ac*/ 	.byte	0x04, 0x0a
        /*00ae*/ 	.short	(.L_114 - .L_113)
	.align		4
.L_113:
        /*00b0*/ 	.word	index@(.nv.constant0._ZN7cutlass9reference6device6kernel4GemmINS_9TensorRefINS_6half_tENS_6layout8RowMajorEEENS4_IS5_NS6_11ColumnMajorEEES8_S5_S5_NS_11MatrixShapeILi4ELi4EEENS_12multiply_addIS5_S5_S5_EENS_16NumericConverterIS5_S5_LNS_15FloatRoundStyleE2EEEEEvNS_4gemm9GemmCoordET2_T_T0_SK_T1_SN_T3_)
        /*00b4*/ 	.short	0x0210
        /*00b6*/ 	.short	0x005a


	//----- nvinfo : EIATTR_SW_WAR
	.align		4
.L_114:
        /*00b8*/ 	.byte	0x04, 0x36
        /*00ba*/ 	.short	(.L_116 - .L_115)
.L_115:
        /*00bc*/ 	.word	0x00000008
.L_116:


//--------------------- .nv.info._ZN7cutlass7Kernel2INS_4gemm6kernel20DefaultGemmUniversalINS_6half_tENS_6layout8RowMajorELNS_16ComplexTransformE0ELi1ES4_S6_LS7_0ELi1ES4_S6_S4_NS_4arch11OpClassSimtENS8_4Sm70ENS1_9GemmShapeILi128ELi128ELi8EEENSB_ILi32ELi64ELi8EEENSB_ILi1ELi1ELi1EEENS_8epilogue6thread17LinearCombinationIS4_Li1ES4_S4_LNSG_9ScaleType4KindE0ELNS_15FloatRoundStyleE2ES4_EENS1_11threadblock30GemmIdentityThreadblockSwizzleILi1EEELi2ENS8_13OpMultiplyAddELNS1_23SharedMemoryClearOptionE0ELb0ELb0ELb0ENS5_9NoPermuteESR_SR_vE10SelectBaseISO_vEEEEvNT_6ParamsE --------------------------
	.section	.nv.info._ZN7cutlass7Kernel2INS_4gemm6kernel20DefaultGemmUniversalINS_6half_tENS_6layout8RowMajorELNS_16ComplexTransformE0ELi1ES4_S6_LS7_0ELi1ES4_S6_S4_NS_4arch11OpClassSimtENS8_4Sm70ENS1_9GemmShapeILi128ELi128ELi8EEENSB_ILi32ELi64ELi8EEENSB_ILi1ELi1ELi1EEENS_8epilogue6thread17LinearCombinationIS4_Li1ES4_S4_LNSG_9ScaleType4KindE0ELNS_15FloatRoundStyleE2ES4_EENS1_11threadblock30GemmIdentityThreadblockSwizzleILi1EEELi2ENS8_13OpMultiplyAddELNS1_23SharedMemoryClearOptionE0ELb0ELb0ELb0ENS5_9NoPermuteESR_SR_vE10SelectBaseISO_vEEEEvNT_6ParamsE,"",@"SHT_CUDA_INFO"
	.sectionflags	@""
	.align	4


	//----- nvinfo : EIATTR_CUDA_API_VERSION
	.align		4
        /*0000*/ 	.byte	0x04, 0x37
        /*0002*/ 	.short	(.L_118 - .L_117)
.L_117:
        /*0004*/ 	.word	0x00000082


	//----- nvinfo : EIATTR_KPARAM_INFO
	.align		4
.L_118:
        /*0008*/ 	.byte	0x04, 0x17
        /*000a*/ 	.short	(.L_120 - .L_119)
.L_119:
        /*000c*/ 	.word	0x00000000
        /*0010*/ 	.short	0x0000
        /*0012*/ 	.short	0x0000
        /*0014*/ 	.byte	0x00, 0xf0, 0xc1, 0x05


	//----- nvinfo : EIATTR_SPARSE_MMA_MASK
	.align		4
.L_120:
        /*0018*/ 	.byte	0x03, 0x50
        /*001a*/ 	.short	0x0000


	//----- nvinfo : EIATTR_MAXREG_COUNT
	.align		4
        /*001c*/ 	.byte	0x03, 0x1b
        /*001e*/ 	.short	0x00ff


	//----- nvinfo : EIATTR_NUM_BARRIERS
	.align		4
        /*0020*/ 	.byte	0x02, 0x4c
        /*0022*/ 	.byte	0x01
	.zero		1


	//----- nvinfo : EIATTR_MERCURY_ISA_VERSION
	.align		4
        /*0024*/ 	.byte	0x03, 0x5f
        /*0026*/ 	.short	0x0101


	//----- nvinfo : EIATTR_COOP_GROUP_MASK_REGIDS
	.align		4
        /*0028*/ 	.byte	0x04, 0x29
        /*002a*/ 	.short	(.L_122 - .L_121)


	//   ....[0]....
.L_121:
        /*002c*/ 	.word	0xffffffff


	//----- nvinfo : EIATTR_COOP_GROUP_INSTR_OFFSETS
	.align		4
.L_122:
        /*0030*/ 	.byte	0x04, 0x28
        /*0032*/ 	.short	(.L_124 - .L_123)


	//   ....[0]....
.L_123:
        /*0034*/ 	.word	0x00000a60


	//----- nvinfo : EIATTR_EXIT_INSTR_OFFSETS
	.align		4
.L_124:
        /*0038*/ 	.byte	0x04, 0x1c
        /*003a*/ 	.short	(.L_126 - .L_125)


	//   ....[0]....
.L_125:
        /*003c*/ 	.word	0x000000f0


	//   ....[1]....
        /*0040*/ 	.word	0x00009800


	//   ....[2]....
        /*0044*/ 	.word	0x00009870


	//   ....[3]....
        /*0048*/ 	.word	0x000098f0


	//----- nvinfo : EIATTR_INDIRECT_BRANCH_TARGETS
	.align		4
.L_126:
        /*004c*/ 	.byte	0x04, 0x34
        /*004e*/ 	.short	(.L_128 - .L_127)


	//   ....[0]....
.L_127:
        /*0050*/ 	.word	.L_x_110@srel
        /*0054*/ 	.short	0x0
        /*0056*/ 	.short	0x0
        /*0058*/ 	.word	0x3
        /*005c*/ 	.word	.L_x_111@srel
        /*0060*/ 	.word	.L_x_112@srel
        /*0064*/ 	.word	.L_x_113@srel


	//----- nvinfo : EIATTR_CRS_STACK_SIZE
	.align		4
.L_128:
        /*0068*/ 	.byte	0x04, 0x1e
        /*006a*/ 	.short	(.L_130 - .L_129)
.L_129:
        /*006c*/ 	.word	0x00000000


	//----- nvinfo : EIATTR_CBANK_PARAM_SIZE
	.align		4
.L_130:
        /*0070*/ 	.byte	0x03, 0x19
        /*0072*/ 	.short	0x0170


	//----- nvinfo : EIATTR_PARAM_CBANK
	.align		4
        /*0074*/ 	.byte	0x04, 0x0a
        /*0076*/ 	.short	(.L_132 - .L_131)
	.align		4
.L_131:
        /*0078*/ 	.word	index@(.nv.constant0._ZN7cutlass7Kernel2INS_4gemm6kernel20DefaultGemmUniversalINS_6half_tENS_6layout8RowMajorELNS_16ComplexTransformE0ELi1ES4_S6_LS7_0ELi1ES4_S6_S4_NS_4arch11OpClassSimtENS8_4Sm70ENS1_9GemmShapeILi128ELi128ELi8EEENSB_ILi32ELi64ELi8EEENSB_ILi1ELi1ELi1EEENS_8epilogue6thread17LinearCombinationIS4_Li1ES4_S4_LNSG_9ScaleType4KindE0ELNS_15FloatRoundStyleE2ES4_EENS1_11threadblock30GemmIdentityThreadblockSwizzleILi1EEELi2ENS8_13OpMultiplyAddELNS1_23SharedMemoryClearOptionE0ELb0ELb0ELb0ENS5_9NoPermuteESR_SR_vE10SelectBaseISO_vEEEEvNT_6ParamsE)
        /*007c*/ 	.short	0x0210
        /*007e*/ 	.short	0x0170


	//----- nvinfo : EIATTR_SW_WAR
	.align		4
.L_132:
        /*0080*/ 	.byte	0x04, 0x36
        /*0082*/ 	.short	(.L_134 - .L_133)
.L_133:
        /*0084*/ 	.word	0x00000008
.L_134:


//--------------------- .nv.info._ZN7cutlass6KernelINS_4gemm6kernel8DualGemmINS1_11threadblock17DualMmaMultistageINS1_9GemmShapeILi128ELi64ELi32EEENS_9transform11threadblock28PredicatedTileAccessIteratorINS_11MatrixShapeILi128ELi32EEENS_6half_tENS_6layout8RowMajorELi1ENS8_29PitchLinearWarpRakedThreadMapINS_16PitchLinearShapeILi32ELi128EEELi128ENSH_ILi4ELi8EEELi8EEENS_5ArrayISD_Li8ELb0EEELb0ENSE_9NoPermuteEEENS9_25RegularTileAccessIteratorISC_SD_NSE_37RowMajorTensorOpMultiplicandCrosswiseILi16ELi32EEELi0ESK_Li16EEELNS_4arch14CacheOperation4KindE1ENSA_INSB_ILi32ELi64EEESD_SF_Li0ENSG_INSH_ILi64ELi32EEELi128ENSH_ILi8ELi4EEELi8EEESM_Lb0ESN_EENSP_ISW_SD_NSE_37RowMajorTensorOpMultiplicandCongruousILi16ELi64EEELi0ESZ_Li16EEELSV_1ENSA_ISW_SD_NSE_11ColumnMajorELi0ENSG_INSH_ILi32ELi64EEELi128ESJ_Li8EEESM_Lb0ESN_EENSP_ISW_SD_NSE_40ColumnMajorTensorOpMultiplicandCrosswiseILi16ELi32EEELi1ES16_Li16EEESD_SF_NS4_9MmaPolicyINS1_4warp11MmaTensorOpINS6_ILi64ELi32ELi32EEESD_SR_SD_S12_SD_SF_NS1C_17MmaTensorOpPolicyINST_3MmaINS6_ILi16ELi8ELi16EEELi32ESD_SF_SD_S14_SD_SF_NST_13OpMultiplyAddEEENSB_ILi1ELi1EEEEELi1ELb0EbEENSB_ILi0ELi0EEES1N_Li1EEENS1B_INS1D_IS1E_SD_SR_SD_S19_SD_SF_S1L_Li1ELb0EbEES1N_S1N_Li1EEELi3ELNS1_23SharedMemoryClearOptionE0EbEENS_8epilogue11threadblock8EpilogueIS7_S1M_Li1ENS1U_22PredicatedTileIteratorINS1U_26OutputTileOptimalThreadMapINS1U_15OutputTileShapeILi64ELi8ELi2ELi1ELi1EEENS1Y_ILi1ELi8ELi1ELi1ELi8EEELi128ELi8ELi16EEESD_Lb0ESN_Lb0EEENS1T_4warp24FragmentIteratorTensorOpIS1E_S1H_SD_NSL_ISD_Li4ELb0EEESF_EENS23_20TileIteratorTensorOpIS1E_S1H_SD_SF_EENS1U_18SharedLoadIteratorINS21_18CompactedThreadMapESD_Li16EEENS1T_6thread17LinearCombinationISD_Li8ESD_SD_LNS2C_9ScaleType4KindE1ELNS_15FloatRoundStyleE2ESD_EENSB_ILi0ELi16EEELi1ELi1EEENS1V_IS7_S1P_Li1ES22_S26_S28_S2B_S2H_S2I_Li1ELi1EEENS2C_14LeftSiLUAndMulISD_Li8ESD_SD_LS2G_2EEENS4_30GemmIdentityThreadblockSwizzleILi1EEELb0ELb1ELb1EEEEEvNT_6ParamsE --------------------------
	.section	.nv.info._ZN7cutlass6KernelINS_4gemm6kernel8DualGemmINS1_11threadblock17DualMmaMultistageINS1_9GemmShapeILi128ELi64ELi32EEENS_9transform11threadblock28PredicatedTileAccessIteratorINS_11MatrixShapeILi128ELi32EEENS_6half_tENS_6layout8RowMajorELi1ENS8_29PitchLinearWarpRakedThreadMapINS_16PitchLinearShapeILi32ELi128EEELi128ENSH_ILi4ELi8EEELi8EEENS_5ArrayISD_Li8ELb0EEELb0ENSE_9NoPermuteEEENS9_25RegularTileAccessIteratorISC_SD_NSE_37RowMajorTensorOpMultiplicandCrosswiseILi16ELi32EEELi0ESK_Li16EEELNS_4arch14CacheOperation4KindE1ENSA_INSB_ILi32ELi64EEESD_SF_Li0ENSG_INSH_ILi64ELi32EEELi128ENSH_ILi8ELi4EEELi8EEESM_Lb0ESN_EENSP_ISW_SD_NSE_37RowMajorTensorOpMultiplicandCongruousILi16ELi64EEELi0ESZ_Li16EEELSV_1ENSA_ISW_SD_NSE_11ColumnMajorELi0ENSG_INSH_ILi32ELi64EEELi128ESJ_Li8EEESM_Lb0ESN_EENSP_ISW_SD_NSE_40ColumnMajorTensorOpMultiplicandCrosswiseILi16ELi32EEELi1ES16_Li16EEESD_SF_NS4_9MmaPolicyINS1_4warp11MmaTensorOpINS6_ILi64ELi32ELi32EEESD_SR_SD_S12_SD_SF_NS1C_17MmaTensorOpPolicyINST_3MmaINS6_ILi16ELi8ELi16EEELi32ESD_SF_SD_S14_SD_SF_NST_13OpMultiplyAddEEENSB_ILi1ELi1EEEEELi1ELb0EbEENSB_ILi0ELi0EEES1N_Li1EEENS1B_INS1D_IS1E_SD_SR_SD_S19_SD_SF_S1L_Li1ELb0EbEES1N_S1N_Li1EEELi3ELNS1_23SharedMemoryClearOptionE0EbEENS_8epilogue11threadblock8EpilogueIS7_S1M_Li1ENS1U_22PredicatedTileIteratorINS1U_26OutputTileOptimalThreadMapINS1U_15OutputTileShapeILi64ELi8ELi2ELi1ELi1EEENS1Y_ILi1ELi8ELi1ELi1ELi8EEELi128ELi8ELi16EEESD_Lb0ESN_Lb0EEENS1T_4warp24FragmentIteratorTensorOpIS1E_S1H_SD_NSL_ISD_Li4ELb0EEESF_EENS23_20TileIteratorTensorOpIS1E_S1H_SD_SF_EENS1U_18SharedLoadIteratorINS21_18CompactedThreadMapESD_Li16EEENS1T_6thread17LinearCombinationISD_Li8ESD_SD_LNS2C_9ScaleType4KindE1ELNS_15FloatRoundStyleE2ESD_EENSB_ILi0ELi16EEELi1ELi1EEENS1V_IS7_S1P_Li1ES22_S26_S28_S2B_S2H_S2I_Li1ELi1EEENS2C_14LeftSiLUAndMulISD_Li8ESD_SD_LS2G_2EEENS4_30GemmIdentityThreadblockSwizzleILi1EEELb0ELb1ELb1EEEEEvNT_6ParamsE,"",@"SHT_CUDA_INFO"
	.sectionflags	@""
	.align	4


	//----- nvinfo : EIATTR_CUDA_API_VERSION
	.align		4
        /*0000*/ 	.byte	0x04, 0x37
        /*0002*/ 	.short	(.L_136 - .L_135)
.L_135:
        /*0004*/ 	.word	0x00000082


	//----- nvinfo : EIATTR_KPARAM_INFO
	.align		4
.L_136:
        /*0008*/ 	.byte	0x04, 0x17
        /*000a*/ 	.short	(.L_138 - .L_137)
.L_137:
        /*000c*/ 	.word	0x00000000
        /*0010*/ 	.short	0x0000
        /*0012*/ 	.short	0x0000
        /*0014*/ 	.byte	0x00, 0xf0, 0x41, 0x0b


	//----- nvinfo : EIATTR_SPARSE_MMA_MASK
	.align		4
.L_138:
        /*0018*/ 	.byte	0x03, 0x50
        /*001a*/ 	.short	0x0000


	//----- nvinfo : EIATTR_MAXREG_COUNT
	.align		4
        /*001c*/ 	.byte	0x03, 0x1b
        /*001e*/ 	.short	0x00ff


	//----- nvinfo : EIATTR_NUM_BARRIERS
	.align		4
        /*0020*/ 	.byte	0x02, 0x4c
        /*0022*/ 	.byte	0x01
	.zero		1


	//----- nvinfo : EIATTR_MERCURY_ISA_VERSION
	.align		4
        /*0024*/ 	.byte	0x03, 0x5f
        /*0026*/ 	.short	0x0101


	//----- nvinfo : EIATTR_COOP_GROUP_MASK_REGIDS
	.align		4
        /*0028*/ 	.byte	0x04, 0x29
        /*002a*/ 	.short	(.L_140 - .L_139)


	//   ....[0]....
.L_139:
        /*002c*/ 	.word	0xffffffff


	//----- nvinfo : EIATTR_COOP_GROUP_INSTR_OFFSETS
	.align		4
.L_140:
        /*0030*/ 	.byte	0x04, 0x28
        /*0032*/ 	.short	(.L_142 - .L_141)


	//   ....[0]....
.L_141:
        /*0034*/ 	.word	0x00000600


	//----- nvinfo : EIATTR_EXIT_INSTR_OFFSETS
	.align		4
.L_142:
        /*0038*/ 	.byte	0x04, 0x1c
        /*003a*/ 	.short	(.L_144 - .L_143)


	//   ....[0]....
.L_143:
        /*003c*/ 	.word	0x000000e0


	//   ....[1]....
        /*0040*/ 	.word	0x00009b90


	//   ....[2]....
        /*0044*/ 	.word	0x00009bb0


	//----- nvinfo : EIATTR_CBANK_PARAM_SIZE
	.align		4
.L_144:
        /*0048*/ 	.byte	0x03, 0x19
        /*004a*/ 	.short	0x02d0


	//----- nvinfo : EIATTR_PARAM_CBANK
	.align		4
        /*004c*/ 	.byte	0x04, 0x0a
        /*004e*/ 	.short	(.L_146 - .L_145)
	.align		4
.L_145:
        /*0050*/ 	.word	index@(.nv.constant0._ZN7cutlass6KernelINS_4gemm6kernel8DualGemmINS1_11threadblock17DualMmaMultistageINS1_9GemmShapeILi128ELi64ELi32EEENS_9transform11threadblock28PredicatedTileAccessIteratorINS_11MatrixShapeILi128ELi32EEENS_6half_tENS_6layout8RowMajorELi1ENS8_29PitchLinearWarpRakedThreadMapINS_16PitchLinearShapeILi32ELi128EEELi128ENSH_ILi4ELi8EEELi8EEENS_5ArrayISD_Li8ELb0EEELb0ENSE_9NoPermuteEEENS9_25RegularTileAccessIteratorISC_SD_NSE_37RowMajorTensorOpMultiplicandCrosswiseILi16ELi32EEELi0ESK_Li16EEELNS_4arch14CacheOperation4KindE1ENSA_INSB_ILi32ELi64EEESD_SF_Li0ENSG_INSH_ILi64ELi32EEELi128ENSH_ILi8ELi4EEELi8EEESM_Lb0ESN_EENSP_ISW_SD_NSE_37RowMajorTensorOpMultiplicandCongruousILi16ELi64EEELi0ESZ_Li16EEELSV_1ENSA_ISW_SD_NSE_11ColumnMajorELi0ENSG_INSH_ILi32ELi64EEELi128ESJ_Li8EEESM_Lb0ESN_EENSP_ISW_SD_NSE_40ColumnMajorTensorOpMultiplicandCrosswiseILi16ELi32EEELi1ES16_Li16EEESD_SF_NS4_9MmaPolicyINS1_4warp11MmaTensorOpINS6_ILi64ELi32ELi32EEESD_SR_SD_S12_SD_SF_NS1C_17MmaTensorOpPolicyINST_3MmaINS6_ILi16ELi8ELi16EEELi32ESD_SF_SD_S14_SD_SF_NST_13OpMultiplyAddEEENSB_ILi1ELi1EEEEELi1ELb0EbEENSB_ILi0ELi0EEES1N_Li1EEENS1B_INS1D_IS1E_SD_SR_SD_S19_SD_SF_S1L_Li1ELb0EbEES1N_S1N_Li1EEELi3ELNS1_23SharedMemoryClearOptionE0EbEENS_8epilogue11threadblock8EpilogueIS7_S1M_Li1ENS1U_22PredicatedTileIteratorINS1U_26OutputTileOptimalThreadMapINS1U_15OutputTileShapeILi64ELi8ELi2ELi1ELi1EEENS1Y_ILi1ELi8ELi1ELi1ELi8EEELi128ELi8ELi16EEESD_Lb0ESN_Lb0EEENS1T_4warp24FragmentIteratorTensorOpIS1E_S1H_SD_NSL_ISD_Li4ELb0EEESF_EENS23_20TileIteratorTensorOpIS1E_S1H_SD_SF_EENS1U_18SharedLoadIteratorINS21_18CompactedThreadMapESD_Li16EEENS1T_6thread17LinearCombinationISD_Li8ESD_SD_LNS2C_9ScaleType4KindE1ELNS_15FloatRoundStyleE2ESD_EENSB_ILi0ELi16EEELi1ELi1EEENS1V_IS7_S1P_Li1ES22_S26_S28_S2B_S2H_S2I_Li1ELi1EEENS2C_14LeftSiLUAndMulISD_Li8ESD_SD_LS2G_2EEENS4_30GemmIdentityThreadblockSwizzleILi1EEELb0ELb1ELb1EEEEEvNT_6ParamsE)
        /*0054*/ 	.short	0x0210
        /*0056*/ 	.short	0x02d0


	//----- nvinfo : EIATTR_SW_WAR
	.align		4
.L_146:
        /*0058*/ 	.byte	0x04, 0x36
        /*005a*/ 	.short	(.L_148 - .L_147)
.L_147:
        /*005c*/ 	.word	0x00000008
.L_148:


//--------------------- .nv.info._ZN7cutlass7Kernel2INS_4gemm6kernel20DefaultGemmUniversalINS_6half_tENS_6layout8RowMajorELNS_16ComplexTransformE0ELi1ES4_NS5_11ColumnMajorELS7_0ELi1ES4_S6_S4_NS_4arch11OpClassSimtENS9_4Sm70ENS1_9GemmShapeILi128ELi128ELi8EEENSC_ILi32ELi64ELi8EEENSC_ILi1ELi1ELi1EEENS_8epilogue6thread17LinearCombinationIS4_Li1ES4_S4_LNSH_9ScaleType4KindE0ELNS_15FloatRoundStyleE2ES4_EENS1_11threadblock30GemmIdentityThreadblockSwizzleILi1EEELi2ENS9_13OpMultiplyAddELNS1_23SharedMemoryClearOptionE0ELb0ELb0ELb0ENS5_9NoPermuteESS_SS_vE10SelectBaseISP_vEEEEvNT_6ParamsE --------------------------
	.section	.nv.info._ZN7cutlass7Kernel2INS_4gemm6kernel20DefaultGemmUniversalINS_6half_tENS_6layout8RowMajorELNS_16ComplexTransformE0ELi1ES4_NS5_11ColumnMajorELS7_0ELi1ES4_S6_S4_NS_4arch11OpClassSimtENS9_4Sm70ENS1_9GemmShapeILi128ELi128ELi8EEENSC_ILi32ELi64ELi8EEENSC_ILi1ELi1ELi1EEENS_8epilogue6thread17LinearCombinationIS4_Li1ES4_S4_LNSH_9ScaleType4KindE0ELNS_15FloatRoundStyleE2ES4_EENS1_11threadblock30GemmIdentityThreadblockSwizzleILi1EEELi2ENS9_13OpMultiplyAddELNS1_23SharedMemoryClearOptionE0ELb0ELb0ELb0ENS5_9NoPermuteESS_SS_vE10SelectBaseISP_vEEEEvNT_6ParamsE,"",@"SHT_CUDA_INFO"
	.sectionflags	@""
	.align	4


	//----- nvinfo : EIATTR_CUDA_API_VERSION
	.align		4
        /*0000*/ 	.byte	0x04, 0x37
        /*0002*/ 	.short	(.L_150 - .L_149)
.L_149:
        /*0004*/ 	.word	0x00000082


	//----- nvinfo : EIATTR_KPARAM_INFO
	.align		4
.L_150:
        /*0008*/ 	.byte	0x04, 0x17
        /*000a*/ 	.short	(.L_152 - .L_151)
.L_151:
        /*000c*/ 	.word	0x00000000
        /*0010*/ 	.short	0x0000
        /*0012*/ 	.short	0x0000
        /*0014*/ 	.byte	0x00, 0xf0, 0xc1, 0x05


	//----- nvinfo : EIATTR_SPARSE_MMA_MASK
	.align		4
.L_152:
        /*0018*/ 	.byte	0x03, 0x50
        /*001a*/ 	.short	0x0000


	//----- nvinfo : EIATTR_MAXREG_COUNT
	.align		4
        /*001c*/ 	.byte	0x03, 0x1b
        /*001e*/ 	.short	0x00ff


	//----- nvinfo : EIATTR_NUM_BARRIERS
	.align		4
        /*0020*/ 	.byte	0x02, 0x4c
        /*0022*/ 	.byte	0x01
	.zero		1


	//----- nvinfo : EIATTR_MERCURY_ISA_VERSION
	.align		4
        /*0024*/ 	.byte	0x03, 0x5f
        /*0026*/ 	.short	0x0101


	//----- nvinfo : EIATTR_COOP_GROUP_MASK_REGIDS
	.align		4
        /*0028*/ 	.byte	0x04, 0x29
        /*002a*/ 	.short	(.L_154 - .L_153)


	//   ....[0]....
.L_153:
        /*002c*/ 	.word	0xffffffff


	//----- nvinfo : EIATTR_COOP_GROUP_INSTR_OFFSETS
	.align		4
.L_154:
        /*0030*/ 	.byte	0x04, 0x28
        /*0032*/ 	.short	(.L_156 - .L_155)


	//   ....[0]....
.L_155:
        /*0034*/ 	.word	0x00000a70


	//----- nvinfo : EIATTR_EXIT_INSTR_OFFSETS
	.align		4
.L_156:
        /*0038*/ 	.byte	0x04, 0x1c
        /*003a*/ 	.short	(.L_158 - .L_157)


	//   ....[0]....
.L_157:
        /*003c*/ 	.word	0x000000f0


	//   ....[1]....
        /*0040*/ 	.word	0x00009760


	//   ....[2]....
        /*0044*/ 	.word	0x000097d0


	//   ....[3]....
        /*0048*/ 	.word	0x00009850


	//----- nvinfo : EIATTR_INDIRECT_BRANCH_TARGETS
	.align		4
.L_158:
        /*004c*/ 	.byte	0x04, 0x34
        /*004e*/ 	.short	(.L_160 - .L_159)


	//   ....[0]....
.L_159:
        /*0050*/ 	.word	.L_x_114@srel
        /*0054*/ 	.short	0x0
        /*0056*/ 	.short	0x0
        /*0058*/ 	.word	0x3
        /*005c*/ 	.word	.L_x_115@srel
        /*0060*/ 	.word	.L_x_116@srel
        /*0064*/ 	.word	.L_x_117@srel


	//----- nvinfo : EIATTR_CRS_STACK_SIZE
	.align		4
.L_160:
        /*0068*/ 	.byte	0x04, 0x1e
        /*006a*/ 	.short	(.L_162 - .L_161)
.L_161:
        /*006c*/ 	.word	0x00000000


	//----- nvinfo : EIATTR_CBANK_PARAM_SIZE
	.align		4
.L_162:
        /*0070*/ 	.byte	0x03, 0x19
        /*0072*/ 	.short	0x0170


	//----- nvinfo : EIATTR_PARAM_CBANK
	.align		4
        /*0074*/ 	.byte	0x04, 0x0a
        /*0076*/ 	.short	(.L_164 - .L_163)
	.align		4
.L_163:
        /*0078*/ 	.word	index@(.nv.constant0._ZN7cutlass7Kernel2INS_4gemm6kernel20DefaultGemmUniversalINS_6half_tENS_6layout8RowMajorELNS_16ComplexTransformE0ELi1ES4_NS5_11ColumnMajorELS7_0ELi1ES4_S6_S4_NS_4arch11OpClassSimtENS9_4Sm70ENS1_9GemmShapeILi128ELi128ELi8EEENSC_ILi32ELi64ELi8EEENSC_ILi1ELi1ELi1EEENS_8epilogue6thread17LinearCombinationIS4_Li1ES4_S4_LNSH_9ScaleType4KindE0ELNS_15FloatRoundStyleE2ES4_EENS1_11threadblock30GemmIdentityThreadblockSwizzleILi1EEELi2ENS9_13OpMultiplyAddELNS1_23SharedMemoryClearOptionE0ELb0ELb0ELb0ENS5_9NoPermuteESS_SS_vE10SelectBaseISP_vEEEEvNT_6ParamsE)
        /*007c*/ 	.short	0x0210
        /*007e*/ 	.short	0x0170


	//----- nvinfo : EIATTR_SW_WAR
	.align		4
.L_164:
        /*0080*/ 	.byte	0x04, 0x36
        /*0082*/ 	.short	(.L_166 - .L_165)
.L_165:
        /*0084*/ 	.word	0x00000008
.L_166:


//--------------------- .nv.info._ZN7cutlass6KernelINS_4gemm6kernel8DualGemmINS1_11threadblock17DualMmaMultistageINS1_9GemmShapeILi128ELi64ELi32EEENS_9transform11threadblock28PredicatedTileAccessIteratorINS_11MatrixShapeILi128ELi32EEENS_6half_tENS_6layout8RowMajorELi1ENS8_29PitchLinearWarpRakedThreadMapINS_16PitchLinearShapeILi32ELi128EEELi128ENSH_ILi4ELi8EEELi8EEENS_5ArrayISD_Li8ELb0EEELb0ENSE_9NoPermuteEEENS9_25RegularTileAccessIteratorISC_SD_NSE_37RowMajorTensorOpMultiplicandCrosswiseILi16ELi32EEELi0ESK_Li16EEELNS_4arch14CacheOperation4KindE1ENSA_INSB_ILi32ELi64EEESD_NSE_11ColumnMajorELi0ENSG_INSH_ILi32ELi64EEELi128ESJ_Li8EEESM_Lb0ESN_EENSP_ISW_SD_NSE_40ColumnMajorTensorOpMultiplicandCrosswiseILi16ELi32EEELi1ESZ_Li16EEELSV_1ES10_S13_SD_SF_NS4_9MmaPolicyINS1_4warp11MmaTensorOpINS6_ILi64ELi32ELi32EEESD_SR_SD_S12_SD_SF_NS15_17MmaTensorOpPolicyINST_3MmaINS6_ILi16ELi8ELi16EEELi32ESD_SF_SD_SX_SD_SF_NST_13OpMultiplyAddEEENSB_ILi1ELi1EEEEELi1ELb0EbEENSB_ILi0ELi0EEES1G_Li1EEES1H_Li3ELNS1_23SharedMemoryClearOptionE0EbEENS_8epilogue11threadblock8EpilogueIS7_S1F_Li1ENS1L_22PredicatedTileIteratorINS1L_26OutputTileOptimalThreadMapINS1L_15OutputTileShapeILi64ELi8ELi2ELi1ELi1EEENS1P_ILi1ELi8ELi1ELi1ELi8EEELi128ELi8ELi16EEESD_Lb0ESN_Lb0EEENS1K_4warp24FragmentIteratorTensorOpIS17_S1A_SD_NSL_ISD_Li4ELb0EEESF_EENS1U_20TileIteratorTensorOpIS17_S1A_SD_SF_EENS1L_18SharedLoadIteratorINS1S_18CompactedThreadMapESD_Li16EEENS1K_6thread17LinearCombinationISD_Li8ESD_SD_LNS23_9ScaleType4KindE1ELNS_15FloatRoundStyleE2ESD_EENSB_ILi0ELi16EEELi1ELi1EEES2A_NS23_14LeftSiLUAndMulISD_Li8ESD_SD_LS27_2EEENS4_30GemmIdentityThreadblockSwizzleILi1EEELb0ELb1ELb1EEEEEvNT_6ParamsE --------------------------
	.section	.nv.info._ZN7cutlass6KernelINS_4gemm6kernel8DualGemmINS1_11threadblock17DualMmaMultistageINS1_9GemmShapeILi128ELi64ELi32EEENS_9transform11threadblock28PredicatedTileAccessIteratorINS_11MatrixShapeILi128ELi32EEENS_6half_tENS_6layout8RowMajorELi1ENS8_29PitchLinearWarpRakedThreadMapINS_16PitchLinearShapeILi32ELi128EEELi128ENSH_ILi4ELi8EEELi8EEENS_5ArrayISD_Li8ELb0EEELb0ENSE_9NoPermuteEEENS9_25RegularTileAccessIteratorISC_SD_NSE_37RowMajorTensorOpMultiplicandCrosswiseILi16ELi32EEELi0ESK_Li16EEELNS_4arch14CacheOperation4KindE1ENSA_INSB_ILi32ELi64EEESD_NSE_11ColumnMajorELi0ENSG_INSH_ILi32ELi64EEELi128ESJ_Li8EEESM_Lb0ESN_EENSP_ISW_SD_NSE_40ColumnMajorTensorOpMultiplicandCrosswiseILi16ELi32EEELi1ESZ_Li16EEELSV_1ES10_S13_SD_SF_NS4_9MmaPolicyINS1_4warp11MmaTensorOpINS6_ILi64ELi32ELi32EEESD_SR_SD_S12_SD_SF_NS15_17MmaTensorOpPolicyINST_3MmaINS6_ILi16ELi8ELi16EEELi32ESD_SF_SD_SX_SD_SF_NST_13OpMultiplyAddEEENSB_ILi1ELi1EEEEELi1ELb0EbEENSB_ILi0ELi0EEES1G_Li1EEES1H_Li3ELNS1_23SharedMemoryClearOptionE0EbEENS_8epilogue11threadblock8EpilogueIS7_S1F_Li1ENS1L_22PredicatedTileIteratorINS1L_26OutputTileOptimalThreadMapINS1L_15OutputTileShapeILi64ELi8ELi2ELi1ELi1EEENS1P_ILi1ELi8ELi1ELi1ELi8EEELi128ELi8ELi16EEESD_Lb0ESN_Lb0EEENS1K_4warp24FragmentIteratorTensorOpIS17_S1A_SD_NSL_ISD_Li4ELb0EEESF_EENS1U_20TileIteratorTensorOpIS17_S1A_SD_SF_EENS1L_18SharedLoadIteratorINS1S_18CompactedThreadMapESD_Li16EEENS1K_6thread17LinearCombinationISD_Li8ESD_SD_LNS23_9ScaleType4KindE1ELNS_15FloatRoundStyleE2ESD_EENSB_ILi0ELi16EEELi1ELi1EEES2A_NS23_14LeftSiLUAndMulISD_Li8ESD_SD_LS27_2EEENS4_30GemmIdentityThreadblockSwizzleILi1EEELb0ELb1ELb1EEEEEvNT_6ParamsE,"",@"SHT_CUDA_INFO"
	.sectionflags	@""
	.align	4


	//----- nvinfo : EIATTR_CUDA_API_VERSION
	.align		4
        /*0000*/ 	.byte	0x04, 0x37
        /*0002*/ 	.short	(.L_168 - .L_167)
.L_167:
        /*0004*/ 	.word	0x00000082


	//----- nvinfo : EIATTR_KPARAM_INFO
	.align		4
.L_168:
        /*0008*/ 	.byte	0x04, 0x17
        /*000a*/ 	.short	(.L_170 - .L_169)
.L_169:
        /*000c*/ 	.word	0x00000000
        /*0010*/ 	.short	0x0000
        /*0012*/ 	.short	0x0000
        /*0014*/ 	.byte	0x00, 0xf0, 0x41, 0x0b


	//----- nvinfo : EIATTR_SPARSE_MMA_MASK
	.align		4
.L_170:
        /*0018*/ 	.byte	0x03, 0x50
        /*001a*/ 	.short	0x0000


	//----- nvinfo : EIATTR_MAXREG_COUNT
	.align		4
        /*001c*/ 	.byte	0x03, 0x1b
        /*001e*/ 	.short	0x00ff


	//----- nvinfo : EIATTR_NUM_BARRIERS
	.align		4
        /*0020*/ 	.byte	0x02, 0x4c
        /*0022*/ 	.byte	0x01
	.zero		1


	//----- nvinfo : EIATTR_MERCURY_ISA_VERSION
	.align		4
        /*0024*/ 	.byte	0x03, 0x5f
        /*0026*/ 	.short	0x0101


	//----- nvinfo : EIATTR_COOP_GROUP_MASK_REGIDS
	.align		4
        /*0028*/ 	.byte	0x04, 0x29
        /*002a*/ 	.short	(.L_172 - .L_171)


	//   ....[0]....
.L_171:
        /*002c*/ 	.word	0xffffffff


	//----- nvinfo : EIATTR_COOP_GROUP_INSTR_OFFSETS
	.align		4
.L_172:
        /*0030*/ 	.byte	0x04, 0x28
        /*0032*/ 	.short	(.L_174 - .L_173)


	//   ....[0]....
.L_173:
        /*0034*/ 	.word	0x00000610


	//----- nvinfo : EIATTR_EXIT_INSTR_OFFSETS
	.align		4
.L_174:
        /*0038*/ 	.byte	0x04, 0x1c
        /*003a*/ 	.short	(.L_176 - .L_175)


	//   ....[0]....
.L_175:
        /*003c*/ 	.word	0x000000e0


	//   ....[1]....
        /*0040*/ 	.word	0x00009190


	//   ....[2]....
        /*0044*/ 	.word	0x000091b0


	//----- nvinfo : EIATTR_CBANK_PARAM_SIZE
	.align		4
.L_176:
        /*0048*/ 	.byte	0x03, 0x19
        /*004a*/ 	.short	0x02d0


	//----- nvinfo : EIATTR_PARAM_CBANK
	.align		4
        /*004c*/ 	.byte	0x04, 0x0a
        /*004e*/ 	.short	(.L_178 - .L_177)
	.align		4
.L_177:
        /*0050*/ 	.word	index@(.nv.constant0._ZN7cutlass6KernelINS_4gemm6kernel8DualGemmINS1_11threadblock17DualMmaMultistageINS1_9GemmShapeILi128ELi64ELi32EEENS_9transform11threadblock28PredicatedTileAccessIteratorINS_11MatrixShapeILi128ELi32EEENS_6half_tENS_6layout8RowMajorELi1ENS8_29PitchLinearWarpRakedThreadMapINS_16PitchLinearShapeILi32ELi128EEELi128ENSH_ILi4ELi8EEELi8EEENS_5ArrayISD_Li8ELb0EEELb0ENSE_9NoPermuteEEENS9_25RegularTileAccessIteratorISC_SD_NSE_37RowMajorTensorOpMultiplicandCrosswiseILi16ELi32EEELi0ESK_Li16EEELNS_4arch14CacheOperation4KindE1ENSA_INSB_ILi32ELi64EEESD_NSE_11ColumnMajorELi0ENSG_INSH_ILi32ELi64EEELi128ESJ_Li8EEESM_Lb0ESN_EENSP_ISW_SD_NSE_40ColumnMajorTensorOpMultiplicandCrosswiseILi16ELi32EEELi1ESZ_Li16EEELSV_1ES10_S13_SD_SF_NS4_9MmaPolicyINS1_4warp11MmaTensorOpINS6_ILi64ELi32ELi32EEESD_SR_SD_S12_SD_SF_NS15_17MmaTensorOpPolicyINST_3MmaINS6_ILi16ELi8ELi16EEELi32ESD_SF_SD_SX_SD_SF_NST_13OpMultiplyAddEEENSB_ILi1ELi1EEEEELi1ELb0EbEENSB_ILi0ELi0EEES1G_Li1EEES1H_Li3ELNS1_23SharedMemoryClearOptionE0EbEENS_8epilogue11threadblock8EpilogueIS7_S1F_Li1ENS1L_22PredicatedTileIteratorINS1L_26OutputTileOptimalThreadMapINS1L_15OutputTileShapeILi64ELi8ELi2ELi1ELi1EEENS1P_ILi1ELi8ELi1ELi1ELi8EEELi128ELi8ELi16EEESD_Lb0ESN_Lb0EEENS1K_4warp24FragmentIteratorTensorOpIS17_S1A_SD_NSL_ISD_Li4ELb0EEESF_EENS1U_20TileIteratorTensorOpIS17_S1A_SD_SF_EENS1L_18SharedLoadIteratorINS1S_18CompactedThreadMapESD_Li16EEENS1K_6thread17LinearCombinationISD_Li8ESD_SD_LNS23_9ScaleType4KindE1ELNS_15FloatRoundStyleE2ESD_EENSB_ILi0ELi16EEELi1ELi1EEES2A_NS23_14LeftSiLUAndMulISD_Li8ESD_SD_LS27_2EEENS4_30GemmIdentityThreadblockSwizzleILi1EEELb0ELb1ELb1EEEEEvNT_6ParamsE)
        /*0054*/ 	.short	0x0210
        /*0056*/ 	.short	0x02d0


	//----- nvinfo : EIATTR_SW_WAR
	.align		4
.L_178:
        /*0058*/ 	.byte	0x04, 0x36
        /*005a*/ 	.short	(.L_180 - .L_179)
.L_179:
        /*005c*/ 	.word	0x00000008
.L_180:


//--------------------- .nv.info._ZN7cutlass6KernelINS_4gemm6kernel4GemmINS1_11threadblock13MmaMultistageINS1_9GemmShapeILi128ELi128ELi32EEENS_9transform11threadblock28PredicatedTileAccessIteratorINS_11MatrixShapeILi128ELi32EEENS_6half_tENS_6layout8RowMajorELi1ENS8_29PitchLinearWarpRakedThreadMapINS_16PitchLinearShapeILi32ELi128EEELi128ENSH_ILi4ELi8EEELi8EEENS_5ArrayISD_Li8ELb0EEELb0ENSE_9NoPermuteEEENS9_25RegularTileAccessIteratorISC_SD_NSE_37RowMajorTensorOpMultiplicandCrosswiseILi16ELi32EEELi0ESK_Li16EEELNS_4arch14CacheOperation4KindE1ENSA_INSB_ILi32ELi128EEESD_NSE_11ColumnMajorELi0ESK_SM_Lb0ESN_EENSP_ISW_SD_NSE_40ColumnMajorTensorOpMultiplicandCrosswiseILi16ELi32EEELi1ESK_Li16EEELSV_1ESD_SF_NS4_9MmaPolicyINS1_4warp11MmaTensorOpINS6_ILi64ELi64ELi32EEESD_SR_SD_S10_SD_SF_NS13_17MmaTensorOpPolicyINST_3MmaINS6_ILi16ELi8ELi16EEELi32ESD_SF_SD_SX_SD_SF_NST_13OpMultiplyAddEEENSB_ILi1ELi1EEEEELi1ELb0EbEENSB_ILi0ELi0EEES1E_Li1EEELi3ELNS1_23SharedMemoryClearOptionE0EbEENS_8epilogue11threadblock8EpilogueIS7_S1D_Li1ENS1J_22PredicatedTileIteratorINS1J_26OutputTileOptimalThreadMapINS1J_15OutputTileShapeILi128ELi8ELi2ELi1ELi1EEENS1N_ILi1ELi8ELi1ELi1ELi8EEELi128ELi8ELi16EEESD_Lb0ESN_Lb0EEENS1I_4warp24FragmentIteratorTensorOpIS15_S18_SD_NSL_ISD_Li4ELb0EEESF_EENS1S_20TileIteratorTensorOpIS15_S18_SD_SF_EENS1J_18SharedLoadIteratorINS1Q_18CompactedThreadMapESD_Li16EEENS1I_6thread17LinearCombinationISD_Li8ESD_SD_LNS21_9ScaleType4KindE1ELNS_15FloatRoundStyleE2ESD_EENSB_ILi0ELi16EEELi1ELi1EEENS4_30GemmIdentityThreadblockSwizzleILi1EEELb0EEEEEvNT_6ParamsE --------------------------
	.section	.nv.info._ZN7cutlass6KernelINS_4gemm6kernel4GemmINS1_11threadblock13MmaMultistageINS1_9GemmShapeILi128ELi128ELi32EEENS_9transform11threadblock28PredicatedTileAccessIteratorINS_11MatrixShapeILi128ELi32EEENS_6half_tENS_6layout8RowMajorELi1ENS8_29PitchLinearWarpRakedThreadMapINS_16PitchLinearShapeILi32ELi128EEELi128ENSH_ILi4ELi8EEELi8EEENS_5ArrayISD_Li8ELb0EEELb0ENSE_9NoPermuteEEENS9_25RegularTileAccessIteratorISC_SD_NSE_37RowMajorTensorOpMultiplicandCrosswiseILi16ELi32EEELi0ESK_Li16EEELNS_4arch14CacheOperation4KindE1ENSA_INSB_ILi32ELi128EEESD_NSE_11ColumnMajorELi0ESK_SM_Lb0ESN_EENSP_ISW_SD_NSE_40ColumnMajorTensorOpMultiplicandCrosswiseILi16ELi32EEELi1ESK_Li16EEELSV_1ESD_SF_NS4_9MmaPolicyINS1_4warp11MmaTensorOpINS6_ILi64ELi64ELi32EEESD_SR_SD_S10_SD_SF_NS13_17MmaTensorOpPolicyINST_3MmaINS6_ILi16ELi8ELi16EEELi32ESD_SF_SD_SX_SD_SF_NST_13OpMultiplyAddEEENSB_ILi1ELi1EEEEELi1ELb0EbEENSB_ILi0ELi0EEES1E_Li1EEELi3ELNS1_23SharedMemoryClearOptionE0EbEENS_8epilogue11threadblock8EpilogueIS7_S1D_Li1ENS1J_22PredicatedTileIteratorINS1J_26OutputTileOptimalThreadMapINS1J_15OutputTileShapeILi128ELi8ELi2ELi1ELi1EEENS1N_ILi1ELi8ELi1ELi1ELi8EEELi128ELi8ELi16EEESD_Lb0ESN_Lb0EEENS1I_4warp24FragmentIteratorTensorOpIS15_S18_SD_NSL_ISD_Li4ELb0EEESF_EENS1S_20TileIteratorTensorOpIS15_S18_SD_SF_EENS1J_18SharedLoadIteratorINS1Q_18CompactedThreadMapESD_Li16EEENS1I_6thread17LinearCombinationISD_Li8ESD_SD_LNS21_9ScaleType4KindE1ELNS_15FloatRoundStyleE2ESD_EENSB_ILi0ELi16EEELi1ELi1EEENS4_30GemmIdentityThreadblockSwizzleILi1EEELb0EEEEEvNT_6ParamsE,"",@"SHT_CUDA_INFO"
	.sectionflags	@""
	.align	4


	//----- nvinfo : EIATTR_CUDA_API_VERSION
	.align		4
        /*0000*/ 	.byte	0x04, 0x37
        /*0002*/ 	.short	(.L_182 - .L_181)
.L_181:
        /*0004*/ 	.word	0x00000082


	//----- nvinfo : EIATTR_KPARAM_INFO
	.align		4
.L_182:
        /*0008*/ 	.byte	0x04, 0x17
        /*000a*/ 	.short	(.L_184 - .L_183)
.L_183:
        /*000c*/ 	.word	0x00000000
        /*0010*/ 	.short	0x0000
        /*0012*/ 	.short	0x0000
        /*0014*/ 	.byte	0x00, 0xf0, 0xc1, 0x05


	//----- nvinfo : EIATTR_SPARSE_MMA_MASK
	.align		4
.L_184:
        /*0018*/ 	.byte	0x03, 0x50
        /*001a*/ 	.short	0x0000


	//----- nvinfo : EIATTR_MAXREG_COUNT
	.align		4
        /*001c*/ 	.byte	0x03, 0x1b
        /*001e*/ 	.short	0x00ff


	//----- nvinfo : EIATTR_NUM_BARRIERS
	.align		4
        /*0020*/ 	.byte	0x02, 0x4c
        /*0022*/ 	.byte	0x01
	.zero		1


	//----- nvinfo : EIATTR_MERCURY_ISA_VERSION
	.align		4
        /*0024*/ 	.byte	0x03, 0x5f
        /*0026*/ 	.short	0x0101


	//----- nvinfo : EIATTR_COOP_GROUP_MASK_REGIDS
	.align		4
        /*0028*/ 	.byte	0x04, 0x29
        /*002a*/ 	.short	(.L_186 - .L_185)


	//   ....[0]....
.L_185:
        /*002c*/ 	.word	0xffffffff


	//----- nvinfo : EIATTR_COOP_GROUP_INSTR_OFFSETS
	.align		4
.L_186:
        /*0030*/ 	.byte	0x04, 0x28
        /*0032*/ 	.short	(.L_188 - .L_187)


	//   ....[0]....
.L_187:
        /*0034*/ 	.word	0x000005f0


	//----- nvinfo : EIATTR_EXIT_INSTR_OFFSETS
	.align		4
.L_188:
        /*0038*/ 	.byte	0x04, 0x1c
        /*003a*/ 	.short	(.L_190 - .L_189)


	//   ....[0]....
.L_189:
        /*003c*/ 	.word	0x000000e0


	//   ....[1]....
        /*0040*/ 	.word	0x00003dc0


	//   ....[2]....
        /*0044*/ 	.word	0x00003de0


	//----- nvinfo : EIATTR_CBANK_PARAM_SIZE
	.align		4
.L_190:
        /*0048*/ 	.byte	0x03, 0x19
        /*004a*/ 	.short	0x0170


	//----- nvinfo : EIATTR_PARAM_CBANK
	.align		4
        /*004c*/ 	.byte	0x04, 0x0a
        /*004e*/ 	.short	(.L_192 - .L_191)
	.align		4
.L_191:
        /*0050*/ 	.word	index@(.nv.constant0._ZN7cutlass6KernelINS_4gemm6kernel4GemmINS1_11threadblock13MmaMultistageINS1_9GemmShapeILi128ELi128ELi32EEENS_9transform11threadblock28PredicatedTileAccessIteratorINS_11MatrixShapeILi128ELi32EEENS_6half_tENS_6layout8RowMajorELi1ENS8_29PitchLinearWarpRakedThreadMapINS_16PitchLinearShapeILi32ELi128EEELi128ENSH_ILi4ELi8EEELi8EEENS_5ArrayISD_Li8ELb0EEELb0ENSE_9NoPermuteEEENS9_25RegularTileAccessIteratorISC_SD_NSE_37RowMajorTensorOpMultiplicandCrosswiseILi16ELi32EEELi0ESK_Li16EEELNS_4arch14CacheOperation4KindE1ENSA_INSB_ILi32ELi128EEESD_NSE_11ColumnMajorELi0ESK_SM_Lb0ESN_EENSP_ISW_SD_NSE_40ColumnMajorTensorOpMultiplicandCrosswiseILi16ELi32EEELi1ESK_Li16EEELSV_1ESD_SF_NS4_9MmaPolicyINS1_4warp11MmaTensorOpINS6_ILi64ELi64ELi32EEESD_SR_SD_S10_SD_SF_NS13_17MmaTensorOpPolicyINST_3MmaINS6_ILi16ELi8ELi16EEELi32ESD_SF_SD_SX_SD_SF_NST_13OpMultiplyAddEEENSB_ILi1ELi1EEEEELi1ELb0EbEENSB_ILi0ELi0EEES1E_Li1EEELi3ELNS1_23SharedMemoryClearOptionE0EbEENS_8epilogue11threadblock8EpilogueIS7_S1D_Li1ENS1J_22PredicatedTileIteratorINS1J_26OutputTileOptimalThreadMapINS1J_15OutputTileShapeILi128ELi8ELi2ELi1ELi1EEENS1N_ILi1ELi8ELi1ELi1ELi8EEELi128ELi8ELi16EEESD_Lb0ESN_Lb0EEENS1I_4warp24FragmentIteratorTensorOpIS15_S18_SD_NSL_ISD_Li4ELb0EEESF_EENS1S_20TileIteratorTensorOpIS15_S18_SD_SF_EENS1J_18SharedLoadIteratorINS1Q_18CompactedThreadMapESD_Li16EEENS1I_6thread17LinearCombinationISD_Li8ESD_SD_LNS21_9ScaleType4KindE1ELNS_15FloatRoundStyleE2ESD_EENSB_ILi0ELi16EEELi1ELi1EEENS4_30GemmIdentityThreadblockSwizzleILi1EEELb0EEEEEvNT_6ParamsE)
        /*0054*/ 	.short	0x0210
        /*0056*/ 	.short	0x0170


	//----- nvinfo : EIATTR_SW_WAR
	.align		4
.L_192:
        /*0058*/ 	.byte	0x04, 0x36
        /*005a*/ 	.short	(.L_194 - .L_193)
.L_193:
        /*005c*/ 	.word	0x00000008
.L_194:


//--------------------- .nv.callgraph             --------------------------
	.section	.nv.callgraph,"",@"SHT_CUDA_CALLGRAPH"
	.align	4
	.sectionentsize	8
	.align		4
        /*0000*/ 	.word	0x00000000
	.align		4
        /*0004*/ 	.word	0xffffffff
	.align		4
        /*0008*/ 	.word	0x00000000
	.align		4
        /*000c*/ 	.word	0xfffffffe
	.align		4
        /*0010*/ 	.word	0x00000000
	.align		4
        /*0014*/ 	.word	0xfffffffd
	.align		4
        /*0018*/ 	.word	0x00000000
	.align		4
        /*001c*/ 	.word	0xfffffffc


//--------------------- .nv.constant4             --------------------------
	.section	.nv.constant4,"a",@progbits
	.align	8
	.align		8
.nv.constant4:
        /*0000*/ 	.dword	_ZN34_INTERNAL_27bd74d3_4_k_cu_371cd5504cuda3std3__45__cpo5beginE
	.align		8
        /*0008*/ 	.dword	_ZN34_INTERNAL_27bd74d3_4_k_cu_371cd5504cuda3std3__45__cpo3endE
	.align		8
        /*0010*/ 	.dword	_ZN34_INTERNAL_27bd74d3_4_k_cu_371cd5504cuda3std3__45__cpo6cbeginE
	.align		8
        /*0018*/ 	.dword	_ZN34_INTERNAL_27bd74d3_4_k_cu_371cd5504cuda3std3__45__cpo4cendE
	.align		8
        /*0020*/ 	.dword	_ZN34_INTERNAL_27bd74d3_4_k_cu_371cd5504cuda3std3__436_GLOBAL__N__27bd74d3_4_k_cu_371cd5506ignoreE
	.align		8
        /*0028*/ 	.dword	_ZN34_INTERNAL_27bd74d3_4_k_cu_371cd5504cuda3std3__419piecewise_constructE
	.align		8
        /*0030*/ 	.dword	_ZN34_INTERNAL_27bd74d3_4_k_cu_371cd5504cuda3std3__48in_placeE
	.align		8
        /*0038*/ 	.dword	_ZN34_INTERNAL_27bd74d3_4_k_cu_371cd5504cuda3std6ranges3__45__cpo4swapE
	.align		8
        /*0040*/ 	.dword	_ZN34_INTERNAL_27bd74d3_4_k_cu_371cd5504cuda3std6ranges3__45__cpo9iter_moveE
	.align		8
        /*0048*/ 	.dword	_ZN34_INTERNAL_27bd74d3_4_k_cu_371cd5504cute7productE
	.align		8
        /*0050*/ 	.dword	_ZN34_INTERNAL_27bd74d3_4_k_cu_371cd5504cute1_E


//--------------------- .nv.constant2._ZN7cutlass7Kernel2INS_4gemm6kernel20DefaultGemmUniversalINS_6half_tENS_6layout8RowMajorELNS_16ComplexTransformE0ELi1ES4_S6_LS7_0ELi1ES4_S6_S4_NS_4arch11OpClassSimtENS8_4Sm70ENS1_9GemmShapeILi128ELi128ELi8EEENSB_ILi32ELi64ELi8EEENSB_ILi1ELi1ELi1EEENS_8epilogue6thread17LinearCombinationIS4_Li1ES4_S4_LNSG_9ScaleType4KindE0ELNS_15FloatRoundStyleE2ES4_EENS1_11threadblock30GemmIdentityThreadblockSwizzleILi1EEELi2ENS8_13OpMultiplyAddELNS1_23SharedMemoryClearOptionE0ELb0ELb0ELb0ENS5_9NoPermuteESR_SR_vE10SelectBaseISO_vEEEEvNT_6ParamsE --------------------------
	.section	.nv.constant2._ZN7cutlass7Kernel2INS_4gemm6kernel20DefaultGemmUniversalINS_6half_tENS_6layout8RowMajorELNS_16ComplexTransformE0ELi1ES4_S6_LS7_0ELi1ES4_S6_S4_NS_4arch11OpClassSimtENS8_4Sm70ENS1_9GemmShapeILi128ELi128ELi8EEENSB_ILi32ELi64ELi8EEENSB_ILi1ELi1ELi1EEENS_8epilogue6thread17LinearCombinationIS4_Li1ES4_S4_LNSG_9ScaleType4KindE0ELNS_15FloatRoundStyleE2ES4_EENS1_11threadblock30GemmIdentityThreadblockSwizzleILi1EEELi2ENS8_13OpMultiplyAddELNS1_23SharedMemoryClearOptionE0ELb0ELb0ELb0ENS5_9NoPermuteESR_SR_vE10SelectBaseISO_vEEEEvNT_6ParamsE,"a",@progbits
	.sectionflags	@""
	.align	4
.nv.constant2._ZN7cutlass7Kernel2INS_4gemm6kernel20DefaultGemmUniversalINS_6half_tENS_6layout8RowMajorELNS_16ComplexTransformE0ELi1ES4_S6_LS7_0ELi1ES4_S6_S4_NS_4arch11OpClassSimtENS8_4Sm70ENS1_9GemmShapeILi128ELi128ELi8EEENSB_ILi32ELi64ELi8EEENSB_ILi1ELi1ELi1EEENS_8epilogue6thread17LinearCombinationIS4_Li1ES4_S4_LNSG_9ScaleType4KindE0ELNS_15FloatRoundStyleE2ES4_EENS1_11threadblock30GemmIdentityThreadblockSwizzleILi1EEELi2ENS8_13OpMultiplyAddELNS1_23SharedMemoryClearOptionE0ELb0ELb0ELb0ENS5_9NoPermuteESR_SR_vE10SelectBaseISO_vEEEEvNT_6ParamsE:
        /*0000*/ 	.byte	0x80, 0x36, 0x00, 0x00, 0x20, 0x37, 0x00, 0x00, 0x90, 0x35, 0x00, 0x00


//--------------------- .nv.constant2._ZN7cutlass7Kernel2INS_4gemm6kernel20DefaultGemmUniversalINS_6half_tENS_6layout8RowMajorELNS_16ComplexTransformE0ELi1ES4_NS5_11ColumnMajorELS7_0ELi1ES4_S6_S4_NS_4arch11OpClassSimtENS9_4Sm70ENS1_9GemmShapeILi128ELi128ELi8EEENSC_ILi32ELi64ELi8EEENSC_ILi1ELi1ELi1EEENS_8epilogue6thread17LinearCombinationIS4_Li1ES4_S4_LNSH_9ScaleType4KindE0ELNS_15FloatRoundStyleE2ES4_EENS1_11threadblock30GemmIdentityThreadblockSwizzleILi1EEELi2ENS9_13OpMultiplyAddELNS1_23SharedMemoryClearOptionE0ELb0ELb0ELb0ENS5_9NoPermuteESS_SS_vE10SelectBaseISP_vEEEEvNT_6ParamsE --------------------------
	.section	.nv.constant2._ZN7cutlass7Kernel2INS_4gemm6kernel20DefaultGemmUniversalINS_6half_tENS_6layout8RowMajorELNS_16ComplexTransformE0ELi1ES4_NS5_11ColumnMajorELS7_0ELi1ES4_S6_S4_NS_4arch11OpClassSimtENS9_4Sm70ENS1_9GemmShapeILi128ELi128ELi8EEENSC_ILi32ELi64ELi8EEENSC_ILi1ELi1ELi1EEENS_8epilogue6thread17LinearCombinationIS4_Li1ES4_S4_LNSH_9ScaleType4KindE0ELNS_15FloatRoundStyleE2ES4_EENS1_11threadblock30GemmIdentityThreadblockSwizzleILi1EEELi2ENS9_13OpMultiplyAddELNS1_23SharedMemoryClearOptionE0ELb0ELb0ELb0ENS5_9NoPermuteESS_SS_vE10SelectBaseISP_vEEEEvNT_6ParamsE,"a",@progbits
	.sectionflags	@""
	.align	4
.nv.constant2._ZN7cutlass7Kernel2INS_4gemm6kernel20DefaultGemmUniversalINS_6half_tENS_6layout8RowMajorELNS_16ComplexTransformE0ELi1ES4_NS5_11ColumnMajorELS7_0ELi1ES4_S6_S4_NS_4arch11OpClassSimtENS9_4Sm70ENS1_9GemmShapeILi128ELi128ELi8EEENSC_ILi32ELi64ELi8EEENSC_ILi1ELi1ELi1EEENS_8epilogue6thread17LinearCombinationIS4_Li1ES4_S4_LNSH_9ScaleType4KindE0ELNS_15FloatRoundStyleE2ES4_EENS1_11threadblock30GemmIdentityThreadblockSwizzleILi1EEELi2ENS9_13OpMultiplyAddELNS1_23SharedMemoryClearOptionE0ELb0ELb0ELb0ENS5_9NoPermuteESS_SS_vE10SelectBaseISP_vEEEEvNT_6ParamsE:
        /*0000*/ 	.byte	0xe0, 0x35, 0x00, 0x00, 0x80, 0x36, 0x00, 0x00, 0xf0, 0x34, 0x00, 0x00


//--------------------- .text._ZN7cutlass9reference6device6kernel13TensorForEachI25TensorEpilogueForEachFuncINS_8epilogue6thread14LeftSiLUAndMulINS_6half_tELi8ES8_S8_LNS_15FloatRoundStyleE2EEES8_NS_6layout8RowMajorEELi2ENSD_6ParamsEEEvNS_5CoordIXT0_EilEET1_ --------------------------
	.section	.text._ZN7cutlass9reference6device6kernel13TensorForEachI25TensorEpilogueForEachFuncINS_8epilogue6thread14LeftSiLUAndMulINS_6half_tELi8ES8_S8_LNS_15FloatRoundStyleE2EEES8_NS_6layout8RowMajorEELi2ENSD_6ParamsEEEvNS_5CoordIXT0_EilEET1_,"ax",@progbits
	.align	128
        .global         _ZN7cutlass9reference6device6kernel13TensorForEachI25TensorEpilogueForEachFuncINS_8epilogue6thread14LeftSiLUAndMulINS_6half_tELi8ES8_S8_LNS_15FloatRoundStyleE2EEES8_NS_6layout8RowMajorEELi2ENSD_6ParamsEEEvNS_5CoordIXT0_EilEET1_
        .type           _ZN7cutlass9reference6device6kernel13TensorForEachI25TensorEpilogueForEachFuncINS_8epilogue6thread14LeftSiLUAndMulINS_6half_tELi8ES8_S8_LNS_15FloatRoundStyleE2EEES8_NS_6layout8RowMajorEELi2ENSD_6ParamsEEEvNS_5CoordIXT0_EilEET1_,@function
        .size           _ZN7cutlass9reference6device6kernel13TensorForEachI25TensorEpilogueForEachFuncINS_8epilogue6thread14LeftSiLUAndMulINS_6half_tELi8ES8_S8_LNS_15FloatRoundStyleE2EEES8_NS_6layout8RowMajorEELi2ENSD_6ParamsEEEvNS_5CoordIXT0_EilEET1_,(.L_x_118 - _ZN7cutlass9reference6device6kernel13TensorForEachI25TensorEpilogueForEachFuncINS_8epilogue6thread14LeftSiLUAndMulINS_6half_tELi8ES8_S8_LNS_15FloatRoundStyleE2EEES8_NS_6layout8RowMajorEELi2ENSD_6ParamsEEEvNS_5CoordIXT0_EilEET1_)
        .other          _ZN7cutlass9reference6device6kernel13TensorForEachI25TensorEpilogueForEachFuncINS_8epilogue6thread14LeftSiLUAndMulINS_6half_tELi8ES8_S8_LNS_15FloatRoundStyleE2EEES8_NS_6layout8RowMajorEELi2ENSD_6ParamsEEEvNS_5CoordIXT0_EilEET1_,@"STO_CUDA_ENTRY STV_DEFAULT"
_ZN7cutlass9reference6device6kernel13TensorForEachI25TensorEpilogueForEachFuncINS_8epilogue6thread14LeftSiLUAndMulINS_6half_tELi8ES8_S8_LNS_15FloatRoundStyleE2EEES8_NS_6layout8RowMajorEELi2ENSD_6ParamsEEEvNS_5CoordIXT0_EilEET1_:
.text._ZN7cutlass9reference6device6kernel13TensorForEachI25TensorEpilogueForEachFuncINS_8epilogue6thread14LeftSiLUAndMulINS_6half_tELi8ES8_S8_LNS_15FloatRoundStyleE2EEES8_NS_6layout8RowMajorEELi2ENSD_6ParamsEEEvNS_5CoordIXT0_EilEET1_:
[----:B------:R-:W-:Y:S01]  /*0000*/  LDC R1, c[0x0][0x28] ;  /* 0x00000a00ff017b82 */ /* 0x000fe20000000800 */
[----:B------:R-:W0:Y:S01]  /*0010*/  S2R R3, SR_CTAID.X ;  /* 0x0000000000037919 */ /* 0x000e220000002500 */
[----:B------:R-:W-:Y:S01]  /*0020*/  ULDC.64 UR22, c[0x0][0x210] ;  /* 0x0000840000167ab9 */ /* 0x000fe20000000a00 */
[----:B------:R-:W-:Y:S01]  /*0030*/  ULDC UR6, c[0x0][0x0] ;  /* 0x0000000000067ab9 */ /* 0x000fe20000000800 */
[----:B------:R-:W-:Y:S01]  /*0040*/  UIMAD.WIDE UR26, UR22, UR23, URZ ;  /* 0x00000017161a72a5 */ /* 0x000fe2000f8e023f */
[----:B------:R-:W0:Y:S02]  /*0050*/  S2R R0, SR_TID.X ;  /* 0x0000000000007919 */ /* 0x000e240000002100 */
[----:B0-----:R-:W-:-:S03]  /*0060*/  IMAD R15, R3, UR6, R0 ;  /* 0x00000006030f7c24 */ /* 0x001fc6000f8e0200 */
[----:B------:R-:W-:Y:S02]  /*0070*/  MOV R0, UR27 ;  /* 0x0000001b00007c02 */ /* 0x000fe40008000f00 */
[----:B------:R-:W-:-:S04]  /*0080*/  ISETP.LT.U32.AND P0, PT, R15, UR26, PT ;  /* 0x0000001a0f007c0c */ /* 0x000fc8000bf01070 */
[----:B------:R-:W-:-:S13]  /*0090*/  ISETP.GT.AND.EX P0, PT, R0, RZ, PT, P0 ;  /* 0x000000ff0000720c */ /* 0x000fda0003f04300 */
[----:B------:R-:W-:Y:S05]  /*00a0*/  @!P0 EXIT ;  /* 0x000000000000894d */ /* 0x000fea0003800000 */
[----:B------:R-:W-:Y:S01]  /*00b0*/  HFMA2.MMA R14, -RZ, RZ, 0, 0 ;  /* 0x00000000ff0e7435 */ /* 0x000fe200000001ff */
[----:B------:R-:W-:Y:S01]  /*00c0*/  BSSY B1, `(.L_x_0) ;  /* 0x0000071000017945 */ /* 0x000fe20003800000 */
[----:B------:R-:W-:Y:S01]  /*00d0*/  ULDC UR24, c[0x0][0xc] ;  /* 0x0000030000187ab9 */ /* 0x000fe20000000800 */
[----:B------:R-:W-:Y:S02]  /*00e0*/  USHF.R.S32.HI UR23, URZ, 0x1f, UR23 ;  /* 0x0000001f3f177899 */ /* 0x000fe40008011417 */
[----:B------:R-:W-:Y:S01]  /*00f0*/  UIMAD UR24, UR6, UR24, URZ ;  /* 0x00000018061872a4 */ /* 0x000fe2000f8e023f */
[----:B------:R-:W-:Y:S01]  /*0100*/  ULDC.64 UR4, c[0x0][0x208] ;  /* 0x0000820000047ab9 */ /* 0x000fe20000000a00 */
[----:B------:R-:W-:Y:S01]  /*0110*/  ULDC UR18, c[0x0][0x214] ;  /* 0x0000850000127ab9 */ /* 0x000fe20000000800 */
[----:B------:R-:W-:Y:S01]  /*0120*/  ULDC UR19, c[0x0][0x210] ;  /* 0x0000840000137ab9 */ /* 0x000fe20000000800 */
[----:B------:R-:W-:Y:S01]  /*0130*/  ULDC.64 UR16, c[0x0][0x220] ;  /* 0x0000880000107ab9 */ /* 0x000fe20000000a00 */
[----:B------:R-:W-:Y:S01]  /*0140*/  ULDC.64 UR14, c[0x0][0x238] ;  /* 0x00008e00000e7ab9 */ /* 0x000fe20000000a00 */
[----:B------:R-:W-:Y:S01]  /*0150*/  ULDC.64 UR12, c[0x0][0x250] ;  /* 0x00009400000c7ab9 */ /* 0x000fe20000000a00 */
[----:B------:R-:W-:Y:S01]  /*0160*/  ULDC.64 UR10, c[0x0][0x218] ;  /* 0x00008600000a7ab9 */ /* 0x000fe20000000a00 */
[----:B------:R-:W-:Y:S01]  /*0170*/  ULDC.64 UR8, c[0x0][0x230] ;  /* 0x00008c0000087ab9 */ /* 0x000fe20000000a00 */
[----:B------:R-:W-:-:S05]  /*0180*/  ULDC.64 UR6, c[0x0][0x248] ;  /* 0x0000920000067ab9 */ /* 0x000fca0000000a00 */
.L_x_6:
[----:B------:R-:W-:Y:S01]  /*0190*/  LOP3.LUT R0, R14, UR23, RZ, 0xfc, !PT ;  /* 0x000000170e007c12 */ /* 0x000fe2000f8efcff */
[----:B------:R-:W-:Y:S03]  /*01a0*/  BSSY B0, `(.L_x_1) ;  /* 0x0000021000007945 */ /* 0x000fe60003800000 */
[----:B------:R-:W-:Y:S11]  /*01b0*/  ISETP.NE.U32.AND P0, PT, R0, RZ, PT ;  /* 0x000000ff0000720c */ /* 0x000ff60003f05070 */
[----:B------:R-:W-:Y:S02]  /*01c0*/  @!UPT UIADD3 URZ, URZ, URZ, URZ ;  /* 0x0000003f3f3ff290 */ /* 0x000fe4000fffe03f */
[----:B0-----:R-:W-:Y:S05]  /*01d0*/  @!P0 BRA `(.L_x_2) ;  /* 0x0000000000188947 */ /* 0x001fea0003800000 */
[----:B------:R-:W-:Y:S02]  /*01e0*/  MOV R4, 0x200 ;  /* 0x0000020000047802 */ /* 0x000fe40000000f00 */
[----:B------:R-:W-:Y:S05]  /*01f0*/  CALL.REL.NOINC `($__internal_0_$__cuda_sm20_div_s64) ;  /* 0x00000004007c7944 */ /* 0x000fea0003c00000 */
[----:B------:R-:W-:Y:S02]  /*0200*/  IADD3 R20, -R17, RZ, RZ ;  /* 0x000000ff11147210 */ /* 0x000fe40007ffe1ff */
[----:B------:R-:W-:Y:S05]  /*0210*/  MOV R0, UR18 ;  /* 0x0000001200007c02 */ /* 0x000fea0008000f00 */
[----:B------:R-:W-:Y:S01]  /*0220*/  IMAD R20, R20, R0, R15 ;  /* 0x0000000014147224 */ /* 0x000fe200078e020f */
[----:B------:R-:W-:Y:S05]  /*0230*/  BRA `(.L_x_3) ;  /* 0x00000000005c7947 */ /* 0x000fea0003800000 */
.L_x_2:
[----:B------:R-:W-:Y:S04]  /*0240*/  MOV R0, UR18 ;  /* 0x0000001200007c02 */ /* 0x000fe80008000f00 */
[----:B------:R-:W0:Y:S01]  /*0250*/  I2F.U32.RP R6, R0 ;  /* 0x0000000000067306 */ /* 0x000e220000209000 */
[----:B------:R-:W-:Y:S09]  /*0260*/  ISETP.NE.U32.AND P0, PT, R0, RZ, PT ;  /* 0x000000ff0000720c */ /* 0x000ff20003f05070 */
[----:B0-----:R-:W0:Y:S02]  /*0270*/  MUFU.RCP R2, R6 ;  /* 0x0000000600027308 */ /* 0x001e240000001000 */
[----:B0-----:R-:W-:Y:S08]  /*0280*/  IADD3 R4, R2, 0xffffffe, RZ ;  /* 0x0ffffffe02047810 */ /* 0x001ff00007ffe0ff */
[----:B------:R-:W0:Y:S02]  /*0290*/  F2I.FTZ.U32.TRUNC.NTZ R5, R4 ;  /* 0x0000000400057305 */ /* 0x000e24000021f000 */
[C---:B0-----:R-:W-:Y:S01]  /*02a0*/  IMAD R2, R5.reuse, R0, RZ ;  /* 0x0000000005027224 */ /* 0x041fe200078e02ff */
[----:B------:R-:W-:Y:S03]  /*02b0*/  MOV R4, RZ ;  /* 0x000000ff00047202 */ /* 0x000fe60000000f00 */
[----:B------:R-:W-:Y:S04]  /*02c0*/  IMAD.MOV R2, RZ, RZ, -R2 ;  /* 0x000000ffff027224 */ /* 0x000fe800078e0a02 */
[----:B------:R-:W-:Y:S06]  /*02d0*/  IMAD.HI.U32 R5, R5, R2, R4 ;  /* 0x0000000205057227 */ /* 0x000fec00078e0004 */
[----:B------:R-:W-:Y:S04]  /*02e0*/  IMAD.HI.U32 R17, R5, R15, RZ ;  /* 0x0000000f05117227 */ /* 0x000fe800078e00ff */
[----:B------:R-:W-:Y:S04]  /*02f0*/  IMAD.MOV R2, RZ, RZ, -R17 ;  /* 0x000000ffff027224 */ /* 0x000fe800078e0a11 */
[C---:B------:R-:W-:Y:S05]  /*0300*/  IMAD R3, R0.reuse, R2, R15 ;  /* 0x0000000200037224 */ /* 0x040fea00078e020f */
[CC--:B------:R-:W-:Y:S11]  /*0310*/  ISETP.GE.U32.AND P2, PT, R3.reuse, R0.reuse, PT ;  /* 0x000000000300720c */ /* 0x0c0ff60003f46070 */
[----:B------:R-:W-:Y:S02]  /*0320*/  @!UPT UIADD3 URZ, URZ, URZ, URZ ;  /* 0x0000003f3f3ff290 */ /* 0x000fe4000fffe03f */
[-C--:B------:R-:W-:Y:S01]  /*0330*/  @P2 IADD3 R3, R3, -R0.reuse, RZ ;  /* 0x8000000003032210 */ /* 0x080fe20007ffe0ff */
[----:B------:R-:W-:Y:S03]  /*0340*/  @P2 VIADD R17, R17, 0x1 ;  /* 0x0000000111112836 */ /* 0x000fe60000000000 */
[-C--:B------:R-:W-:Y:S11]  /*0350*/  ISETP.GE.U32.AND P1, PT, R3, R0.reuse, PT ;  /* 0x000000000300720c */ /* 0x080ff60003f26070 */
[----:B------:R-:W-:Y:S02]  /*0360*/  @!UPT UIADD3 URZ, URZ, URZ, URZ ;  /* 0x0000003f3f3ff290 */ /* 0x000fe4000fffe03f */
[----:B------:R-:W-:Y:S02]  /*0370*/  @P1 IADD3 R17, R17, 0x1, RZ ;  /* 0x0000000111111810 */ /* 0x000fe40007ffe0ff */
[----:B------:R-:W-:Y:S05]  /*0380*/  @!P0 LOP3.LUT R17, RZ, R0, RZ, 0x33, !PT ;  /* 0x00000000ff118212 */ /* 0x000fea00078e33ff */
[----:B------:R-:W-:Y:S04]  /*0390*/  IMAD.MOV R20, RZ, RZ, -R17 ;  /* 0x000000ffff147224 */ /* 0x000fe800078e0a11 */
[----:B------:R-:W-:Y:S02]  /*03a0*/  IMAD R20, R0, R20, R15 ;  /* 0x0000001400147224 */ /* 0x000fe400078e020f */
.L_x_3:
[----:B------:R-:W-:Y:S05]  /*03b0*/  BSYNC B0 ;  /* 0x0000000000007941 */ /* 0x000fea0003800000 */
.L_x_1:
[----:B------:R-:W-:Y:S01]  /*03c0*/  ISETP.LT.AND P0, PT, R20, R0, PT ;  /* 0x000000001400720c */ /* 0x000fe20003f01270 */
[----:B------:R-:W-:Y:S03]  /*03d0*/  BSSY B0, `(.L_x_4) ;  /* 0x0000039000007945 */ /* 0x000fe60003800000 */
[----:B------:R-:W-:Y:S11]  /*03e0*/  ISETP.GE.OR P0, PT, R17, UR19, !P0 ;  /* 0x0000001311007c0c */ /* 0x000ff6000c706670 */
[----:B------:R-:W-:Y:S02]  /*03f0*/  @!UPT UIADD3 URZ, URZ, URZ, URZ ;  /* 0x0000003f3f3ff290 */ /* 0x000fe4000fffe03f */
[----:B------:R-:W-:Y:S05]  /*0400*/  @P0 BRA `(.L_x_5) ;  /* 0x0000000000d40947 */ /* 0x000fea0003800000 */
[----:B------:R-:W-:Y:S01]  /*0410*/  SHF.R.S32.HI R16, RZ, 0x1f, R17 ;  /* 0x0000001fff107819 */ /* 0x000fe20000011411 */
[----:B------:R-:W0:Y:S01]  /*0420*/  I2F.F16 R5, 0x1 ;  /* 0x0000000100057906 */ /* 0x000e220000200c00 */
[--C-:B------:R-:W-:Y:S03]  /*0430*/  SHF.R.S32.HI R21, RZ, 0x1f, R20.reuse ;  /* 0x0000001fff157819 */ /* 0x100fe60000011414 */
[----:B------:R-:W-:Y:S02]  /*0440*/  IMAD R18, R16, UR16, RZ ;  /* 0x0000001010127c24 */ /* 0x000fe4000f8e02ff */
[C---:B------:R-:W-:Y:S04]  /*0450*/  IMAD.WIDE.U32 R22, R17.reuse, UR16, R20 ;  /* 0x0000001011167c25 */ /* 0x040fe8000f8e0014 */
[----:B------:R-:W-:Y:S01]  /*0460*/  IMAD R18, R17, UR17, R18 ;  /* 0x0000001111127c24 */ /* 0x000fe2000f8e0212 */
[C---:B------:R-:W-:Y:S04]  /*0470*/  LEA R12, P0, R22.reuse, UR10, 0x1 ;  /* 0x0000000a160c7c11 */ /* 0x040fe8000f8008ff */
[----:B------:R-:W-:Y:S01]  /*0480*/  IADD3 R18, R23, R18, RZ ;  /* 0x0000001217127210 */ /* 0x000fe20007ffe0ff */
[----:B0-----:R-:W-:Y:S03]  /*0490*/  HADD2.F32 R0, -RZ, R5.H0_H0 ;  /* 0x20000005ff007230 */ /* 0x001fe60000004100 */
[----:B------:R-:W-:Y:S01]  /*04a0*/  LEA.HI.X R13, R22, UR11, R18, 0x1, P0 ;  /* 0x0000000b160d7c11 */ /* 0x000fe200080f0c12 */
[----:B------:R-:W-:Y:S02]  /*04b0*/  IMAD R18, R16, UR14, RZ ;  /* 0x0000000e10127c24 */ /* 0x000fe4000f8e02ff */
[C---:B------:R-:W-:Y:S02]  /*04c0*/  IMAD.WIDE.U32 R22, R17.reuse, UR14, R20 ;  /* 0x0000000e11167c25 */ /* 0x040fe4000f8e0014 */
[----:B------:R-:W2:Y:S02]  /*04d0*/  LDG.E.U16 R9, desc[UR4][R12.64] ;  /* 0x000000040c097981 */ /* 0x000ea4000c1e1500 */
[C---:B------:R-:W-:Y:S01]  /*04e0*/  IMAD R18, R17.reuse, UR15, R18 ;  /* 0x0000000f11127c24 */ /* 0x040fe2000f8e0212 */
[----:B------:R-:W-:Y:S01]  /*04f0*/  LEA R24, P0, R22, UR8, 0x1 ;  /* 0x0000000816187c11 */ /* 0x000fe2000f8008ff */
[----:B------:R-:W-:Y:S03]  /*0500*/  IMAD.WIDE.U32 R20, R17, UR12, R20 ;  /* 0x0000000c11147c25 */ /* 0x000fe6000f8e0014 */
[----:B------:R-:W-:Y:S01]  /*0510*/  IADD3 R18, R23, R18, RZ ;  /* 0x0000001217127210 */ /* 0x000fe20007ffe0ff */
[----:B------:R-:W-:Y:S03]  /*0520*/  IMAD R16, R16, UR12, RZ ;  /* 0x0000000c10107c24 */ /* 0x000fe6000f8e02ff */
[----:B------:R-:W-:Y:S01]  /*0530*/  LEA.HI.X R25, R22, UR9, R18, 0x1, P0 ;  /* 0x0000000916197c11 */ /* 0x000fe200080f0c12 */
[----:B------:R-:W-:Y:S04]  /*0540*/  IMAD R16, R17, UR13, R16 ;  /* 0x0000000d11107c24 */ /* 0x000fe8000f8e0210 */
[----:B------:R-:W3:Y:S01]  /*0550*/  LDG.E.U16 R19, desc[UR4][R24.64] ;  /* 0x0000000418137981 */ /* 0x000ee2000c1e1500 */
[----:B------:R-:W-:Y:S02]  /*0560*/  IADD3 R21, R21, R16, RZ ;  /* 0x0000001015157210 */ /* 0x000fe40007ffe0ff */
[C---:B--2---:R-:W-:Y:S01]  /*0570*/  HSETP2.EQ.AND P0, P1, -R9.reuse.H0_H0, 0.0226898193359375, 0.007297515869140625, PT ;  /* 0x25cf1f7909007434 */ /* 0x044fe20003902900 */
[----:B------:R-:W-:Y:S05]  /*0580*/  HADD2.F32 R7, -RZ, -R9.H0_H0 ;  /* 0xa0000009ff077230 */ /* 0x000fea0000004100 */
[----:B------:R-:W-:Y:S01]  /*0590*/  FFMA R6, R7, 1.4426950216293334961, -RZ ;  /* 0x3fb8aa3b07067823 */ /* 0x000fe200000008ff */
[----:B------:R-:W-:Y:S02]  /*05a0*/  SEL R7, RZ, 0x3c00, !P0 ;  /* 0x00003c00ff077807 */ /* 0x000fe40004000000 */
[----:B------:R-:W-:Y:S01]  /*05b0*/  HSETP2.EQ.AND P2, P0, -R9.H0_H0, -2.966796875, -2.615234375, PT ;  /* 0xc1efc13b09007434 */ /* 0x000fe20003842900 */
[----:B------:R-:W0:Y:S02]  /*05c0*/  MUFU.EX2 R11, R6 ;  /* 0x00000006000b7308 */ /* 0x000e240000000800 */
[----:B0-----:R-:W-:Y:S02]  /*05d0*/  F2FP.F16.F32.PACK_AB R10, RZ, R11 ;  /* 0x0000000bff0a723e */ /* 0x001fe400000000ff */
[----:B------:R-:W-:Y:S02]  /*05e0*/  SEL R11, RZ, 0x3c00, !P1 ;  /* 0x00003c00ff0b7807 */ /* 0x000fe40004800000 */
[----:B------:R-:W-:Y:S01]  /*05f0*/  SEL R13, RZ, 0x3c00, !P2 ;  /* 0x00003c00ff0d7807 */ /* 0x000fe20005000000 */
[----:B------:R-:W-:Y:S04]  /*0600*/  HFMA2 R10, R7.H0_H0, -0.0009765625, -0.0009765625, R10.H0_H0 ;  /* 0x94009400070a7831 */ /* 0x000fe8000004080a */
[----:B------:R-:W-:Y:S01]  /*0610*/  HFMA2 R10, R11.H0_H0, -0.0009765625, -0.0009765625, R10.H0_H0 ;  /* 0x940094000b0a7831 */ /* 0x000fe2000004080a */
[----:B------:R-:W-:Y:S03]  /*0620*/  SEL R11, RZ, 0x3c00, !P0 ;  /* 0x00003c00ff0b7807 */ /* 0x000fe60004000000 */
[----:B------:R-:W-:Y:S04]  /*0630*/  HFMA2 R10, R13.H0_H0, 6.103515625e-05, 6.103515625e-05, R10.H0_H0 ;  /* 0x040004000d0a7831 */ /* 0x000fe8000004080a */
[----:B------:R-:W-:Y:S04]  /*0640*/  HFMA2 R10, R11.H0_H0, 3.0517578125e-05, 3.0517578125e-05, R10.H0_H0 ;  /* 0x020002000b0a7831 */ /* 0x000fe8000004080a */
[----:B------:R-:W-:Y:S05]  /*0650*/  HADD2 R8, R5.H0_H0, R10.H0_H0 ;  /* 0x2000000a05087230 */ /* 0x000fea0000000800 */
[----:B------:R-:W-:Y:S04]  /*0660*/  HADD2.F32 R7, -RZ, R8.H0_H0 ;  /* 0x20000008ff077230 */ /* 0x000fe80000004100 */
[----:B------:R-:W0:Y:S02]  /*0670*/  MUFU.RCP R4, R7 ;  /* 0x0000000700047308 */ /* 0x000e240000001000 */
[----:B0-----:R-:W-:Y:S05]  /*0680*/  FMUL R3, R0, R4 ;  /* 0x0000000400037220 */ /* 0x001fea0000400000 */
[-C--:B------:R-:W-:Y:S05]  /*0690*/  F2FP.F16.F32.PACK_AB R2, RZ, R3.reuse ;  /* 0x00000003ff02723e */ /* 0x080fea00000000ff */
[C---:B------:R-:W-:Y:S02]  /*06a0*/  HSETP2.GEU.AND P0, PT, |R2|.reuse.H0_H0, 8.523464202880859375e-06, 8.523464202880859375e-06, PT ;  /* 0x008f008f02007434 */ /* 0x040fe40003f0ea00 */
[----:B------:R-:W-:Y:S05]  /*06b0*/  HSETP2.GT.AND P1, PT, |R2|.H0_H0, RZ.H0_H0, PT ;  /* 0x200000ff02007234 */ /* 0x000fea0003f24a00 */
[----:B------:R-:W-:Y:S11]  /*06c0*/  PLOP3.LUT P0, PT, P0, P1, PT, 0xa2, 0x0 ;  /* 0x000000000000781c */ /* 0x000ff60000703472 */
[----:B------:R-:W-:Y:S02]  /*06d0*/  @!UPT UIADD3 URZ, URZ, URZ, URZ ;  /* 0x0000003f3f3ff290 */ /* 0x000fe4000fffe03f */
[----:B------:R-:W-:Y:S04]  /*06e0*/  @!P0 FFMA R0, -R7, R3, R0 ;  /* 0x0000000307008223 */ /* 0x000fe80000000100 */
[----:B------:R-:W-:Y:S05]  /*06f0*/  @!P0 FFMA R3, R4, R0, R3 ;  /* 0x0000000004038223 */ /* 0x000fea0000000003 */
[----:B------:R-:W-:Y:S02]  /*0700*/  @!P0 F2FP.F16.F32.PACK_AB R2, RZ, R3 ;  /* 0x00000003ff02823e */ /* 0x000fe400000000ff */
[C---:B------:R-:W-:Y:S03]  /*0710*/  LEA R18, P0, R20.reuse, UR6, 0x1 ;  /* 0x0000000614127c11 */ /* 0x040fe6000f8008ff */
[----:B------:R-:W-:Y:S04]  /*0720*/  HMUL2 R17, R9.H0_H0, R2.H0_H0 ;  /* 0x2000000209117232 */ /* 0x000fe80000000800 */
[----:B---3--:R-:W-:Y:S01]  /*0730*/  HMUL2 R17, R17.H0_H0, R19.H0_H0 ;  /* 0x2000001311117232 */ /* 0x008fe20000000800 */
[----:B------:R-:W-:Y:S05]  /*0740*/  LEA.HI.X R19, R20, UR7, R21, 0x1, P0 ;  /* 0x0000000714137c11 */ /* 0x000fea00080f0c15 */
[----:B------:R0:W-:Y:S02]  /*0750*/  STG.E.U16 desc[UR4][R18.64], R17 ;  /* 0x0000001112007986 */ /* 0x0001e4000c101504 */
.L_x_5:
[----:B------:R-:W-:Y:S05]  /*0760*/  BSYNC B0 ;  /* 0x0000000000007941 */ /* 0x000fea0003800000 */
.L_x_4:
[----:B------:R-:W-:Y:S05]  /*0770*/  IADD3 R15, P0, R15, UR24, RZ ;  /* 0x000000180f0f7c10 */ /* 0x000fea000ff1e0ff */
[----:B------:R-:W-:Y:S01]  /*0780*/  IMAD.X R14, RZ, RZ, R14, P0 ;  /* 0x000000ffff0e7224 */ /* 0x000fe200000e060e */
[----:B------:R-:W-:Y:S04]  /*0790*/  ISETP.GE.U32.AND P0, PT, R15, UR26, PT ;  /* 0x0000001a0f007c0c */ /* 0x000fe8000bf06070 */
[----:B------:R-:W-:Y:S11]  /*07a0*/  ISETP.GE.AND.EX P0, PT, R14, UR27, PT, P0 ;  /* 0x0000001b0e007c0c */ /* 0x000ff6000bf06300 */
[----:B------:R-:W-:Y:S02]  /*07b0*/  @!UPT UIADD3 URZ, URZ, URZ, URZ ;  /* 0x0000003f3f3ff290 */ /* 0x000fe4000fffe03f */
[----:B------:R-:W-:Y:S05]  /*07c0*/  @!P0 BRA `(.L_x_6) ;  /* 0xfffffff800708947 */ /* 0x000fea000383ffff */
[----:B------:R-:W-:Y:S05]  /*07d0*/  BSYNC B1 ;  /* 0x0000000000017941 */ /* 0x000fea0003800000 */
.L_x_0:
[----:B------:R-:W-:Y:S05]  /*07e0*/  EXIT ;  /* 0x000000000000794d */ /* 0x000fea0003800000 */
        .weak           $__internal_0_$__cuda_sm20_div_s64
        .type           $__internal_0_$__cuda_sm20_div_s64,@function
        .size           $__internal_0_$__cuda_sm20_div_s64,(.L_x_118 - $__internal_0_$__cuda_sm20_div_s64)
$__internal_0_$__cuda_sm20_div_s64:
[----:B------:R-:W-:Y:S01]  /*07f0*/  ULDC UR20, c[0x0][0x214] ;  /* 0x0000850000147ab9 */ /* 0x000fe20000000800 */
[----:B------:R-:W-:Y:S02]  /*0800*/  UISETP.GE.AND UP1, UPT, UR23, URZ, UPT ;  /* 0x0000003f1700728c */ /* 0x000fe4000bf26270 */
[----:B------:R-:W-:-:S04]  /*0810*/  UIADD3 UR22, UP0, URZ, -UR20, URZ ;  /* 0x800000143f167290 */ /* 0x000fc8000ff1e03f */
[----:B------:R-:W-:Y:S02]  /*0820*/  UIADD3.X UR21, URZ, ~UR23, URZ, UP0, !UPT ;  /* 0x800000173f157290 */ /* 0x000fe400087fe43f */
[----:B------:R-:W-:Y:S02]  /*0830*/  USEL UR28, UR22, UR20, !UP1 ;  /* 0x00000014161c7287 */ /* 0x000fe4000c800000 */
[----:B------:R-:W-:-:S09]  /*0840*/  USEL UR29, UR21, UR23, !UP1 ;  /* 0x00000017151d7287 */ /* 0x000fd2000c800000 */
[----:B------:R-:W0:Y:S08]  /*0850*/  I2F.U64.RP R0, UR28 ;  /* 0x0000001c00007d12 */ /* 0x000e300008309000 */
[----:B0-----:R-:W0:Y:S02]  /*0860*/  MUFU.RCP R6, R0 ;  /* 0x0000000000067308 */ /* 0x001e240000001000 */
[----:B0-----:R-:W-:-:S06]  /*0870*/  VIADD R6, R6, 0x1ffffffe ;  /* 0x1ffffffe06067836 */ /* 0x001fcc0000000000 */
[----:B------:R-:W0:Y:S02]  /*0880*/  F2I.U64.TRUNC R6, R6 ;  /* 0x0000000600067311 */ /* 0x000e24000020d800 */
[----:B0-----:R-:W-:Y:S01]  /*0890*/  IMAD.WIDE.U32 R2, R6, UR28, RZ ;  /* 0x0000001c06027c25 */ /* 0x001fe2000f8e00ff */
[----:B------:R-:W-:-:S03]  /*08a0*/  MOV R9, R6 ;  /* 0x0000000600097202 */ /* 0x000fc60000000f00 */
[----:B------:R-:W-:Y:S01]  /*08b0*/  IMAD R5, R6, UR29, R3 ;  /* 0x0000001d06057c24 */ /* 0x000fe2000f8e0203 */
[----:B------:R-:W-:-:S03]  /*08c0*/  IADD3 R3, P0, RZ, -R2, RZ ;  /* 0x80000002ff037210 */ /* 0x000fc60007f1e0ff */
[----:B------:R-:W-:Y:S02]  /*08d0*/  IMAD R2, R7, UR28, R5 ;  /* 0x0000001c07027c24 */ /* 0x000fe4000f8e0205 */
[----:B------:R-:W-:-:S04]  /*08e0*/  IMAD.HI.U32 R8, R6, R3, RZ ;  /* 0x0000000306087227 */ /* 0x000fc800078e00ff */
[----:B------:R-:W-:-:S04]  /*08f0*/  IMAD.X R2, RZ, RZ, ~R2, P0 ;  /* 0x000000ffff027224 */ /* 0x000fc800000e0e02 */
[----:B------:R-:W-:-:S04]  /*0900*/  IMAD.WIDE.U32 R8, P2, R6, R2, R8 ;  /* 0x0000000206087225 */ /* 0x000fc80007840008 */
[C---:B------:R-:W-:Y:S02]  /*0910*/  IMAD R0, R7.reuse, R2, RZ ;  /* 0x0000000207007224 */ /* 0x040fe400078e02ff */
[----:B------:R-:W-:-:S04]  /*0920*/  IMAD.HI.U32 R3, P1, R7, R3, R8 ;  /* 0x0000000307037227 */ /* 0x000fc80007820008 */
[----:B------:R-:W-:Y:S01]  /*0930*/  IMAD.HI.U32 R2, R7, R2, RZ ;  /* 0x0000000207027227 */ /* 0x000fe200078e00ff */
[----:B------:R-:W-:-:S03]  /*0940*/  IADD3 R3, P0, R0, R3, RZ ;  /* 0x0000000300037210 */ /* 0x000fc60007f1e0ff */
[----:B------:R-:W-:Y:S02]  /*0950*/  IMAD.X R0, R2, 0x1, R7, P2 ;  /* 0x0000000102007824 */ /* 0x000fe400010e0607 */
[----:B------:R-:W-:-:S03]  /*0960*/  IMAD.WIDE.U32 R6, R3, UR28, RZ ;  /* 0x0000001c03067c25 */ /* 0x000fc6000f8e00ff */
[----:B------:R-:W-:Y:S01]  /*0970*/  IADD3.X R0, RZ, RZ, R0, P0, P1 ;  /* 0x000000ffff007210 */ /* 0x000fe200007e2400 */
[C---:B------:R-:W-:Y:S01]  /*0980*/  IMAD R5, R3.reuse, UR29, R7 ;  /* 0x0000001d03057c24 */ /* 0x040fe2000f8e0207 */
[----:B------:R-:W-:Y:S02]  /*0990*/  IADD3 R7, P0, RZ, -R6, RZ ;  /* 0x80000006ff077210 */ /* 0x000fe40007f1e0ff */
[----:B------:R-:W-:Y:S01]  /*09a0*/  ISETP.GE.AND P1, PT, R14, RZ, PT ;  /* 0x000000ff0e00720c */ /* 0x000fe20003f26270 */
[----:B------:R-:W-:Y:S02]  /*09b0*/  IMAD R5, R0, UR28, R5 ;  /* 0x0000001c00057c24 */ /* 0x000fe4000f8e0205 */
[----:B------:R-:W-:-:S03]  /*09c0*/  IMAD.HI.U32 R2, R3, R7, RZ ;  /* 0x0000000703027227 */ /* 0x000fc600078e00ff */
[----:B------:R-:W-:-:S05]  /*09d0*/  IADD3.X R5, RZ, ~R5, RZ, P0, !PT ;  /* 0x80000005ff057210 */ /* 0x000fca00007fe4ff */
[----:B------:R-:W-:Y:S01]  /*09e0*/  IMAD.WIDE.U32 R8, P4, R3, R5, R2 ;  /* 0x0000000503087225 */ /* 0x000fe20007880002 */
[----:B------:R-:W-:-:S03]  /*09f0*/  IADD3 R2, P0, RZ, -R15, RZ ;  /* 0x8000000fff027210 */ /* 0x000fc60007f1e0ff */
[----:B------:R-:W-:Y:S01]  /*0a00*/  IMAD R3, R0, R5, RZ ;  /* 0x0000000500037224 */ /* 0x000fe200078e02ff */
[----:B------:R-:W-:Y:S01]  /*0a10*/  SEL R2, R2, R15, !P1 ;  /* 0x0000000f02027207 */ /* 0x000fe20004800000 */
[----:B------:R-:W-:-:S04]  /*0a20*/  IMAD.HI.U32 R6, P3, R0, R7, R8 ;  /* 0x0000000700067227 */ /* 0x000fc80007860008 */
[----:B------:R-:W-:Y:S01]  /*0a30*/  IMAD.HI.U32 R5, R0, R5, RZ ;  /* 0x0000000500057227 */ /* 0x000fe200078e00ff */
[----:B------:R-:W-:-:S03]  /*0a40*/  IADD3 R3, P2, R3, R6, RZ ;  /* 0x0000000603037210 */ /* 0x000fc60007f5e0ff */
[----:B------:R-:W-:Y:S01]  /*0a50*/  IMAD.X R7, RZ, RZ, ~R14, P0 ;  /* 0x000000ffff077224 */ /* 0x000fe200000e0e0e */
[----:B------:R-:W-:Y:S01]  /*0a60*/  IADD3.X R0, R5, R0, RZ, P4, !PT ;  /* 0x0000000005007210 */ /* 0x000fe200027fe4ff */
[----:B------:R-:W-:-:S03]  /*0a70*/  IMAD.HI.U32 R6, R3, R2, RZ ;  /* 0x0000000203067227 */ /* 0x000fc600078e00ff */
[----:B------:R-:W-:Y:S01]  /*0a80*/  SEL R5, R7, R14, !P1 ;  /* 0x0000000e07057207 */ /* 0x000fe20004800000 */
[----:B------:R-:W-:Y:S01]  /*0a90*/  IMAD.MOV.U32 R7, RZ, RZ, RZ ;  /* 0x000000ffff077224 */ /* 0x000fe200078e00ff */
[----:B------:R-:W-:-:S03]  /*0aa0*/  IADD3.X R0, RZ, RZ, R0, P2, P3 ;  /* 0x000000ffff007210 */ /* 0x000fc600017e6400 */
[----:B------:R-:W-:-:S04]  /*0ab0*/  IMAD.WIDE.U32 R8, R3, R5, R6 ;  /* 0x0000000503087225 */ /* 0x000fc800078e0006 */
[C---:B------:R-:W-:Y:S02]  /*0ac0*/  IMAD R3, R0.reuse, R5, RZ ;  /* 0x0000000500037224 */ /* 0x040fe400078e02ff */
[----:B------:R-:W-:-:S04]  /*0ad0*/  IMAD.HI.U32 R8, P1, R0, R2, R8 ;  /* 0x0000000200087227 */ /* 0x000fc80007820008 */
[----:B------:R-:W-:Y:S01]  /*0ae0*/  IMAD.HI.U32 R6, R0, R5, RZ ;  /* 0x0000000500067227 */ /* 0x000fe200078e00ff */
[----:B------:R-:W-:-:S04]  /*0af0*/  IADD3 R0, P0, R3, R8, RZ ;  /* 0x0000000803007210 */ /* 0x000fc80007f1e0ff */
[----:B------:R-:W-:Y:S01]  /*0b00*/  IADD3.X R6, R6, RZ, RZ, P1, !PT ;  /* 0x000000ff06067210 */ /* 0x000fe20000ffe4ff */
[----:B------:R-:W-:-:S04]  /*0b10*/  IMAD.WIDE.U32 R8, R0, UR28, RZ ;  /* 0x0000001c00087c25 */ /* 0x000fc8000f8e00ff */
[----:B------:R-:W-:Y:S01]  /*0b20*/  IMAD.X R7, RZ, RZ, R6, P0 ;  /* 0x000000ffff077224 */ /* 0x000fe200000e0606 */
[----:B------:R-:W-:Y:S01]  /*0b30*/  IADD3 R3, P0, -R8, R2, RZ ;  /* 0x0000000208037210 */ /* 0x000fe20007f1e1ff */
[----:B------:R-:W-:-:S03]  /*0b40*/  IMAD R6, R0, UR29, R9 ;  /* 0x0000001d00067c24 */ /* 0x000fc6000f8e0209 */
[----:B------:R-:W-:Y:S01]  /*0b50*/  ISETP.GE.U32.AND P1, PT, R3, UR28, PT ;  /* 0x0000001c03007c0c */ /* 0x000fe2000bf26070 */
[----:B------:R-:W-:Y:S02]  /*0b60*/  IMAD R2, R7, UR28, R6 ;  /* 0x0000001c07027c24 */ /* 0x000fe4000f8e0206 */
[----:B------:R-:W-:-:S03]  /*0b70*/  VIADD R7, R0, 0x1 ;  /* 0x0000000100077836 */ /* 0x000fc60000000000 */
[----:B------:R-:W-:Y:S02]  /*0b80*/  IADD3.X R2, ~R2, R5, RZ, P0, !PT ;  /* 0x0000000502027210 */ /* 0x000fe400007fe5ff */
[----:B------:R-:W-:Y:S02]  /*0b90*/  IADD3 R6, P0, R3, -UR28, RZ ;  /* 0x8000001c03067c10 */ /* 0x000fe4000ff1e0ff */
[C---:B------:R-:W-:Y:S02]  /*0ba0*/  ISETP.GE.U32.AND.EX P1, PT, R2.reuse, UR29, PT, P1 ;  /* 0x0000001d02007c0c */ /* 0x040fe4000bf26110 */
[----:B------:R-:W-:Y:S02]  /*0bb0*/  IADD3.X R5, R2, ~UR29, RZ, P0, !PT ;  /* 0x8000001d02057c10 */ /* 0x000fe400087fe4ff */
[----:B------:R-:W-:Y:S02]  /*0bc0*/  SEL R6, R6, R3, P1 ;  /* 0x0000000306067207 */ /* 0x000fe40000800000 */
[----:B------:R-:W-:-:S02]  /*0bd0*/  SEL R5, R5, R2, P1 ;  /* 0x0000000205057207 */ /* 0x000fc40000800000 */
[----:B------:R-:W-:Y:S02]  /*0be0*/  SEL R7, R7, R0, P1 ;  /* 0x0000000007077207 */ /* 0x000fe40000800000 */
[----:B------:R-:W-:Y:S02]  /*0bf0*/  ISETP.GE.U32.AND P0, PT, R6, UR28, PT ;  /* 0x0000001c06007c0c */ /* 0x000fe4000bf06070 */
[----:B------:R-:W-:Y:S02]  /*0c00*/  IADD3 R0, R7, 0x1, RZ ;  /* 0x0000000107007810 */ /* 0x000fe40007ffe0ff */
[----:B------:R-:W-:Y:S01]  /*0c10*/  ISETP.GE.U32.AND.EX P0, PT, R5, UR29, PT, P0 ;  /* 0x0000001d05007c0c */ /* 0x000fe2000bf06100 */
[----:B------:R-:W-:Y:S01]  /*0c20*/  HFMA2.MMA R5, -RZ, RZ, 0, 0 ;  /* 0x00000000ff057435 */ /* 0x000fe200000001ff */
[----:B------:R-:W-:Y:S02]  /*0c30*/  LOP3.LUT R2, R14, UR23, RZ, 0x3c, !PT ;  /* 0x000000170e027c12 */ /* 0x000fe4000f8e3cff */
[----:B------:R-:W-:-:S02]  /*0c40*/  SEL R0, R0, R7, P0 ;  /* 0x0000000700007207 */ /* 0x000fc40000000000 */
[----:B------:R-:W-:Y:S02]  /*0c50*/  ISETP.NE.U32.AND P0, PT, RZ, UR20, PT ;  /* 0x00000014ff007c0c */ /* 0x000fe4000bf05070 */
[----:B------:R-:W-:Y:S01]  /*0c60*/  ISETP.GE.AND P1, PT, R2, RZ, PT ;  /* 0x000000ff0200720c */ /* 0x000fe20003f26270 */
[----:B------:R-:W-:Y:S01]  /*0c70*/  IMAD.MOV R3, RZ, RZ, -R0 ;  /* 0x000000ffff037224 */ /* 0x000fe200078e0a00 */
[----:B------:R-:W-:-:S04]  /*0c80*/  ISETP.NE.AND.EX P0, PT, RZ, UR23, PT, P0 ;  /* 0x00000017ff007c0c */ /* 0x000fc8000bf05300 */
[----:B------:R-:W-:-:S04]  /*0c90*/  SEL R3, R3, R0, !P1 ;  /* 0x0000000003037207 */ /* 0x000fc80004800000 */
[----:B------:R-:W-:Y:S01]  /*0ca0*/  SEL R17, R3, 0xffffffff, P0 ;  /* 0xffffffff03117807 */ /* 0x000fe20000000000 */
[----:B------:R-:W-:Y:S06]  /*0cb0*/  RET.REL.NODEC R4 `(_ZN7cutlass9reference6device6kernel13TensorForEachI25TensorEpilogueForEachFuncINS_8epilogue6thread14LeftSiLUAndMulINS_6half_tELi8ES8_S8_LNS_15FloatRoundStyleE2EEES8_NS_6layout8RowMajorEELi2ENSD_6ParamsEEEvNS_5CoordIXT0_EilEET1_) ;  /* 0xfffffff004d07950 */ /* 0x000fec0003c3ffff */
.L_x_7:
[----:B------:R-:W-:-:S00]  /*0cc0*/  BRA `(.L_x_7) ;  /* 0xfffffffc00fc7947 */ /* 0x000fc0000383ffff */
[----:B------:R-:W-:-:S00]  /*0cd0*/  NOP ;  /* 0x0000000000007918 */ /* 0x000fc00000000000 */
        /* <DEDUP_REMOVED lines=10> */
.L_x_118:


//--------------------- .text._ZN7cutlass9reference6device6kernel13TensorForEachINS1_6detail14TensorReLuFuncINS_6half_tENS_6layout8RowMajorEEELi2ENS9_6ParamsEEEvNS_5CoordIXT0_EilEET1_ --------------------------
	.section	.text._ZN7cutlass9reference6device6kernel13TensorForEachINS1_6detail14TensorReLuFuncINS_6half_tENS_6layout8RowMajorEEELi2ENS9_6ParamsEEEvNS_5CoordIXT0_EilEET1_,"ax",@progbits
	.align	128
        .global         _ZN7cutlass9reference6device6kernel13TensorForEachINS1_6detail14TensorReLuFuncINS_6half_tENS_6layout8RowMajorEEELi2ENS9_6ParamsEEEvNS_5CoordIXT0_EilEET1_
        .type           _ZN7cutlass9reference6device6kernel13TensorForEachINS1_6detail14TensorReLuFuncINS_6half_tENS_6layout8RowMajorEEELi2ENS9_6ParamsEEEvNS_5CoordIXT0_EilEET1_,@function
        .size           _ZN7cutlass9reference6device6kernel13TensorForEachINS1_6detail14TensorReLuFuncINS_6half_tENS_6layout8RowMajorEEELi2ENS9_6ParamsEEEvNS_5CoordIXT0_EilEET1_,(.L_x_119 - _ZN7cutlass9reference6device6kernel13TensorForEachINS1_6detail14TensorReLuFuncINS_6half_tENS_6layout8RowMajorEEELi2ENS9_6ParamsEEEvNS_5CoordIXT0_EilEET1_)
        .other          _ZN7cutlass9reference6device6kernel13TensorForEachINS1_6detail14TensorReLuFuncINS_6half_tENS_6layout8RowMajorEEELi2ENS9_6ParamsEEEvNS_5CoordIXT0_EilEET1_,@"STO_CUDA_ENTRY STV_DEFAULT"
_ZN7cutlass9reference6device6kernel13TensorForEachINS1_6detail14TensorReLuFuncINS_6half_tENS_6layout8RowMajorEEELi2ENS9_6ParamsEEEvNS_5CoordIXT0_EilEET1_:
.text._ZN7cutlass9reference6device6kernel13TensorForEachINS1_6detail14TensorReLuFuncINS_6half_tENS_6layout8RowMajorEEELi2ENS9_6ParamsEEEvNS_5CoordIXT0_EilEET1_:
[----:B------:R-:W-:Y:S01]  /*0000*/  LDC R1, c[0x0][0x28] ;  /* 0x00000a00ff017b82 */ /* 0x000fe20000000800 */
[----:B------:R-:W0:Y:S01]  /*0010*/  S2R R2, SR_CTAID.X ;  /* 0x0000000000027919 */ /* 0x000e220000002500 */
[----:B------:R-:W-:Y:S01]  /*0020*/  ULDC.64 UR6, c[0x0][0x210] ;  /* 0x0000840000067ab9 */ /* 0x000fe20000000a00 */
[----:B------:R-:W-:Y:S01]  /*0030*/  ULDC UR8, c[0x0][0x0] ;  /* 0x0000000000087ab9 */ /* 0x000fe20000000800 */
[----:B------:R-:W-:Y:S01]  /*0040*/  UIMAD.WIDE UR4, UR6, UR7, URZ ;  /* 0x00000007060472a5 */ /* 0x000fe2000f8e023f */
[----:B------:R-:W0:Y:S05]  /*0050*/  S2R R3, SR_TID.X ;  /* 0x0000000000037919 */ /* 0x000e2a0000002100 */
[----:B------:R-:W-:-:S02]  /*0060*/  IMAD.U32 R0, RZ, RZ, UR5 ;  /* 0x00000005ff007e24 */ /* 0x000fc4000f8e00ff */
[----:B0-----:R-:W-:-:S05]  /*0070*/  IMAD R2, R2, UR8, R3 ;  /* 0x0000000802027c24 */ /* 0x001fca000f8e0203 */
[----:B------:R-:W-:-:S04]  /*0080*/  ISETP.LT.U32.AND P0, PT, R2, UR4, PT ;  /* 0x0000000402007c0c */ /* 0x000fc8000bf01070 */
[----:B------:R-:W-:-:S13]  /*0090*/  ISETP.GT.AND.EX P0, PT, R0, RZ, PT, P0 ;  /* 0x000000ff0000720c */ /* 0x000fda0003f04300 */
[----:B------:R-:W-:Y:S05]  /*00a0*/  @!P0 EXIT ;  /* 0x000000000000894d */ /* 0x000fea0003800000 */
[----:B------:R-:W-:Y:S01]  /*00b0*/  IMAD.MOV.U32 R0, RZ, RZ, RZ ;  /* 0x000000ffff007224 */ /* 0x000fe200078e00ff */
[----:B------:R-:W-:Y:S01]  /*00c0*/  ULDC UR6, c[0x0][0xc] ;  /* 0x0000030000067ab9 */ /* 0x000fe20000000800 */
[----:B------:R-:W-:Y:S02]  /*00d0*/  USHF.R.S32.HI UR9, URZ, 0x1f, UR7 ;  /* 0x0000001f3f097899 */ /* 0x000fe40008011407 */
[----:B------:R-:W-:Y:S01]  /*00e0*/  UIMAD UR8, UR8, UR6, URZ ;  /* 0x00000006080872a4 */ /* 0x000fe2000f8e023f */
[----:B------:R-:W-:Y:S01]  /*00f0*/  ULDC.U16 UR10, c[0x0][0x230] ;  /* 0x00008c00000a7ab9 */ /* 0x000fe20000000400 */
[----:B------:R-:W-:Y:S01]  /*0100*/  ULDC.64 UR12, c[0x0][0x208] ;  /* 0x00008200000c7ab9 */ /* 0x000fe20000000a00 */
[----:B------:R-:W-:Y:S01]  /*0110*/  ULDC UR15, c[0x0][0x214] ;  /* 0x00008500000f7ab9 */ /* 0x000fe20000000800 */
[----:B------:R-:W-:-:S08]  /*0120*/  ULDC UR14, c[0x0][0x210] ;  /* 0x00008400000e7ab9 */ /* 0x000fd00000000800 */
.L_x_11:
[----:B------:R-:W-:Y:S01]  /*0130*/  LOP3.LUT R3, R0, UR9, RZ, 0xfc, !PT ;  /* 0x0000000900037c12 */ /* 0x000fe2000f8efcff */
[----:B------:R-:W-:Y:S03]  /*0140*/  BSSY B0, `(.L_x_8) ;  /* 0x000001e000007945 */ /* 0x000fe60003800000 */
[----:B------:R-:W-:-:S13]  /*0150*/  ISETP.NE.U32.AND P0, PT, R3, RZ, PT ;  /* 0x000000ff0300720c */ /* 0x000fda0003f05070 */
[----:B------:R-:W-:Y:S05]  /*0160*/  @!P0 BRA `(.L_x_9) ;  /* 0x0000000000188947 */ /* 0x000fea0003800000 */
[----:B------:R-:W-:-:S07]  /*0170*/  MOV R4, 0x190 ;  /* 0x0000019000047802 */ /* 0x000fce0000000f00 */
[----:B------:R-:W-:Y:S05]  /*0180*/  CALL.REL.NOINC `($__internal_1_$__cuda_sm20_div_s64) ;  /* 0x0000000000c47944 */ /* 0x000fea0003c00000 */
[----:B------:R-:W-:Y:S01]  /*0190*/  MOV R8, UR15 ;  /* 0x0000000f00087c02 */ /* 0x000fe20008000f00 */
[----:B------:R-:W-:-:S04]  /*01a0*/  IMAD.MOV R5, RZ, RZ, -R3 ;  /* 0x000000ffff057224 */ /* 0x000fc800078e0a03 */
[----:B------:R-:W-:Y:S01]  /*01b0*/  IMAD R6, R5, R8, R2 ;  /* 0x0000000805067224 */ /* 0x000fe200078e0202 */
[----:B------:R-:W-:Y:S06]  /*01c0*/  BRA `(.L_x_10) ;  /* 0x0000000000547947 */ /* 0x000fec0003800000 */
.L_x_9:
[----:B------:R-:W-:-:S04]  /*01d0*/  IMAD.U32 R8, RZ, RZ, UR15 ;  /* 0x0000000fff087e24 */ /* 0x000fc8000f8e00ff */
[----:B------:R-:W0:Y:S01]  /*01e0*/  I2F.U32.RP R3, R8 ;  /* 0x0000000800037306 */ /* 0x000e220000209000 */
[----:B------:R-:W-:-:S07]  /*01f0*/  ISETP.NE.U32.AND P2, PT, R8, RZ, PT ;  /* 0x000000ff0800720c */ /* 0x000fce0003f45070 */
[----:B0-----:R-:W0:Y:S02]  /*0200*/  MUFU.RCP R3, R3 ;  /* 0x0000000300037308 */ /* 0x001e240000001000 */
[----:B0-----:R-:W-:-:S06]  /*0210*/  VIADD R4, R3, 0xffffffe ;  /* 0x0ffffffe03047836 */ /* 0x001fcc0000000000 */
[----:B------:R0:W1:Y:S02]  /*0220*/  F2I.FTZ.U32.TRUNC.NTZ R5, R4 ;  /* 0x0000000400057305 */ /* 0x000064000021f000 */
[----:B0-----:R-:W-:Y:S01]  /*0230*/  HFMA2.MMA R4, -RZ, RZ, 0, 0 ;  /* 0x00000000ff047435 */ /* 0x001fe200000001ff */
[----:B-1----:R-:W-:-:S04]  /*0240*/  IMAD R6, R5, R8, RZ ;  /* 0x0000000805067224 */ /* 0x002fc800078e02ff */
[----:B------:R-:W-:-:S05]  /*0250*/  IMAD.MOV R7, RZ, RZ, -R6 ;  /* 0x000000ffff077224 */ /* 0x000fca00078e0a06 */
[----:B------:R-:W-:-:S06]  /*0260*/  IMAD.HI.U32 R5, R5, R7, R4 ;  /* 0x0000000705057227 */ /* 0x000fcc00078e0004 */
[----:B------:R-:W-:-:S04]  /*0270*/  IMAD.HI.U32 R3, R5, R2, RZ ;  /* 0x0000000205037227 */ /* 0x000fc800078e00ff */
[----:B------:R-:W-:-:S04]  /*0280*/  IMAD.MOV R5, RZ, RZ, -R3 ;  /* 0x000000ffff057224 */ /* 0x000fc800078e0a03 */
[----:B------:R-:W-:-:S05]  /*0290*/  IMAD R5, R8, R5, R2 ;  /* 0x0000000508057224 */ /* 0x000fca00078e0202 */
[----:B------:R-:W-:-:S13]  /*02a0*/  ISETP.GE.U32.AND P0, PT, R5, R8, PT ;  /* 0x000000080500720c */ /* 0x000fda0003f06070 */
[----:B------:R-:W-:Y:S01]  /*02b0*/  @P0 IMAD.IADD R5, R5, 0x1, -R8 ;  /* 0x0000000105050824 */ /* 0x000fe200078e0a08 */
[----:B------:R-:W-:-:S04]  /*02c0*/  @P0 IADD3 R3, R3, 0x1, RZ ;  /* 0x0000000103030810 */ /* 0x000fc80007ffe0ff */
[----:B------:R-:W-:-:S13]  /*02d0*/  ISETP.GE.U32.AND P1, PT, R5, R8, PT ;  /* 0x000000080500720c */ /* 0x000fda0003f26070 */
[----:B------:R-:W-:Y:S01]  /*02e0*/  @P1 VIADD R3, R3, 0x1 ;  /* 0x0000000103031836 */ /* 0x000fe20000000000 */
[----:B------:R-:W-:-:S05]  /*02f0*/  @!P2 LOP3.LUT R3, RZ, R8, RZ, 0x33, !PT ;  /* 0x00000008ff03a212 */ /* 0x000fca00078e33ff */
[----:B------:R-:W-:-:S04]  /*0300*/  IMAD.MOV R5, RZ, RZ, -R3 ;  /* 0x000000ffff057224 */ /* 0x000fc800078e0a03 */
[----:B------:R-:W-:-:S07]  /*0310*/  IMAD R6, R8, R5, R2 ;  /* 0x0000000508067224 */ /* 0x000fce00078e0202 */
.L_x_10:
[----:B------:R-:W-:Y:S05]  /*0320*/  BSYNC B0 ;  /* 0x0000000000007941 */ /* 0x000fea0003800000 */
.L_x_8:
[----:B------:R-:W-:-:S04]  /*0330*/  ISETP.LT.AND P0, PT, R6, R8, PT ;  /* 0x000000080600720c */ /* 0x000fc80003f01270 */
[----:B------:R-:W-:-:S13]  /*0340*/  ISETP.GE.OR P0, PT, R3, UR14, !P0 ;  /* 0x0000000e03007c0c */ /* 0x000fda000c706670 */
[----:B------:R-:W0:Y:S01]  /*0350*/  @!P0 LDC.64 R8, c[0x0][0x220] ;  /* 0x00008800ff088b82 */ /* 0x000e220000000a00 */
[----:B------:R-:W-:Y:S02]  /*0360*/  @!P0 SHF.R.S32.HI R5, RZ, 0x1f, R3 ;  /* 0x0000001fff058819 */ /* 0x000fe40000011403 */
[----:B------:R-:W-:-:S05]  /*0370*/  @!P0 SHF.R.S32.HI R7, RZ, 0x1f, R6 ;  /* 0x0000001fff078819 */ /* 0x000fca0000011406 */
[----:B------:R-:W1:Y:S01]  /*0380*/  @!P0 LDC.64 R10, c[0x0][0x218] ;  /* 0x00008600ff0a8b82 */ /* 0x000e620000000a00 */
[-C--:B0-----:R-:W-:Y:S02]  /*0390*/  @!P0 IMAD R4, R5, R8.reuse, RZ ;  /* 0x0000000805048224 */ /* 0x081fe400078e02ff */
[----:B------:R-:W-:-:S04]  /*03a0*/  @!P0 IMAD.WIDE.U32 R6, R3, R8, R6 ;  /* 0x0000000803068225 */ /* 0x000fc800078e0006 */
[----:B------:R-:W-:Y:S01]  /*03b0*/  @!P0 IMAD R3, R3, R9, R4 ;  /* 0x0000000903038224 */ /* 0x000fe200078e0204 */
[----:B-1----:R-:W-:-:S04]  /*03c0*/  @!P0 LEA R4, P1, R6, R10, 0x1 ;  /* 0x0000000a06048211 */ /* 0x002fc800078208ff */
[----:B------:R-:W-:-:S04]  /*03d0*/  @!P0 IADD3 R3, R7, R3, RZ ;  /* 0x0000000307038210 */ /* 0x000fc80007ffe0ff */
[----:B------:R-:W-:Y:S02]  /*03e0*/  @!P0 LEA.HI.X R5, R6, R11, R3, 0x1, P1 ;  /* 0x0000000b06058211 */ /* 0x000fe400008f0c03 */
[----:B------:R-:W0:Y:S03]  /*03f0*/  @!P0 LDC.U16 R6, c[0x0][0x230] ;  /* 0x00008c00ff068b82 */ /* 0x000e260000000400 */
[----:B------:R-:W0:Y:S02]  /*0400*/  @!P0 LDG.E.U16 R3, desc[UR12][R4.64] ;  /* 0x0000000c04038981 */ /* 0x000e24000c1e1500 */
[----:B0-----:R-:W-:-:S05]  /*0410*/  @!P0 HSETP2.GEU.AND P1, PT, R3.H0_H0, R6.H0_H0, PT ;  /* 0x2000000603008234 */ /* 0x001fca0003f2e800 */
[----:B------:R-:W-:-:S05]  /*0420*/  @!P0 SEL R3, R3, UR10, P1 ;  /* 0x0000000a03038c07 */ /* 0x000fca0008800000 */
[----:B------:R0:W-:Y:S01]  /*0430*/  @!P0 STG.E.U16 desc[UR12][R4.64], R3 ;  /* 0x0000000304008986 */ /* 0x0001e2000c10150c */
[----:B------:R-:W-:-:S05]  /*0440*/  IADD3 R2, P0, R2, UR8, RZ ;  /* 0x0000000802027c10 */ /* 0x000fca000ff1e0ff */
[----:B------:R-:W-:Y:S01]  /*0450*/  IMAD.X R0, RZ, RZ, R0, P0 ;  /* 0x000000ffff007224 */ /* 0x000fe200000e0600 */
[----:B------:R-:W-:-:S04]  /*0460*/  ISETP.GE.U32.AND P0, PT, R2, UR4, PT ;  /* 0x0000000402007c0c */ /* 0x000fc8000bf06070 */
[----:B------:R-:W-:-:S13]  /*0470*/  ISETP.GE.AND.EX P0, PT, R0, UR5, PT, P0 ;  /* 0x0000000500007c0c */ /* 0x000fda000bf06300 */
[----:B0-----:R-:W-:Y:S05]  /*0480*/  @!P0 BRA `(.L_x_11) ;  /* 0xfffffffc00288947 */ /* 0x001fea000383ffff */
[----:B------:R-:W-:Y:S05]  /*0490*/  EXIT ;  /* 0x000000000000794d */ /* 0x000fea0003800000 */
        .weak           $__internal_1_$__cuda_sm20_div_s64
        .type           $__internal_1_$__cuda_sm20_div_s64,@function
        .size           $__internal_1_$__cuda_sm20_div_s64,(.L_x_119 - $__internal_1_$__cuda_sm20_div_s64)
$__internal_1_$__cuda_sm20_div_s64:
[----:B------:R-:W-:Y:S01]  /*04a0*/  ULDC UR11, c[0x0][0x214] ;  /* 0x00008500000b7ab9 */ /* 0x000fe20000000800 */
[----:B------:R-:W-:Y:S01]  /*04b0*/  UISETP.GE.AND UP0, UPT, UR9, URZ, UPT ;  /* 0x0000003f0900728c */ /* 0x000fe2000bf06270 */
[----:B------:R-:W-:Y:S01]  /*04c0*/  ISETP.GE.AND P3, PT, R0, RZ, PT ;  /* 0x000000ff0000720c */ /* 0x000fe20003f66270 */
        /* <DEDUP_REMOVED lines=8> */
[----:B0-----:R-:W-:-:S04]  /*0550*/  IMAD.WIDE.U32 R8, R6, UR6, RZ ;  /* 0x0000000606087c25 */ /* 0x001fc8000f8e00ff */
[C---:B------:R-:W-:Y:S01]  /*0560*/  IMAD R5, R6.reuse, UR7, R9 ;  /* 0x0000000706057c24 */ /* 0x040fe2000f8e0209 */
[----:B------:R-:W-:Y:S01]  /*0570*/  IADD3 R11, P0, RZ, -R8, RZ ;  /* 0x80000008ff0b7210 */ /* 0x000fe20007f1e0ff */
[----:B------:R-:W-:Y:S02]  /*0580*/  IMAD.MOV.U32 R9, RZ, RZ, R6 ;  /* 0x000000ffff097224 */ /* 0x000fe400078e0006 */
[----:B------:R-:W-:Y:S02]  /*0590*/  IMAD R5, R7, UR6, R5 ;  /* 0x0000000607057c24 */ /* 0x000fe4000f8e0205 */
[----:B------:R-:W-:-:S03]  /*05a0*/  IMAD.HI.U32 R8, R6, R11, RZ ;  /* 0x0000000b06087227 */ /* 0x000fc600078e00ff */
[----:B------:R-:W-:-:S05]  /*05b0*/  IADD3.X R5, RZ, ~R5, RZ, P0, !PT ;  /* 0x80000005ff057210 */ /* 0x000fca00007fe4ff */
        /* <DEDUP_REMOVED lines=8> */
[----:B------:R-:W-:Y:S01]  /*0640*/  IMAD R8, R9, UR7, R7 ;  /* 0x0000000709087c24 */ /* 0x000fe2000f8e0207 */
[----:B------:R-:W-:Y:S02]  /*0650*/  IADD3 R11, P0, RZ, -R6, RZ ;  /* 0x80000006ff0b7210 */ /* 0x000fe40007f1e0ff */
[-C--:B------:R-:W-:Y:S01]  /*0660*/  IADD3 R7, P4, RZ, -R2.reuse, RZ ;  /* 0x80000002ff077210 */ /* 0x080fe20007f9e0ff */
[----:B------:R-:W-:Y:S02]  /*0670*/  IMAD R5, R3, UR6, R8 ;  /* 0x0000000603057c24 */ /* 0x000fe4000f8e0208 */
[----:B------:R-:W-:Y:S01]  /*0680*/  IMAD.HI.U32 R8, R9, R11, RZ ;  /* 0x0000000b09087227 */ /* 0x000fe200078e00ff */
[----:B------:R-:W-:Y:S02]  /*0690*/  SEL R10, R7, R2, !P3 ;  /* 0x00000002070a7207 */ /* 0x000fe40005800000 */
[----:B------:R-:W-:Y:S01]  /*06a0*/  IADD3.X R6, RZ, ~R5, RZ, P0, !PT ;  /* 0x80000005ff067210 */ /* 0x000fe200007fe4ff */
[----:B------:R-:W-:-:S04]  /*06b0*/  IMAD.X R7, RZ, RZ, ~R0, P4 ;  /* 0x000000ffff077224 */ /* 0x000fc800020e0e00 */
[----:B------:R-:W-:Y:S01]  /*06c0*/  IMAD.WIDE.U32 R8, P0, R9, R6, R8 ;  /* 0x0000000609087225 */ /* 0x000fe20007800008 */
[----:B------:R-:W-:Y:S02]  /*06d0*/  SEL R12, R7, R0, !P3 ;  /* 0x00000000070c7207 */ /* 0x000fe40005800000 */
[----:B------:R-:W-:Y:S01]  /*06e0*/  MOV R7, RZ ;  /* 0x000000ff00077202 */ /* 0x000fe20000000f00 */
[----:B------:R-:W-:-:S04]  /*06f0*/  IMAD.HI.U32 R5, P1, R3, R11, R8 ;  /* 0x0000000b03057227 */ /* 0x000fc80007820008 */
[CC--:B------:R-:W-:Y:S02]  /*0700*/  IMAD R8, R3.reuse, R6.reuse, RZ ;  /* 0x0000000603087224 */ /* 0x0c0fe400078e02ff */
[----:B------:R-:W-:-:S03]  /*0710*/  IMAD.HI.U32 R6, R3, R6, RZ ;  /* 0x0000000603067227 */ /* 0x000fc600078e00ff */
[----:B------:R-:W-:Y:S01]  /*0720*/  IADD3 R5, P2, R8, R5, RZ ;  /* 0x0000000508057210 */ /* 0x000fe20007f5e0ff */
[----:B------:R-:W-:-:S04]  /*0730*/  IMAD.X R3, R6, 0x1, R3, P0 ;  /* 0x0000000106037824 */ /* 0x000fc800000e0603 */
[----:B------:R-:W-:Y:S01]  /*0740*/  IMAD.HI.U32 R6, R5, R10, RZ ;  /* 0x0000000a05067227 */ /* 0x000fe200078e00ff */
[----:B------:R-:W-:-:S03]  /*0750*/  IADD3.X R3, RZ, RZ, R3, P2, P1 ;  /* 0x000000ffff037210 */ /* 0x000fc600017e2403 */
[----:B------:R-:W-:-:S04]  /*0760*/  IMAD.WIDE.U32 R6, R5, R12, R6 ;  /* 0x0000000c05067225 */ /* 0x000fc800078e0006 */
[C---:B------:R-:W-:Y:S02]  /*0770*/  IMAD R8, R3.reuse, R12, RZ ;  /* 0x0000000c03087224 */ /* 0x040fe400078e02ff */
[----:B------:R-:W-:-:S04]  /*0780*/  IMAD.HI.U32 R5, P0, R3, R10, R6 ;  /* 0x0000000a03057227 */ /* 0x000fc80007800006 */
[----:B------:R-:W-:Y:S01]  /*0790*/  IMAD.HI.U32 R3, R3, R12, RZ ;  /* 0x0000000c03037227 */ /* 0x000fe200078e00ff */
[----:B------:R-:W-:-:S03]  /*07a0*/  IADD3 R5, P1, R8, R5, RZ ;  /* 0x0000000508057210 */ /* 0x000fc60007f3e0ff */
[----:B------:R-:W-:Y:S02]  /*07b0*/  IMAD.X R3, RZ, RZ, R3, P0 ;  /* 0x000000ffff037224 */ /* 0x000fe400000e0603 */
[----:B------:R-:W-:-:S04]  /*07c0*/  IMAD.WIDE.U32 R6, R5, UR6, RZ ;  /* 0x0000000605067c25 */ /* 0x000fc8000f8e00ff */
[----:B------:R-:W-:Y:S01]  /*07d0*/  IMAD.X R3, RZ, RZ, R3, P1 ;  /* 0x000000ffff037224 */ /* 0x000fe200008e0603 */
[----:B------:R-:W-:Y:S01]  /*07e0*/  IADD3 R10, P1, -R6, R10, RZ ;  /* 0x0000000a060a7210 */ /* 0x000fe20007f3e1ff */
[C---:B------:R-:W-:Y:S02]  /*07f0*/  IMAD R8, R5.reuse, UR7, R7 ;  /* 0x0000000705087c24 */ /* 0x040fe4000f8e0207 */
[----:B------:R-:W-:Y:S01]  /*0800*/  VIADD R6, R5, 0x1 ;  /* 0x0000000105067836 */ /* 0x000fe20000000000 */
[----:B------:R-:W-:Y:S01]  /*0810*/  ISETP.GE.U32.AND P0, PT, R10, UR6, PT ;  /* 0x000000060a007c0c */ /* 0x000fe2000bf06070 */
[----:B------:R-:W-:-:S05]  /*0820*/  IMAD R3, R3, UR6, R8 ;  /* 0x0000000603037c24 */ /* 0x000fca000f8e0208 */
[----:B------:R-:W-:Y:S02]  /*0830*/  IADD3.X R8, ~R3, R12, RZ, P1, !PT ;  /* 0x0000000c03087210 */ /* 0x000fe40000ffe5ff */
[----:B------:R-:W-:Y:S02]  /*0840*/  IADD3 R3, P1, R10, -UR6, RZ ;  /* 0x800000060a037c10 */ /* 0x000fe4000ff3e0ff */
[C---:B------:R-:W-:Y:S02]  /*0850*/  ISETP.GE.U32.AND.EX P0, PT, R8.reuse, UR7, PT, P0 ;  /* 0x0000000708007c0c */ /* 0x040fe4000bf06100 */
[----:B------:R-:W-:Y:S02]  /*0860*/  IADD3.X R7, R8, ~UR7, RZ, P1, !PT ;  /* 0x8000000708077c10 */ /* 0x000fe40008ffe4ff */
[----:B------:R-:W-:Y:S02]  /*0870*/  SEL R3, R3, R10, P0 ;  /* 0x0000000a03037207 */ /* 0x000fe40000000000 */
[----:B------:R-:W-:-:S02]  /*0880*/  SEL R6, R6, R5, P0 ;  /* 0x0000000506067207 */ /* 0x000fc40000000000 */
[----:B------:R-:W-:Y:S02]  /*0890*/  SEL R7, R7, R8, P0 ;  /* 0x0000000807077207 */ /* 0x000fe40000000000 */
[----:B------:R-:W-:Y:S01]  /*08a0*/  ISETP.GE.U32.AND P0, PT, R3, UR6, PT ;  /* 0x0000000603007c0c */ /* 0x000fe2000bf06070 */
[----:B------:R-:W-:Y:S01]  /*08b0*/  VIADD R3, R6, 0x1 ;  /* 0x0000000106037836 */ /* 0x000fe20000000000 */
[----:B------:R-:W-:Y:S02]  /*08c0*/  LOP3.LUT R5, R0, UR9, RZ, 0x3c, !PT ;  /* 0x0000000900057c12 */ /* 0x000fe4000f8e3cff */
[----:B------:R-:W-:Y:S02]  /*08d0*/  ISETP.GE.U32.AND.EX P0, PT, R7, UR7, PT, P0 ;  /* 0x0000000707007c0c */ /* 0x000fe4000bf06100 */
[----:B------:R-:W-:Y:S01]  /*08e0*/  ISETP.GE.AND P1, PT, R5, RZ, PT ;  /* 0x000000ff0500720c */ /* 0x000fe20003f26270 */
[----:B------:R-:W-:Y:S01]  /*08f0*/  IMAD.MOV.U32 R5, RZ, RZ, 0x0 ;  /* 0x00000000ff057424 */ /* 0x000fe200078e00ff */
[----:B------:R-:W-:-:S02]  /*0900*/  SEL R3, R3, R6, P0 ;  /* 0x0000000603037207 */ /* 0x000fc40000000000 */
[----:B------:R-:W-:Y:S02]  /*0910*/  ISETP.NE.U32.AND P0, PT, RZ, UR11, PT ;  /* 0x0000000bff007c0c */ /* 0x000fe4000bf05070 */
[-C--:B------:R-:W-:Y:S02]  /*0920*/  IADD3 R6, RZ, -R3.reuse, RZ ;  /* 0x80000003ff067210 */ /* 0x080fe40007ffe0ff */
[----:B------:R-:W-:Y:S02]  /*0930*/  ISETP.NE.AND.EX P0, PT, RZ, UR9, PT, P0 ;  /* 0x00000009ff007c0c */ /* 0x000fe4000bf05300 */
[----:B------:R-:W-:-:S04]  /*0940*/  SEL R3, R6, R3, !P1 ;  /* 0x0000000306037207 */ /* 0x000fc80004800000 */
[----:B------:R-:W-:Y:S01]  /*0950*/  SEL R3, R3, 0xffffffff, P0 ;  /* 0xffffffff03037807 */ /* 0x000fe20000000000 */
[----:B------:R-:W-:Y:S06]  /*0960*/  RET.REL.NODEC R4 `(_ZN7cutlass9reference6device6kernel13TensorForEachINS1_6detail14TensorReLuFuncINS_6half_tENS_6layout8RowMajorEEELi2ENS9_6ParamsEEEvNS_5CoordIXT0_EilEET1_) ;  /* 0xfffffff404a47950 */ /* 0x000fec0003c3ffff */
.L_x_12:
        /* <DEDUP_REMOVED lines=9> */
.L_x_119:


//--------------------- .text._ZN7cutlass9reference6device6kernel4GemmINS_9TensorRefINS_6half_tENS_6layout8RowMajorEEENS4_IS5_NS6_11ColumnMajorEEES8_S5_S5_NS_11MatrixShapeILi4ELi4EEENS_12multiply_addIS5_S5_S5_EENS_16NumericConverterIS5_S5_LNS_15FloatRoundStyleE2EEEEEvNS_4gemm9GemmCoordET2_T_T0_SK_T1_SN_T3_ --------------------------
	.section	.text._ZN7cutlass9reference6device6kernel4GemmINS_9TensorRefINS_6half_tENS_6layout8RowMajorEEENS4_IS5_NS6_11ColumnMajorEEES8_S5_S5_NS_11MatrixShapeILi4ELi4EEENS_12multiply_addIS5_S5_S5_EENS_16NumericConverterIS5_S5_LNS_15FloatRoundStyleE2EEEEEvNS_4gemm9GemmCoordET2_T_T0_SK_T1_SN_T3_,"ax",@progbits
	.align	128
        .global         _ZN7cutlass9reference6device6kernel4GemmINS_9TensorRefINS_6half_tENS_6layout8RowMajorEEENS4_IS5_NS6_11ColumnMajorEEES8_S5_S5_NS_11MatrixShapeILi4ELi4EEENS_12multiply_addIS5_S5_S5_EENS_16NumericConverterIS5_S5_LNS_15FloatRoundStyleE2EEEEEvNS_4gemm9GemmCoordET2_T_T0_SK_T1_SN_T3_
        .type           _ZN7cutlass9reference6device6kernel4GemmINS_9TensorRefINS_6half_tENS_6layout8RowMajorEEENS4_IS5_NS6_11ColumnMajorEEES8_S5_S5_NS_11MatrixShapeILi4ELi4EEENS_12multiply_addIS5_S5_S5_EENS_16NumericConverterIS5_S5_LNS_15FloatRoundStyleE2EEEEEvNS_4gemm9GemmCoordET2_T_T0_SK_T1_SN_T3_,@function
        .size           _ZN7cutlass9reference6device6kernel4GemmINS_9TensorRefINS_6half_tENS_6layout8RowMajorEEENS4_IS5_NS6_11ColumnMajorEEES8_S5_S5_NS_11MatrixShapeILi4ELi4EEENS_12multiply_addIS5_S5_S5_EENS_16NumericConverterIS5_S5_LNS_15FloatRoundStyleE2EEEEEvNS_4gemm9GemmCoordET2_T_T0_SK_T1_SN_T3_,(.L_x_127 - _ZN7cutlass9reference6device6kernel4GemmINS_9TensorRefINS_6half_tENS_6layout8RowMajorEEENS4_IS5_NS6_11ColumnMajorEEES8_S5_S5_NS_11MatrixShapeILi4ELi4EEENS_12multiply_addIS5_S5_S5_EENS_16NumericConverterIS5_S5_LNS_15FloatRoundStyleE2EEEEEvNS_4gemm9GemmCoordET2_T_T0_SK_T1_SN_T3_)
        .other          _ZN7cutlass9reference6device6kernel4GemmINS_9TensorRefINS_6half_tENS_6layout8RowMajorEEENS4_IS5_NS6_11ColumnMajorEEES8_S5_S5_NS_11MatrixShapeILi4ELi4EEENS_12multiply_addIS5_S5_S5_EENS_16NumericConverterIS5_S5_LNS_15FloatRoundStyleE2EEEEEvNS_4gemm9GemmCoordET2_T_T0_SK_T1_SN_T3_,@"STO_CUDA_ENTRY STV_DEFAULT"
_ZN7cutlass9reference6device6kernel4GemmINS_9TensorRefINS_6half_tENS_6layout8RowMajorEEENS4_IS5_NS6_11ColumnMajorEEES8_S5_S5_NS_11MatrixShapeILi4ELi4EEENS_12multiply_addIS5_S5_S5_EENS_16NumericConverterIS5_S5_LNS_15FloatRoundStyleE2EEEEEvNS_4gemm9GemmCoordET2_T_T0_SK_T1_SN_T3_:
.text._ZN7cutlass9reference6device6kernel4GemmINS_9TensorRefINS_6half_tENS_6layout8RowMajorEEENS4_IS5_NS6_11ColumnMajorEEES8_S5_S5_NS_11MatrixShapeILi4ELi4EEENS_12multiply_addIS5_S5_S5_EENS_16NumericConverterIS5_S5_LNS_15FloatRoundStyleE2EEEEEvNS_4gemm9GemmCoordET2_T_T0_SK_T1_SN_T3_:
[----:B------:R-:W-:Y:S01]  /*0000*/  LDC R1, c[0x0][0x28] ;  /* 0x00000a00ff017b82 */ /* 0x000fe20000000800 */
[----:B------:R-:W0:Y:S01]  /*0010*/  S2R R18, SR_TID.X ;  /* 0x0000000000127919 */ /* 0x000e220000002100 */
[----:B------:R-:W-:Y:S01]  /*0020*/  ULDC UR5, c[0x0][0x218] ;  /* 0x0000860000057ab9 */ /* 0x000fe20000000800 */
[----:B------:R-:W-:Y:S01]  /*0030*/  ULDC UR4, c[0x0][0x0] ;  /* 0x0000000000047ab9 */ /* 0x000fe20000000800 */
[----:B------:R-:W-:Y:S01]  /*0040*/  UISETP.GE.AND UP0, UPT, UR5, 0x1, UPT ;  /* 0x000000010500788c */ /* 0x000fe2000bf06270 */
[----:B------:R-:W0:Y:S01]  /*0050*/  S2R R3, SR_CTAID.X ;  /* 0x0000000000037919 */ /* 0x000e220000002500 */
[----:B------:R-:W-:Y:S01]  /*0060*/  ULDC.U16 UR14, c[0x0][0x268] ;  /* 0x00009a00000e7ab9 */ /* 0x000fe20000000400 */
[----:B------:R-:W-:Y:S01]  /*0070*/  ULDC.64 UR6, c[0x0][0x208] ;  /* 0x0000820000067ab9 */ /* 0x000fe20000000a00 */
[----:B------:R-:W-:Y:S01]  /*0080*/  ULDC.64 UR8, c[0x0][0x210] ;  /* 0x0000840000087ab9 */ /* 0x000fe20000000a00 */
[----:B------:R-:W1:Y:S01]  /*0090*/  S2R R24, SR_CTAID.Y ;  /* 0x0000000000187919 */ /* 0x000e620000002600 */
[----:B------:R-:W-:Y:S01]  /*00a0*/  PLOP3.LUT P1, PT, PT, PT, UP0, 0x80, 0x0 ;  /* 0x000000000000781c */ /* 0x000fe20003f2f008 */
[----:B------:R-:W-:Y:S01]  /*00b0*/  IMAD.U32 R14, RZ, RZ, UR14 ;  /* 0x0000000eff0e7e24 */ /* 0x000fe2000f8e00ff */
[----:B------:R-:W-:Y:S01]  /*00c0*/  MOV R13, UR14 ;  /* 0x0000000e000d7c02 */ /* 0x000fe20008000f00 */
[----:B------:R-:W1:Y:S01]  /*00d0*/  S2R R5, SR_TID.Y ;  /* 0x0000000000057919 */ /* 0x000e620000002200 */
[----:B------:R-:W-:Y:S01]  /*00e0*/  IMAD.U32 R15, RZ, RZ, UR14 ;  /* 0x0000000eff0f7e24 */ /* 0x000fe2000f8e00ff */
[----:B------:R-:W-:Y:S01]  /*00f0*/  MOV R47, UR14 ;  /* 0x0000000e002f7c02 */ /* 0x000fe20008000f00 */
[----:B------:R-:W-:Y:S01]  /*0100*/  IMAD.U32 R12, RZ, RZ, UR14 ;  /* 0x0000000eff0c7e24 */ /* 0x000fe2000f8e00ff */
[----:B------:R-:W-:Y:S01]  /*0110*/  MOV R21, UR14 ;  /* 0x0000000e00157c02 */ /* 0x000fe20008000f00 */
[----:B------:R-:W-:Y:S01]  /*0120*/  IMAD.U32 R23, RZ, RZ, UR14 ;  /* 0x0000000eff177e24 */ /* 0x000fe2000f8e00ff */
[----:B------:R-:W-:Y:S01]  /*0130*/  MOV R53, UR14 ;  /* 0x0000000e00357c02 */ /* 0x000fe20008000f00 */
[----:B------:R-:W-:-:S02]  /*0140*/  IMAD.U32 R17, RZ, RZ, UR14 ;  /* 0x0000000eff117e24 */ /* 0x000fc4000f8e00ff */
[----:B------:R-:W-:Y:S02]  /*0150*/  IMAD.U32 R46, RZ, RZ, UR14 ;  /* 0x0000000eff2e7e24 */ /* 0x000fe4000f8e00ff */
[----:B------:R-:W-:Y:S02]  /*0160*/  IMAD.U32 R19, RZ, RZ, UR14 ;  /* 0x0000000eff137e24 */ /* 0x000fe4000f8e00ff */
[----:B------:R-:W-:Y:S02]  /*0170*/  IMAD.U32 R49, RZ, RZ, UR14 ;  /* 0x0000000eff317e24 */ /* 0x000fe4000f8e00ff */
[----:B------:R-:W-:Y:S02]  /*0180*/  IMAD.U32 R48, RZ, RZ, UR14 ;  /* 0x0000000eff307e24 */ /* 0x000fe4000f8e00ff */
[----:B------:R-:W-:Y:S02]  /*0190*/  IMAD.U32 R52, RZ, RZ, UR14 ;  /* 0x0000000eff347e24 */ /* 0x000fe4000f8e00ff */
[----:B------:R-:W-:-:S02]  /*01a0*/  IMAD.U32 R50, RZ, RZ, UR14 ;  /* 0x0000000eff327e24 */ /* 0x000fc4000f8e00ff */
[----:B------:R-:W-:Y:S02]  /*01b0*/  IMAD.U32 R51, RZ, RZ, UR14 ;  /* 0x0000000eff337e24 */ /* 0x000fe4000f8e00ff */
[----:B0-----:R-:W-:Y:S01]  /*01c0*/  IMAD R18, R3, UR4, R18 ;  /* 0x0000000403127c24 */ /* 0x001fe2000f8e0212 */
[----:B------:R-:W-:-:S04]  /*01d0*/  ULDC UR4, c[0x0][0x4] ;  /* 0x0000010000047ab9 */ /* 0x000fc80000000800 */
[----:B------:R-:W-:Y:S01]  /*01e0*/  SHF.L.U32 R18, R18, 0x2, RZ ;  /* 0x0000000212127819 */ /* 0x000fe200000006ff */
[----:B-1----:R-:W-:-:S05]  /*01f0*/  IMAD R24, R24, UR4, R5 ;  /* 0x0000000418187c24 */ /* 0x002fca000f8e0205 */
[----:B------:R-:W-:-:S04]  /*0200*/  SHF.L.U32 R24, R24, 0x2, RZ ;  /* 0x0000000218187819 */ /* 0x000fc800000006ff */
[----:B------:R-:W-:Y:S01]  /*0210*/  ISETP.GE.AND P0, PT, R24, UR9, PT ;  /* 0x0000000918007c0c */ /* 0x000fe2000bf06270 */
[----:B------:R-:W-:-:S12]  /*0220*/  @!P1 BRA `(.L_x_13) ;  /* 0x0000000800609947 */ /* 0x000fd80003800000 */
[----:B------:R-:W-:Y:S01]  /*0230*/  SHF.R.S32.HI R0, RZ, 0x1f, R18 ;  /* 0x0000001fff007819 */ /* 0x000fe20000011412 */
[C---:B------:R-:W-:Y:S01]  /*0240*/  VIADD R22, R18.reuse, 0x2 ;  /* 0x0000000212167836 */ /* 0x040fe20000000000 */
[C---:B------:R-:W-:Y:S01]  /*0250*/  IADD3 R34, R18.reuse, 0x1, RZ ;  /* 0x0000000112227810 */ /* 0x040fe20007ffe0ff */
[----:B------:R-:W-:Y:S01]  /*0260*/  ULDC.64 UR10, c[0x0][0x228] ;  /* 0x00008a00000a7ab9 */ /* 0x000fe20000000a00 */
[----:B------:R-:W-:Y:S01]  /*0270*/  VIADD R20, R18, 0x3 ;  /* 0x0000000312147836 */ /* 0x000fe20000000000 */
[----:B------:R-:W-:Y:S01]  /*0280*/  ULDC.64 UR12, c[0x0][0x220] ;  /* 0x00008800000c7ab9 */ /* 0x000fe20000000a00 */
[----:B------:R-:W-:Y:S01]  /*0290*/  IMAD R17, R0, UR10, RZ ;  /* 0x0000000a00117c24 */ /* 0x000fe2000f8e02ff */
[----:B------:R-:W-:Y:S01]  /*02a0*/  SHF.R.S32.HI R0, RZ, 0x1f, R34 ;  /* 0x0000001fff007819 */ /* 0x000fe20000011422 */
[----:B------:R-:W-:Y:S01]  /*02b0*/  IMAD.WIDE.U32 R2, R34, UR10, RZ ;  /* 0x0000000a22027c25 */ /* 0x000fe2000f8e00ff */
[----:B------:R-:W-:Y:S01]  /*02c0*/  SHF.R.S32.HI R10, RZ, 0x1f, R22 ;  /* 0x0000001fff0a7819 */ /* 0x000fe20000011416 */
[----:B------:R-:W-:Y:S01]  /*02d0*/  UMOV UR4, URZ ;  /* 0x0000003f00047c82 */ /* 0x000fe20008000000 */
[----:B------:R-:W-:Y:S01]  /*02e0*/  SHF.R.S32.HI R11, RZ, 0x1f, R20 ;  /* 0x0000001fff0b7819 */ /* 0x000fe20000011414 */
[----:B------:R-:W-:Y:S01]  /*02f0*/  IMAD R15, R0, UR10, RZ ;  /* 0x0000000a000f7c24 */ /* 0x000fe2000f8e02ff */
[----:B------:R-:W-:Y:S01]  /*0300*/  SHF.R.S32.HI R0, RZ, 0x1f, R24 ;  /* 0x0000001fff007819 */ /* 0x000fe20000011418 */
[----:B------:R-:W-:Y:S01]  /*0310*/  IMAD R13, R10, UR10, RZ ;  /* 0x0000000a0a0d7c24 */ /* 0x000fe2000f8e02ff */
[----:B------:R-:W-:Y:S01]  /*0320*/  LEA R38, P3, R2, UR12, 0x1 ;  /* 0x0000000c02267c11 */ /* 0x000fe2000f8608ff */
[----:B------:R-:W-:Y:S01]  /*0330*/  IMAD R15, R34, UR11, R15 ;  /* 0x0000000b220f7c24 */ /* 0x000fe2000f8e020f */
[----:B------:R-:W-:Y:S01]  /*0340*/  IADD3 R44, R24, 0x2, RZ ;  /* 0x00000002182c7810 */ /* 0x000fe20007ffe0ff */
[----:B------:R-:W-:Y:S01]  /*0350*/  IMAD R11, R11, UR10, RZ ;  /* 0x0000000a0b0b7c24 */ /* 0x000fe2000f8e02ff */
[----:B------:R-:W-:Y:S01]  /*0360*/  MOV R47, UR14 ;  /* 0x0000000e002f7c02 */ /* 0x000fe20008000f00 */
[----:B------:R-:W-:Y:S01]  /*0370*/  IMAD.WIDE.U32 R4, R22, UR10, RZ ;  /* 0x0000000a16047c25 */ /* 0x000fe2000f8e00ff */
[----:B------:R-:W-:-:S03]  /*0380*/  MOV R19, UR14 ;  /* 0x0000000e00137c02 */ /* 0x000fc60008000f00 */
[----:B------:R-:W-:Y:S01]  /*0390*/  IMAD R13, R22, UR11, R13 ;  /* 0x0000000b160d7c24 */ /* 0x000fe2000f8e020d */
[----:B------:R-:W-:Y:S01]  /*03a0*/  LEA R36, P2, R4, UR12, 0x1 ;  /* 0x0000000c04247c11 */ /* 0x000fe2000f8408ff */
[----:B------:R-:W-:Y:S02]  /*03b0*/  IMAD.IADD R39, R3, 0x1, R15 ;  /* 0x0000000103277824 */ /* 0x000fe400078e020f */
[C---:B------:R-:W-:Y:S01]  /*03c0*/  VIADD R43, R24.reuse, 0x3 ;  /* 0x00000003182b7836 */ /* 0x040fe20000000000 */
[----:B------:R-:W-:Y:S01]  /*03d0*/  IADD3 R37, R5, R13, RZ ;  /* 0x0000000d05257210 */ /* 0x000fe20007ffe0ff */
[----:B------:R-:W-:Y:S01]  /*03e0*/  VIADD R45, R24, 0x1 ;  /* 0x00000001182d7836 */ /* 0x000fe20000000000 */
[----:B------:R-:W-:Y:S01]  /*03f0*/  LEA.HI.X R39, R2, UR13, R39, 0x1, P3 ;  /* 0x0000000d02277c11 */ /* 0x000fe200098f0c27 */
[----:B------:R-:W-:Y:S01]  /*0400*/  IMAD.WIDE.U32 R6, R20, UR10, RZ ;  /* 0x0000000a14067c25 */ /* 0x000fe2000f8e00ff */
[----:B------:R-:W-:Y:S02]  /*0410*/  SHF.R.S32.HI R3, RZ, 0x1f, R43 ;  /* 0x0000001fff037819 */ /* 0x000fe4000001142b */
[----:B------:R-:W-:Y:S01]  /*0420*/  SHF.R.S32.HI R2, RZ, 0x1f, R44 ;  /* 0x0000001fff027819 */ /* 0x000fe2000001142c */
[----:B------:R-:W-:Y:S01]  /*0430*/  IMAD.WIDE.U32 R8, R18, UR10, RZ ;  /* 0x0000000a12087c25 */ /* 0x000fe2000f8e00ff */
[----:B------:R-:W-:-:S02]  /*0440*/  LEA.HI.X R37, R4, UR13, R37, 0x1, P2 ;  /* 0x0000000d04257c11 */ /* 0x000fc400090f0c25 */
[----:B------:R-:W-:Y:S01]  /*0450*/  LEA R40, P1, R6, UR12, 0x1 ;  /* 0x0000000c06287c11 */ /* 0x000fe2000f8208ff */
[----:B------:R-:W-:Y:S01]  /*0460*/  IMAD R17, R18, UR11, R17 ;  /* 0x0000000b12117c24 */ /* 0x000fe2000f8e0211 */
[----:B------:R-:W-:Y:S01]  /*0470*/  LEA R10, P4, R8, UR12, 0x1 ;  /* 0x0000000c080a7c11 */ /* 0x000fe2000f8808ff */
[----:B------:R-:W-:Y:S01]  /*0480*/  IMAD R41, R20, UR11, R11 ;  /* 0x0000000b14297c24 */ /* 0x000fe2000f8e020b */
[----:B------:R-:W-:Y:S01]  /*0490*/  ULDC.64 UR10, c[0x0][0x238] ;  /* 0x00008e00000a7ab9 */ /* 0x000fe20000000a00 */
[----:B------:R-:W-:Y:S01]  /*04a0*/  IMAD.IADD R11, R9, 0x1, R17 ;  /* 0x00000001090b7824 */ /* 0x000fe200078e0211 */
[----:B------:R-:W-:Y:S01]  /*04b0*/  ULDC UR12, c[0x0][0x210] ;  /* 0x00008400000c7ab9 */ /* 0x000fe20000000800 */
[----:B------:R-:W-:Y:S01]  /*04c0*/  IMAD R5, R0, UR10, RZ ;  /* 0x0000000a00057c24 */ /* 0x000fe2000f8e02ff */
[----:B------:R-:W-:Y:S01]  /*04d0*/  SHF.R.S32.HI R0, RZ, 0x1f, R45 ;  /* 0x0000001fff007819 */ /* 0x000fe2000001142d */
[----:B------:R-:W-:Y:S01]  /*04e0*/  IMAD R4, R3, UR10, RZ ;  /* 0x0000000a03047c24 */ /* 0x000fe2000f8e02ff */
[----:B------:R-:W-:Y:S01]  /*04f0*/  LEA.HI.X R11, R8, UR13, R11, 0x1, P4 ;  /* 0x0000000d080b7c11 */ /* 0x000fe2000a0f0c0b */
[----:B------:R-:W-:Y:S01]  /*0500*/  IMAD R3, R2, UR10, RZ ;  /* 0x0000000a02037c24 */ /* 0x000fe2000f8e02ff */
[----:B------:R-:W-:Y:S01]  /*0510*/  PRMT R9, RZ, 0x7610, R9 ;  /* 0x00007610ff097816 */ /* 0x000fe20000000009 */
[----:B------:R-:W-:Y:S01]  /*0520*/  IMAD R0, R0, UR10, RZ ;  /* 0x0000000a00007c24 */ /* 0x000fe2000f8e02ff */
[----:B------:R-:W-:Y:S01]  /*0530*/  PRMT R2, RZ, 0x7610, R2 ;  /* 0x00007610ff027816 */ /* 0x000fe20000000002 */
[----:B------:R-:W-:Y:S01]  /*0540*/  IMAD.WIDE.U32 R26, R43, UR10, RZ ;  /* 0x0000000a2b1a7c25 */ /* 0x000fe2000f8e00ff */
[----:B------:R-:W-:-:S03]  /*0550*/  MOV R13, UR14 ;  /* 0x0000000e000d7c02 */ /* 0x000fc60008000f00 */
[----:B------:R-:W-:-:S04]  /*0560*/  IMAD.WIDE.U32 R30, R45, UR10, RZ ;  /* 0x0000000a2d1e7c25 */ /* 0x000fc8000f8e00ff */
[----:B------:R-:W-:-:S04]  /*0570*/  IMAD.WIDE.U32 R32, R24, UR10, RZ ;  /* 0x0000000a18207c25 */ /* 0x000fc8000f8e00ff */
[--C-:B------:R-:W-:Y:S01]  /*0580*/  IMAD R21, R24, UR11, R5.reuse ;  /* 0x0000000b18157c24 */ /* 0x100fe2000f8e0205 */
[----:B------:R-:W-:Y:S01]  /*0590*/  PRMT R5, RZ, 0x7610, R5 ;  /* 0x00007610ff057816 */ /* 0x000fe20000000005 */
[--C-:B------:R-:W-:Y:S01]  /*05a0*/  IMAD R53, R43, UR11, R4.reuse ;  /* 0x0000000b2b357c24 */ /* 0x100fe2000f8e0204 */
[----:B------:R-:W-:Y:S01]  /*05b0*/  PRMT R4, RZ, 0x7610, R4 ;  /* 0x00007610ff047816 */ /* 0x000fe20000000004 */
[--C-:B------:R-:W-:Y:S01]  /*05c0*/  IMAD R51, R45, UR11, R0.reuse ;  /* 0x0000000b2d337c24 */ /* 0x100fe2000f8e0200 */
[----:B------:R-:W-:Y:S01]  /*05d0*/  PRMT R0, RZ, 0x7610, R0 ;  /* 0x00007610ff007816 */ /* 0x000fe20000000000 */
[----:B------:R-:W-:Y:S01]  /*05e0*/  IMAD.WIDE.U32 R28, R44, UR10, RZ ;  /* 0x0000000a2c1c7c25 */ /* 0x000fe2000f8e00ff */
[----:B------:R-:W-:-:S03]  /*05f0*/  IADD3 R53, R27, R53, RZ ;  /* 0x000000351b357210 */ /* 0x000fc60007ffe0ff */
[----:B------:R-:W-:Y:S01]  /*0600*/  IMAD R35, R44, UR11, R3 ;  /* 0x0000000b2c237c24 */ /* 0x000fe2000f8e0203 */
[----:B------:R-:W-:Y:S01]  /*0610*/  SHF.L.U64.HI R16, R26, 0x1, R53 ;  /* 0x000000011a107819 */ /* 0x000fe20000010235 */
[----:B------:R-:W-:Y:S01]  /*0620*/  IMAD.IADD R41, R7, 0x1, R41 ;  /* 0x0000000107297824 */ /* 0x000fe200078e0229 */
[----:B------:R-:W-:Y:S01]  /*0630*/  PRMT R7, RZ, 0x7610, R7 ;  /* 0x00007610ff077816 */ /* 0x000fe20000000007 */
[----:B------:R-:W-:Y:S01]  /*0640*/  IMAD.IADD R21, R33, 0x1, R21 ;  /* 0x0000000121157824 */ /* 0x000fe200078e0215 */
[----:B------:R-:W-:Y:S01]  /*0650*/  PRMT R3, RZ, 0x7610, R3 ;  /* 0x00007610ff037816 */ /* 0x000fe20000000003 */
[----:B------:R-:W-:Y:S01]  /*0660*/  IMAD.IADD R51, R31, 0x1, R51 ;  /* 0x000000011f337824 */ /* 0x000fe200078e0233 */
[----:B------:R-:W-:Y:S01]  /*0670*/  LEA.HI.X R41, R6, UR13, R41, 0x1, P1 ;  /* 0x0000000d06297c11 */ /* 0x000fe200088f0c29 */
[----:B------:R-:W-:Y:S01]  /*0680*/  IMAD.IADD R35, R29, 0x1, R35 ;  /* 0x000000011d237824 */ /* 0x000fe200078e0223 */
[----:B------:R-:W-:Y:S01]  /*0690*/  SHF.L.U64.HI R8, R32, 0x1, R21 ;  /* 0x0000000120087819 */ /* 0x000fe20000010215 */
[----:B------:R-:W-:Y:S01]  /*06a0*/  IMAD.U32 R15, RZ, RZ, UR14 ;  /* 0x0000000eff0f7e24 */ /* 0x000fe2000f8e00ff */
[----:B------:R-:W-:Y:S01]  /*06b0*/  SHF.L.U64.HI R42, R30, 0x1, R51 ;  /* 0x000000011e2a7819 */ /* 0x000fe20000010233 */
[----:B------:R-:W-:Y:S01]  /*06c0*/  IMAD.U32 R12, RZ, RZ, UR14 ;  /* 0x0000000eff0c7e24 */ /* 0x000fe2000f8e00ff */
[----:B------:R-:W-:Y:S01]  /*06d0*/  PRMT R6, RZ, 0x7610, R6 ;  /* 0x00007610ff067816 */ /* 0x000fe20000000006 */
[----:B------:R-:W-:Y:S01]  /*06e0*/  IMAD.U32 R23, RZ, RZ, UR14 ;  /* 0x0000000eff177e24 */ /* 0x000fe2000f8e00ff */
[----:B------:R-:W-:Y:S01]  /*06f0*/  ISETP.GE.AND P1, PT, R18, UR12, PT ;  /* 0x0000000c12007c0c */ /* 0x000fe2000bf26270 */
[----:B------:R-:W-:Y:S01]  /*0700*/  IMAD.U32 R17, RZ, RZ, UR14 ;  /* 0x0000000eff117e24 */ /* 0x000fe2000f8e00ff */
[----:B------:R-:W-:Y:S01]  /*0710*/  SHF.L.U64.HI R35, R28, 0x1, R35 ;  /* 0x000000011c237819 */ /* 0x000fe20000010223 */
[----:B------:R-:W-:Y:S01]  /*0720*/  IMAD.U32 R46, RZ, RZ, UR14 ;  /* 0x0000000eff2e7e24 */ /* 0x000fe2000f8e00ff */
[----:B------:R-:W-:Y:S01]  /*0730*/  MOV R21, UR14 ;  /* 0x0000000e00157c02 */ /* 0x000fe20008000f00 */
[----:B------:R-:W-:Y:S01]  /*0740*/  IMAD.U32 R49, RZ, RZ, UR14 ;  /* 0x0000000eff317e24 */ /* 0x000fe2000f8e00ff */
[----:B------:R-:W-:Y:S01]  /*0750*/  MOV R53, UR14 ;  /* 0x0000000e00357c02 */ /* 0x000fe20008000f00 */
[----:B------:R-:W-:Y:S01]  /*0760*/  IMAD.U32 R48, RZ, RZ, UR14 ;  /* 0x0000000eff307e24 */ /* 0x000fe2000f8e00ff */
[----:B------:R-:W-:Y:S01]  /*0770*/  ULDC UR13, c[0x0][0x214] ;  /* 0x00008500000d7ab9 */ /* 0x000fe20000000800 */
[----:B------:R-:W-:Y:S01]  /*0780*/  IMAD.U32 R52, RZ, RZ, UR14 ;  /* 0x0000000eff347e24 */ /* 0x000fe2000f8e00ff */
[----:B------:R-:W-:Y:S01]  /*0790*/  ULDC.64 UR10, c[0x0][0x230] ;  /* 0x00008c00000a7ab9 */ /* 0x000fe20000000a00 */
[----:B------:R-:W-:-:S02]  /*07a0*/  IMAD.U32 R50, RZ, RZ, UR14 ;  /* 0x0000000eff327e24 */ /* 0x000fc4000f8e00ff */
[----:B------:R-:W-:-:S07]  /*07b0*/  IMAD.U32 R51, RZ, RZ, UR14 ;  /* 0x0000000eff337e24 */ /* 0x000fce000f8e00ff */
.L_x_14:
[----:B------:R-:W-:Y:S01]  /*07c0*/  ISETP.GE.AND P3, PT, R34, UR12, PT ;  /* 0x0000000c22007c0c */ /* 0x000fe2000bf66270 */
[----:B------:R-:W2:Y:S01]  /*07d0*/  @!P1 LDG.E.U16 R0, desc[UR6][R10.64] ;  /* 0x000000060a009981 */ /* 0x000ea2000c1e1500 */
[----:B------:R-:W-:Y:S02]  /*07e0*/  ISETP.GE.AND P4, PT, R22, UR12, PT ;  /* 0x0000000c16007c0c */ /* 0x000fe4000bf86270 */
[----:B------:R-:W-:Y:S02]  /*07f0*/  ISETP.GE.AND P2, PT, R24, UR13, PT ;  /* 0x0000000d18007c0c */ /* 0x000fe4000bf46270 */
[----:B------:R-:W-:Y:S02]  /*0800*/  PRMT R21, R48, 0x5410, R21 ;  /* 0x0000541030157816 */ /* 0x000fe40000000015 */
[----:B------:R-:W-:Y:S02]  /*0810*/  PRMT R19, R49, 0x5410, R19 ;  /* 0x0000541031137816 */ /* 0x000fe40000000013 */
[----:B------:R-:W-:-:S02]  /*0820*/  ISETP.GE.AND P5, PT, R20, UR12, PT ;  /* 0x0000000c14007c0c */ /* 0x000fc4000bfa6270 */
[----:B------:R-:W-:Y:S01]  /*0830*/  PRMT R50, R51, 0x5410, R50 ;  /* 0x0000541033327816 */ /* 0x000fe20000000032 */
[----:B------:R-:W2:Y:S01]  /*0840*/  @!P3 LDG.E.U16 R9, desc[UR6][R38.64] ;  /* 0x000000062609b981 */ /* 0x000ea2000c1e1500 */
[----:B------:R-:W-:Y:S02]  /*0850*/  ISETP.GE.AND P3, PT, R45, UR13, PT ;  /* 0x0000000d2d007c0c */ /* 0x000fe4000bf66270 */
[----:B------:R-:W-:Y:S01]  /*0860*/  PRMT R52, R53, 0x5410, R52 ;  /* 0x0000541035347816 */ /* 0x000fe20000000034 */
[----:B------:R-:W3:Y:S01]  /*0870*/  @!P4 LDG.E.U16 R7, desc[UR6][R36.64] ;  /* 0x000000062407c981 */ /* 0x000ee2000c1e1500 */
[----:B------:R-:W-:-:S04]  /*0880*/  @!P2 LEA R48, P4, R32, UR10, 0x1 ;  /* 0x0000000a2030ac11 */ /* 0x000fc8000f8808ff */
[----:B------:R-:W-:Y:S01]  /*0890*/  @!P2 IADD3.X R49, R8, UR11, RZ, P4, !PT ;  /* 0x0000000b0831ac10 */ /* 0x000fe2000a7fe4ff */
[----:B------:R-:W3:Y:S04]  /*08a0*/  @!P5 LDG.E.U16 R6, desc[UR6][R40.64] ;  /* 0x000000062806d981 */ /* 0x000ee8000c1e1500 */
[----:B------:R0:W4:Y:S01]  /*08b0*/  @!P2 LDG.E.U16 R5, desc[UR6][R48.64] ;  /* 0x000000063005a981 */ /* 0x000122000c1e1500 */
[----:B------:R-:W-:Y:S02]  /*08c0*/  ISETP.GE.AND P2, PT, R44, UR13, PT ;  /* 0x0000000d2c007c0c */ /* 0x000fe4000bf46270 */
[----:B0-----:R-:W-:-:S04]  /*08d0*/  @!P3 LEA R48, P4, R30, UR10, 0x1 ;  /* 0x0000000a1e30bc11 */ /* 0x001fc8000f8808ff */
[----:B------:R-:W-:-:S05]  /*08e0*/  @!P3 IADD3.X R49, R42, UR11, RZ, P4, !PT ;  /* 0x0000000b2a31bc10 */ /* 0x000fca000a7fe4ff */
[----:B------:R0:W5:Y:S01]  /*08f0*/  @!P3 LDG.E.U16 R4, desc[UR6][R48.64] ;  /* 0x000000063004b981 */ /* 0x000162000c1e1500 */
[----:B------:R-:W-:Y:S02]  /*0900*/  ISETP.GE.AND P3, PT, R43, UR13, PT ;  /* 0x0000000d2b007c0c */ /* 0x000fe4000bf66270 */
[----:B0-----:R-:W-:-:S04]  /*0910*/  @!P2 LEA R48, P4, R28, UR10, 0x1 ;  /* 0x0000000a1c30ac11 */ /* 0x001fc8000f8808ff */
[----:B------:R-:W-:-:S05]  /*0920*/  @!P2 IADD3.X R49, R35, UR11, RZ, P4, !PT ;  /* 0x0000000b2331ac10 */ /* 0x000fca000a7fe4ff */
[----:B------:R0:W5:Y:S02]  /*0930*/  @!P2 LDG.E.U16 R3, desc[UR6][R48.64] ;  /* 0x000000063003a981 */ /* 0x000164000c1e1500 */
[----:B0-----:R-:W-:-:S04]  /*0940*/  @!P3 LEA R48, P2, R26, UR10, 0x1 ;  /* 0x0000000a1a30bc11 */ /* 0x001fc8000f8408ff */
[----:B------:R-:W-:-:S05]  /*0950*/  @!P3 IADD3.X R49, R16, UR11, RZ, P2, !PT ;  /* 0x0000000b1031bc10 */ /* 0x000fca00097fe4ff */
[----:B------:R0:W5:Y:S01]  /*0960*/  @!P3 LDG.E.U16 R2, desc[UR6][R48.64] ;  /* 0x000000063002b981 */ /* 0x000162000c1e1500 */
[----:B------:R-:W-:-:S04]  /*0970*/  UIADD3 UR4, UR4, 0x1, URZ ;  /* 0x0000000104047890 */ /* 0x000fc8000fffe03f */
[----:B------:R-:W-:Y:S01]  /*0980*/  UISETP.GE.AND UP0, UPT, UR4, UR5, UPT ;  /* 0x000000050400728c */ /* 0x000fe2000bf06270 */
[----:B------:R-:W-:Y:S02]  /*0990*/  PRMT R46, R46, 0x5410, R17 ;  /* 0x000054102e2e7816 */ /* 0x000fe40000000011 */
[----:B------:R-:W-:-:S03]  /*09a0*/  PRMT R13, R12, 0x5410, R13 ;  /* 0x000054100c0d7816 */ /* 0x000fc6000000000d */
[----:B------:R-:W-:Y:S02]  /*09b0*/  PLOP3.LUT P6, PT, PT, PT, UP0, 0x80, 0x0 ;  /* 0x000000000000781c */ /* 0x000fe40003fcf008 */
[----:B0-----:R-:W-:Y:S02]  /*09c0*/  PRMT R48, R47, 0x5410, R23 ;  /* 0x000054102f307816 */ /* 0x001fe40000000017 */
[----:B------:R-:W-:Y:S01]  /*09d0*/  PRMT R15, R15, 0x5410, R14 ;  /* 0x000054100f0f7816 */ /* 0x000fe2000000000e */
[----:B------:R-:W-:Y:S01]  /*09e0*/  UIADD3 UR10, UP1, UR10, 0x2, URZ ;  /* 0x000000020a0a7890 */ /* 0x000fe2000ff3e03f */
[----:B------:R-:W-:Y:S02]  /*09f0*/  IADD3 R40, P2, R40, 0x2, RZ ;  /* 0x0000000228287810 */ /* 0x000fe40007f5e0ff */
[----:B------:R-:W-:Y:S01]  /*0a00*/  IADD3 R36, P3, R36, 0x2, RZ ;  /* 0x0000000224247810 */ /* 0x000fe20007f7e0ff */
[----:B------:R-:W-:Y:S01]  /*0a10*/  UIADD3.X UR11, URZ, UR11, URZ, UP1, !UPT ;  /* 0x0000000b3f0b7290 */ /* 0x000fe20008ffe43f */
[----:B------:R-:W-:-:S02]  /*0a20*/  IADD3 R10, P5, R10, 0x2, RZ ;  /* 0x000000020a0a7810 */ /* 0x000fc40007fbe0ff */
[----:B------:R-:W-:Y:S01]  /*0a30*/  IADD3 R38, P4, R38, 0x2, RZ ;  /* 0x0000000226267810 */ /* 0x000fe20007f9e0ff */
[----:B------:R-:W-:Y:S01]  /*0a40*/  IMAD.X R41, RZ, RZ, R41, P2 ;  /* 0x000000ffff297224 */ /* 0x000fe200010e0629 */
[----:B------:R-:W-:Y:S01]  /*0a50*/  IADD3.X R11, RZ, R11, RZ, P5, !PT ;  /* 0x0000000bff0b7210 */ /* 0x000fe20002ffe4ff */
[----:B------:R-:W-:Y:S01]  /*0a60*/  IMAD.X R37, RZ, RZ, R37, P3 ;  /* 0x000000ffff257224 */ /* 0x000fe200018e0625 */
[----:B------:R-:W-:Y:S02]  /*0a70*/  IADD3.X R39, RZ, R39, RZ, P4, !PT ;  /* 0x00000027ff277210 */ /* 0x000fe400027fe4ff */
[----:B--2---:R-:W-:Y:S02]  /*0a80*/  PRMT R12, R0, 0x5410, R9 ;  /* 0x00005410000c7816 */ /* 0x004fe40000000009 */
[----:B---3--:R-:W-:-:S03]  /*0a90*/  PRMT R17, R7, 0x5410, R6 ;  /* 0x0000541007117816 */ /* 0x008fc60000000006 */
[-C--:B----4-:R-:W-:Y:S02]  /*0aa0*/  HFMA2 R51, R12, R5.reuse.H0_H0, R50 ;  /* 0x200000050c337231 */ /* 0x090fe40000000032 */
[----:B------:R-:W-:-:S03]  /*0ab0*/  HFMA2 R53, R17, R5.H0_H0, R52 ;  /* 0x2000000511357231 */ /* 0x000fc60000000034 */
[----:B------:R-:W-:Y:S02]  /*0ac0*/  PRMT R50, R51, 0x7632, R50 ;  /* 0x0000763233327816 */ /* 0x000fe40000000032 */
[----:B------:R-:W-:Y:S01]  /*0ad0*/  PRMT R52, R53, 0x7632, R52 ;  /* 0x0000763235347816 */ /* 0x000fe20000000034 */
[----:B-----5:R-:W-:-:S05]  /*0ae0*/  HFMA2 R49, R17, R4.H0_H0, R19 ;  /* 0x2000000411317231 */ /* 0x020fca0000000013 */
[----:B------:R-:W-:Y:S01]  /*0af0*/  PRMT R19, R49, 0x7632, R19 ;  /* 0x0000763231137816 */ /* 0x000fe20000000013 */
[CC--:B------:R-:W-:Y:S02]  /*0b00*/  HFMA2 R47, R17.reuse, R3.reuse.H0_H0, R48 ;  /* 0x20000003112f7231 */ /* 0x0c0fe40000000030 */
[C---:B------:R-:W-:Y:S02]  /*0b10*/  HFMA2 R48, R12.reuse, R4.H0_H0, R21 ;  /* 0x200000040c307231 */ /* 0x040fe40000000015 */
[C---:B------:R-:W-:Y:S01]  /*0b20*/  HFMA2 R46, R12.reuse, R3.H0_H0, R46 ;  /* 0x200000030c2e7231 */ /* 0x040fe2000000002e */
[----:B------:R-:W-:Y:S02]  /*0b30*/  PRMT R23, R47, 0x7632, R23 ;  /* 0x000076322f177816 */ /* 0x000fe40000000017 */
[----:B------:R-:W-:Y:S01]  /*0b40*/  PRMT R21, R48, 0x7632, R21 ;  /* 0x0000763230157816 */ /* 0x000fe20000000015 */
[-C--:B------:R-:W-:Y:S02]  /*0b50*/  HFMA2 R15, R17, R2.reuse.H0_H0, R15 ;  /* 0x20000002110f7231 */ /* 0x080fe4000000000f */
[----:B------:R-:W-:Y:S01]  /*0b60*/  HFMA2 R12, R12, R2.H0_H0, R13 ;  /* 0x200000020c0c7231 */ /* 0x000fe2000000000d */
[----:B------:R-:W-:-:S02]  /*0b70*/  PRMT R17, R46, 0x7632, R17 ;  /* 0x000076322e117816 */ /* 0x000fc40000000011 */
[----:B------:R-:W-:Y:S02]  /*0b80*/  PRMT R14, R15, 0x7632, R14 ;  /* 0x000076320f0e7816 */ /* 0x000fe4000000000e */
[----:B------:R-:W-:Y:S01]  /*0b90*/  PRMT R13, R12, 0x7632, R13 ;  /* 0x000076320c0d7816 */ /* 0x000fe2000000000d */
[----:B------:R-:W-:Y:S06]  /*0ba0*/  @!P6 BRA `(.L_x_14) ;  /* 0xfffffffc0004e947 */ /* 0x000fec000383ffff */
.L_x_13:
[C---:B------:R-:W-:Y:S01]  /*0bb0*/  ISETP.GE.OR P2, PT, R18.reuse, UR8, P0 ;  /* 0x0000000812007c0c */ /* 0x040fe20008746670 */
[C---:B------:R-:W-:Y:S01]  /*0bc0*/  VIADD R11, R18.reuse, 0x1 ;  /* 0x00000001120b7836 */ /* 0x040fe20000000000 */
[C---:B------:R-:W-:Y:S01]  /*0bd0*/  IADD3 R29, R18.reuse, 0x3, RZ ;  /* 0x00000003121d7810 */ /* 0x040fe20007ffe0ff */
[----:B------:R-:W-:Y:S01]  /*0be0*/  VIADD R27, R18, 0x2 ;  /* 0x00000002121b7836 */ /* 0x000fe20000000000 */
[----:B------:R-:W-:Y:S01]  /*0bf0*/  BSSY B0, `(.L_x_15) ;  /* 0x0000020000007945 */ /* 0x000fe20003800000 */
[----:B------:R-:W-:Y:S01]  /*0c00*/  VIADD R2, R24, 0x1 ;  /* 0x0000000118027836 */ /* 0x000fe20000000000 */
[----:B------:R-:W-:Y:S02]  /*0c10*/  ISETP.GE.OR P3, PT, R11, UR8, P0 ;  /* 0x000000080b007c0c */ /* 0x000fe40008766670 */
[----:B------:R-:W-:Y:S02]  /*0c20*/  ISETP.GE.OR P1, PT, R27, UR8, P0 ;  /* 0x000000081b007c0c */ /* 0x000fe40008726670 */
[----:B------:R-:W-:-:S02]  /*0c30*/  ISETP.GE.OR P0, PT, R29, UR8, P0 ;  /* 0x000000081d007c0c */ /* 0x000fc40008706670 */
[----:B------:R-:W-:Y:S02]  /*0c40*/  SHF.R.S32.HI R0, RZ, 0x1f, R18 ;  /* 0x0000001fff007819 */ /* 0x000fe40000011412 */
[----:B------:R-:W-:Y:S01]  /*0c50*/  SHF.R.S32.HI R3, RZ, 0x1f, R2 ;  /* 0x0000001fff037819 */ /* 0x000fe20000011402 */
[----:B------:R-:W-:Y:S08]  /*0c60*/  @P2 BRA `(.L_x_16) ;  /* 0x0000000000602947 */ /* 0x000ff00003800000 */
[----:B------:R-:W-:Y:S01]  /*0c70*/  SHF.R.S32.HI R6, RZ, 0x1f, R18 ;  /* 0x0000001fff067819 */ /* 0x000fe20000011412 */
[----:B------:R-:W-:Y:S01]  /*0c80*/  ULDC.64 UR4, c[0x0][0x250] ;  /* 0x0000940000047ab9 */ /* 0x000fe20000000a00 */
[----:B------:R-:W-:Y:S01]  /*0c90*/  SHF.R.S32.HI R25, RZ, 0x1f, R24 ;  /* 0x0000001fff197819 */ /* 0x000fe20000011418 */
[----:B------:R-:W-:Y:S02]  /*0ca0*/  ULDC.64 UR10, c[0x0][0x258] ;  /* 0x00009600000a7ab9 */ /* 0x000fe40000000a00 */
[----:B------:R-:W-:-:S04]  /*0cb0*/  IMAD R5, R6, UR4, RZ ;  /* 0x0000000406057c24 */ /* 0x000fc8000f8e02ff */
[C---:B------:R-:W-:Y:S02]  /*0cc0*/  IMAD R7, R18.reuse, UR5, R5 ;  /* 0x0000000512077c24 */ /* 0x040fe4000f8e0205 */
[----:B------:R-:W-:Y:S01]  /*0cd0*/  IMAD.WIDE.U32 R4, R18, UR4, R24 ;  /* 0x0000000412047c25 */ /* 0x000fe2000f8e0018 */
[----:B------:R-:W-:-:S03]  /*0ce0*/  ULDC.64 UR4, c[0x0][0x248] ;  /* 0x0000920000047ab9 */ /* 0x000fc60000000a00 */
[----:B------:R-:W-:Y:S01]  /*0cf0*/  IMAD.IADD R5, R5, 0x1, R7 ;  /* 0x0000000105057824 */ /* 0x000fe200078e0207 */
[----:B------:R-:W-:-:S04]  /*0d00*/  LEA R8, P2, R4, UR4, 0x1 ;  /* 0x0000000404087c11 */ /* 0x000fc8000f8408ff */
[----:B------:R-:W-:Y:S01]  /*0d10*/  LEA.HI.X R9, R4, UR5, R5, 0x1, P2 ;  /* 0x0000000504097c11 */ /* 0x000fe200090f0c05 */
[----:B------:R-:W-:-:S04]  /*0d20*/  ULDC.64 UR4, c[0x0][0x260] ;  /* 0x0000980000047ab9 */ /* 0x000fc80000000a00 */
[----:B------:R-:W2:Y:S01]  /*0d30*/  LDG.E.U16 R8, desc[UR6][R8.64] ;  /* 0x0000000608087981 */ /* 0x000ea2000c1e1500 */
[----:B------:R-:W-:Y:S02]  /*0d40*/  IMAD R7, R6, UR4, RZ ;  /* 0x0000000406077c24 */ /* 0x000fe4000f8e02ff */
[----:B------:R-:W-:Y:S01]  /*0d50*/  IMAD.WIDE.U32 R4, R18, UR4, R24 ;  /* 0x0000000412047c25 */ /* 0x000fe2000f8e0018 */
[----:B------:R-:W-:-:S03]  /*0d60*/  ULDC.U16 UR4, c[0x0][0x240] ;  /* 0x0000900000047ab9 */ /* 0x000fc60000000400 */
[----:B------:R-:W-:Y:S01]  /*0d70*/  IMAD R31, R18, UR5, R7 ;  /* 0x00000005121f7c24 */ /* 0x000fe2000f8e0207 */
[----:B------:R-:W-:-:S04]  /*0d80*/  LEA R6, P2, R4, UR10, 0x1 ;  /* 0x0000000a04067c11 */ /* 0x000fc8000f8408ff */
[----:B------:R-:W-:Y:S01]  /*0d90*/  IADD3 R5, R5, R31, RZ ;  /* 0x0000001f05057210 */ /* 0x000fe20007ffe0ff */
[----:B--2---:R-:W-:Y:S01]  /*0da0*/  HMUL2 R7, R8.H0_H0, UR4.H0_H0 ;  /* 0x2000000408077c32 */ /* 0x004fe20008000800 */
[----:B------:R-:W-:-:S03]  /*0db0*/  ULDC.U16 UR4, c[0x0][0x21c] ;  /* 0x0000870000047ab9 */ /* 0x000fc60000000400 */
[----:B------:R-:W-:Y:S01]  /*0dc0*/  HFMA2 R51, R51.H0_H0, UR4.H0_H0, R7.H0_H0 ;  /* 0x2000000433337c31 */ /* 0x000fe20008040807 */
[----:B------:R-:W-:-:S05]  /*0dd0*/  LEA.HI.X R7, R4, UR11, R5, 0x1, P2 ;  /* 0x0000000b04077c11 */ /* 0x000fca00090f0c05 */
[----:B------:R0:W-:Y:S02]  /*0de0*/  STG.E.U16 desc[UR6][R6.64], R51 ;  /* 0x0000003306007986 */ /* 0x0001e4000c101506 */
.L_x_16:
[----:B------:R-:W-:Y:S05]  /*0df0*/  BSYNC B0 ;  /* 0x0000000000007941 */ /* 0x000fea0003800000 */
.L_x_15:
[----:B------:R-:W-:Y:S04]  /*0e00*/  BSSY B0, `(.L_x_17) ;  /* 0x000001b000007945 */ /* 0x000fe80003800000 */
[----:B------:R-:W-:Y:S05]  /*0e10*/  @P3 BRA `(.L_x_18) ;  /* 0x0000000000643947 */ /* 0x000fea0003800000 */
[----:B------:R-:W-:Y:S01]  /*0e20*/  SHF.R.S32.HI R10, RZ, 0x1f, R11 ;  /* 0x0000001fff0a7819 */ /* 0x000fe2000001140b */
[----:B------:R-:W-:Y:S01]  /*0e30*/  ULDC.64 UR4, c[0x0][0x250] ;  /* 0x0000940000047ab9 */ /* 0x000fe20000000a00 */
[--C-:B------:R-:W-:Y:S01]  /*0e40*/  SHF.R.S32.HI R5, RZ, 0x1f, R24.reuse ;  /* 0x0000001fff057819 */ /* 0x100fe20000011418 */
[----:B------:R-:W-:Y:S01]  /*0e50*/  IMAD.MOV.U32 R4, RZ, RZ, R24 ;  /* 0x000000ffff047224 */ /* 0x000fe200078e0018 */
[----:B------:R-:W-:Y:S01]  /*0e60*/  ULDC.64 UR10, c[0x0][0x258] ;  /* 0x00009600000a7ab9 */ /* 0x000fe20000000a00 */
[----:B0-----:R-:W-:-:S04]  /*0e70*/  IMAD R6, R10, UR4, RZ ;  /* 0x000000040a067c24 */ /* 0x001fc8000f8e02ff */
        /* <DEDUP_REMOVED lines=19> */
.L_x_18:
[----:B------:R-:W-:Y:S05]  /*0fb0*/  BSYNC B0 ;  /* 0x0000000000007941 */ /* 0x000fea0003800000 */
.L_x_17:
[----:B------:R-:W-:Y:S04]  /*0fc0*/  BSSY B0, `(.L_x_19) ;  /* 0x000001b000007945 */ /* 0x000fe80003800000 */
[----:B------:R-:W-:Y:S05]  /*0fd0*/  @P1 BRA `(.L_x_20) ;  /* 0x0000000000641947 */ /* 0x000fea0003800000 */
[----:B------:R-:W-:Y:S01]  /*0fe0*/  SHF.R.S32.HI R10, RZ, 0x1f, R27 ;  /* 0x0000001fff0a7819 */ /* 0x000fe2000001141b */
[----:B------:R-:W-:Y:S01]  /*0ff0*/  ULDC.64 UR4, c[0x0][0x250] ;  /* 0x0000940000047ab9 */ /* 0x000fe20000000a00 */
[--C-:B------:R-:W-:Y:S01]  /*1000*/  SHF.R.S32.HI R5, RZ, 0x1f, R24.reuse ;  /* 0x0000001fff057819 */ /* 0x100fe20000011418 */
[----:B------:R-:W-:Y:S01]  /*1010*/  IMAD.MOV.U32 R4, RZ, RZ, R24 ;  /* 0x000000ffff047224 */ /* 0x000fe200078e0018 */
[----:B------:R-:W-:Y:S01]  /*1020*/  ULDC.64 UR10, c[0x0][0x258] ;  /* 0x00009600000a7ab9 */ /* 0x000fe20000000a00 */
[----:B01----:R-:W-:-:S04]  /*1030*/  IMAD R6, R10, UR4, RZ ;  /* 0x000000040a067c24 */ /* 0x003fc8000f8e02ff */
[C---:B------:R-:W-:Y:S02]  /*1040*/  IMAD R9, R27.reuse, UR5, R6 ;  /* 0x000000051b097c24 */ /* 0x040fe4000f8e0206 */
[----:B------:R-:W-:Y:S01]  /*1050*/  IMAD.WIDE.U32 R6, R27, UR4, R4 ;  /* 0x000000041b067c25 */ /* 0x000fe2000f8e0004 */
[----:B------:R-:W-:-:S04]  /*1060*/  ULDC.64 UR4, c[0x0][0x248] ;  /* 0x0000920000047ab9 */ /* 0x000fc80000000a00 */
[----:B------:R-:W-:Y:S02]  /*1070*/  IADD3 R7, R7, R9, RZ ;  /* 0x0000000907077210 */ /* 0x000fe40007ffe0ff */
        /* <DEDUP_REMOVED lines=8> */
[----:B------:R-:W-:-:S03]  /*1100*/  LEA R6, P1, R4, UR10, 0x1 ;  /* 0x0000000a04067c11 */ /* 0x000fc6000f8208ff */
[----:B------:R-:W-:Y:S02]  /*1110*/  IMAD.IADD R5, R5, 0x1, R31 ;  /* 0x0000000105057824 */ /* 0x000fe400078e021f */
[----:B--2---:R-:W-:Y:S01]  /*1120*/  HMUL2 R7, R8.H0_H0, UR4.H0_H0 ;  /* 0x2000000408077c32 */ /* 0x004fe20008000800 */
[----:B------:R-:W-:-:S03]  /*1130*/  ULDC.U16 UR4, c[0x0][0x21c] ;  /* 0x0000870000047ab9 */ /* 0x000fc60000000400 */
[----:B------:R-:W-:Y:S01]  /*1140*/  HFMA2 R53, R53.H0_H0, UR4.H0_H0, R7.H0_H0 ;  /* 0x2000000435357c31 */ /* 0x000fe20008040807 */
[----:B------:R-:W-:-:S05]  /*1150*/  LEA.HI.X R7, R4, UR11, R5, 0x1, P1 ;  /* 0x0000000b04077c11 */ /* 0x000fca00088f0c05 */
[----:B------:R2:W-:Y:S02]  /*1160*/  STG.E.U16 desc[UR6][R6.64], R53 ;  /* 0x0000003506007986 */ /* 0x0005e4000c101506 */
.L_x_20:
[----:B------:R-:W-:Y:S05]  /*1170*/  BSYNC B0 ;  /* 0x0000000000007941 */ /* 0x000fea0003800000 */
.L_x_19:
[----:B------:R-:W-:Y:S04]  /*1180*/  BSSY B0, `(.L_x_21) ;  /* 0x000001b000007945 */ /* 0x000fe80003800000 */
[----:B------:R-:W-:Y:S05]  /*1190*/  @P0 BRA `(.L_x_22) ;  /* 0x0000000000640947 */ /* 0x000fea0003800000 */
[----:B------:R-:W-:Y:S01]  /*11a0*/  SHF.R.S32.HI R10, RZ, 0x1f, R29 ;  /* 0x0000001fff0a7819 */ /* 0x000fe2000001141d */
[----:B------:R-:W-:Y:S01]  /*11b0*/  ULDC.64 UR4, c[0x0][0x250] ;  /* 0x0000940000047ab9 */ /* 0x000fe20000000a00 */
[----:B------:R-:W-:Y:S01]  /*11c0*/  SHF.R.S32.HI R5, RZ, 0x1f, R24 ;  /* 0x0000001fff057819 */ /* 0x000fe20000011418 */
[----:B------:R-:W-:Y:S01]  /*11d0*/  ULDC.64 UR10, c[0x0][0x258] ;  /* 0x00009600000a7ab9 */ /* 0x000fe20000000a00 */
[----:B------:R-:W-:Y:S01]  /*11e0*/  MOV R4, R24 ;  /* 0x0000001800047202 */ /* 0x000fe20000000f00 */
[----:B012---:R-:W-:-:S04]  /*11f0*/  IMAD R6, R10, UR4, RZ ;  /* 0x000000040a067c24 */ /* 0x007fc8000f8e02ff */
        /* <DEDUP_REMOVED lines=13> */
[----:B------:R-:W-:-:S04]  /*12d0*/  IADD3 R5, R5, R7, RZ ;  /* 0x0000000705057210 */ /* 0x000fc80007ffe0ff */
[----:B------:R-:W-:Y:S01]  /*12e0*/  LEA.HI.X R7, R4, UR11, R5, 0x1, P0 ;  /* 0x0000000b04077c11 */ /* 0x000fe200080f0c05 */
[----:B--2---:R-:W-:Y:S01]  /*12f0*/  HMUL2 R26, R8.H0_H0, UR4.H0_H0 ;  /* 0x20000004081a7c32 */ /* 0x004fe20008000800 */
[----:B------:R-:W-:-:S03]  /*1300*/  ULDC.U16 UR4, c[0x0][0x21c] ;  /* 0x0000870000047ab9 */ /* 0x000fc60000000400 */
[----:B------:R-:W-:-:S05]  /*1310*/  HFMA2 R26, R52.H0_H0, UR4.H0_H0, R26.H0_H0 ;  /* 0x20000004341a7c31 */ /* 0x000fca000804081a */
[----:B------:R3:W-:Y:S02]  /*1320*/  STG.E.U16 desc[UR6][R6.64], R26 ;  /* 0x0000001a06007986 */ /* 0x0007e4000c101506 */
.L_x_22:
[----:B------:R-:W-:Y:S05]  /*1330*/  BSYNC B0 ;  /* 0x0000000000007941 */ /* 0x000fea0003800000 */
.L_x_21:
[----:B------:R-:W-:Y:S01]  /*1340*/  ULDC.64 UR4, c[0x0][0x250] ;  /* 0x0000940000047ab9 */ /* 0x000fe20000000a00 */
[----:B------:R-:W-:Y:S01]  /*1350*/  ISETP.GE.AND P0, PT, R2, UR9, PT ;  /* 0x0000000902007c0c */ /* 0x000fe2000bf06270 */
[----:B------:R-:W-:Y:S01]  /*1360*/  IMAD R5, R0, UR4, RZ ;  /* 0x0000000400057c24 */ /* 0x000fe2000f8e02ff */
[----:B------:R-:W-:Y:S01]  /*1370*/  ULDC.64 UR10, c[0x0][0x248] ;  /* 0x00009200000a7ab9 */ /* 0x000fe20000000a00 */
[C---:B0123--:R-:W-:Y:S01]  /*1380*/  IMAD.WIDE.U32 R6, R18.reuse, UR4, R2 ;  /* 0x0000000412067c25 */ /* 0x04ffe2000f8e0002 */
[C---:B------:R-:W-:Y:S01]  /*1390*/  ISETP.GE.OR P2, PT, R18.reuse, UR8, P0 ;  /* 0x0000000812007c0c */ /* 0x040fe20008746670 */
[----:B------:R-:W-:Y:S01]  /*13a0*/  ULDC.64 UR12, c[0x0][0x260] ;  /* 0x00009800000c7ab9 */ /* 0x000fe20000000a00 */
[----:B------:R-:W-:Y:S01]  /*13b0*/  SHF.R.S32.HI R16, RZ, 0x1f, R11 ;  /* 0x0000001fff107819 */ /* 0x000fe2000001140b */
[----:B------:R-:W-:Y:S01]  /*13c0*/  IMAD R5, R18, UR5, R5 ;  /* 0x0000000512057c24 */ /* 0x000fe2000f8e0205 */
[----:B------:R-:W-:Y:S01]  /*13d0*/  LEA R4, P1, R6, UR10, 0x1 ;  /* 0x0000000a06047c11 */ /* 0x000fe2000f8208ff */
[----:B------:R-:W-:-:S02]  /*13e0*/  ULDC.64 UR14, c[0x0][0x258] ;  /* 0x00009600000e7ab9 */ /* 0x000fc40000000a00 */
[----:B------:R-:W-:-:S05]  /*13f0*/  IMAD.IADD R5, R5, 0x1, R7 ;  /* 0x0000000105057824 */ /* 0x000fca00078e0207 */
[----:B------:R-:W-:Y:S01]  /*1400*/  LEA.HI.X R5, R6, UR11, R5, 0x1, P1 ;  /* 0x0000000b06057c11 */ /* 0x000fe200088f0c05 */
[----:B------:R-:W0:Y:S04]  /*1410*/  @!P2 LDC.U16 R7, c[0x0][0x240] ;  /* 0x00009000ff07ab82 */ /* 0x000e280000000400 */
[----:B------:R-:W0:Y:S01]  /*1420*/  @!P2 LDG.E.U16 R6, desc[UR6][R4.64] ;  /* 0x000000060406a981 */ /* 0x000e22000c1e1500 */
[--C-:B------:R-:W-:Y:S01]  /*1430*/  IMAD.WIDE.U32 R30, R18, UR12, R2.reuse ;  /* 0x0000000c121e7c25 */ /* 0x100fe2000f8e0002 */
[C---:B------:R-:W-:Y:S02]  /*1440*/  ISETP.GE.OR P1, PT, R11.reuse, UR8, P0 ;  /* 0x000000080b007c0c */ /* 0x040fe40008726670 */
[----:B------:R-:W1:Y:S01]  /*1450*/  @!P2 LDC.U16 R9, c[0x0][0x21c] ;  /* 0x00008700ff09ab82 */ /* 0x000e620000000400 */
[----:B------:R-:W-:-:S03]  /*1460*/  IMAD.WIDE.U32 R32, R11, UR4, R2 ;  /* 0x000000040b207c25 */ /* 0x000fc6000f8e0002 */
[----:B------:R-:W-:-:S07]  /*1470*/  LEA R8, P4, R32, UR10, 0x1 ;  /* 0x0000000a20087c11 */ /* 0x000fce000f8808ff */
[----:B------:R-:W2:Y:S01]  /*1480*/  @!P1 LDC.U16 R10, c[0x0][0x21c] ;  /* 0x00008700ff0a9b82 */ /* 0x000ea20000000400 */
[----:B0-----:R-:W-:Y:S02]  /*1490*/  @!P2 HMUL2 R6, R6.H0_H0, R7.H0_H0 ;  /* 0x200000070606a232 */ /* 0x001fe40000000800 */
[----:B------:R-:W-:Y:S02]  /*14a0*/  IMAD R7, R0, UR12, RZ ;  /* 0x0000000c00077c24 */ /* 0x000fe4000f8e02ff */
[----:B------:R-:W-:Y:S02]  /*14b0*/  IMAD R0, R16, UR4, RZ ;  /* 0x0000000410007c24 */ /* 0x000fe4000f8e02ff */
[----:B-1----:R-:W-:Y:S02]  /*14c0*/  @!P2 HFMA2 R48, R48.H0_H0, R9.H0_H0, R6.H0_H0 ;  /* 0x200000093030a231 */ /* 0x002fe40000040806 */
[----:B------:R-:W-:Y:S01]  /*14d0*/  IMAD R7, R18, UR13, R7 ;  /* 0x0000000d12077c24 */ /* 0x000fe2000f8e0207 */
[----:B------:R-:W-:Y:S01]  /*14e0*/  LEA R6, P3, R30, UR14, 0x1 ;  /* 0x0000000e1e067c11 */ /* 0x000fe2000f8608ff */
[----:B------:R-:W-:-:S03]  /*14f0*/  IMAD R9, R11, UR5, R0 ;  /* 0x000000050b097c24 */ /* 0x000fc6000f8e0200 */
[----:B------:R-:W-:Y:S01]  /*1500*/  IADD3 R7, R7, R31, RZ ;  /* 0x0000001f07077210 */ /* 0x000fe20007ffe0ff */
[----:B------:R-:W-:Y:S01]  /*1510*/  IMAD.IADD R9, R9, 0x1, R33 ;  /* 0x0000000109097824 */ /* 0x000fe200078e0221 */
[----:B------:R-:W0:Y:S02]  /*1520*/  @!P1 LDC.U16 R31, c[0x0][0x240] ;  /* 0x00009000ff1f9b82 */ /* 0x000e240000000400 */
[----:B------:R-:W-:Y:S02]  /*1530*/  LEA.HI.X R7, R30, UR15, R7, 0x1, P3 ;  /* 0x0000000f1e077c11 */ /* 0x000fe400098f0c07 */
[----:B------:R-:W-:-:S03]  /*1540*/  LEA.HI.X R9, R32, UR11, R9, 0x1, P4 ;  /* 0x0000000b20097c11 */ /* 0x000fc6000a0f0c09 */
[----:B------:R1:W-:Y:S04]  /*1550*/  @!P2 STG.E.U16 desc[UR6][R6.64], R48 ;  /* 0x000000300600a986 */ /* 0x0003e8000c101506 */
[----:B------:R-:W0:Y:S01]  /*1560*/  @!P1 LDG.E.U16 R0, desc[UR6][R8.64] ;  /* 0x0000000608009981 */ /* 0x000e22000c1e1500 */
[----:B------:R-:W-:Y:S01]  /*1570*/  SHF.R.S32.HI R22, RZ, 0x1f, R27 ;  /* 0x0000001fff167819 */ /* 0x000fe2000001141b */
[----:B------:R-:W-:Y:S01]  /*1580*/  IMAD R16, R16, UR12, RZ ;  /* 0x0000000c10107c24 */ /* 0x000fe2000f8e02ff */
[----:B------:R-:W-:Y:S01]  /*1590*/  ISETP.GE.OR P2, PT, R27, UR8, P0 ;  /* 0x000000081b007c0c */ /* 0x000fe20008746670 */
[----:B------:R-:W-:-:S04]  /*15a0*/  IMAD.WIDE.U32 R32, R11, UR12, R2 ;  /* 0x0000000c0b207c25 */ /* 0x000fc8000f8e0002 */
[----:B------:R-:W-:Y:S02]  /*15b0*/  IMAD R20, R22, UR4, RZ ;  /* 0x0000000416147c24 */ /* 0x000fe4000f8e02ff */
[----:B------:R-:W-:-:S03]  /*15c0*/  IMAD.WIDE.U32 R34, R27, UR4, R2 ;  /* 0x000000041b227c25 */ /* 0x000fc6000f8e0002 */
[----:B------:R-:W-:Y:S01]  /*15d0*/  LEA R30, P4, R34, UR10, 0x1 ;  /* 0x0000000a221e7c11 */ /* 0x000fe2000f8808ff */
[----:B0-----:R-:W-:Y:S02]  /*15e0*/  @!P1 HMUL2 R0, R0.H0_H0, R31.H0_H0 ;  /* 0x2000001f00009232 */ /* 0x001fe40000000800 */
[----:B------:R-:W-:Y:S01]  /*15f0*/  IMAD R31, R27, UR5, R20 ;  /* 0x000000051b1f7c24 */ /* 0x000fe2000f8e0214 */
[----:B------:R-:W-:Y:S01]  /*1600*/  LEA R20, P3, R32, UR14, 0x1 ;  /* 0x0000000e20147c11 */ /* 0x000fe2000f8608ff */
[----:B--2---:R-:W-:Y:S02]  /*1610*/  @!P1 HFMA2 R0, R21.H0_H0, R10.H0_H0, R0.H0_H0 ;  /* 0x2000000a15009231 */ /* 0x004fe40000040800 */
[----:B------:R-:W-:Y:S02]  /*1620*/  IMAD R21, R11, UR13, R16 ;  /* 0x0000000d0b157c24 */ /* 0x000fe4000f8e0210 */
[----:B------:R-:W-:Y:S01]  /*1630*/  IMAD.IADD R31, R31, 0x1, R35 ;  /* 0x000000011f1f7824 */ /* 0x000fe200078e0223 */
[----:B------:R-:W0:Y:S01]  /*1640*/  @!P2 LDC.U16 R16, c[0x0][0x21c] ;  /* 0x00008700ff10ab82 */ /* 0x000e220000000400 */
[----:B------:R-:W-:-:S02]  /*1650*/  PRMT R28, R0, 0x7610, R28 ;  /* 0x00007610001c7816 */ /* 0x000fc4000000001c */
[----:B------:R-:W-:Y:S02]  /*1660*/  IADD3 R21, R21, R33, RZ ;  /* 0x0000002115157210 */ /* 0x000fe40007ffe0ff */
[----:B------:R-:W-:Y:S02]  /*1670*/  LEA.HI.X R31, R34, UR11, R31, 0x1, P4 ;  /* 0x0000000b221f7c11 */ /* 0x000fe4000a0f0c1f */
[----:B------:R-:W-:Y:S01]  /*1680*/  LEA.HI.X R21, R32, UR15, R21, 0x1, P3 ;  /* 0x0000000f20157c11 */ /* 0x000fe200098f0c15 */
[----:B------:R-:W2:Y:S04]  /*1690*/  @!P2 LDC.U16 R33, c[0x0][0x240] ;  /* 0x00009000ff21ab82 */ /* 0x000ea80000000400 */
[----:B------:R1:W-:Y:S04]  /*16a0*/  @!P1 STG.E.U16 desc[UR6][R20.64], R28 ;  /* 0x0000001c14009986 */ /* 0x0003e8000c101506 */
[----:B------:R-:W2:Y:S01]  /*16b0*/  @!P2 LDG.E.U16 R10, desc[UR6][R30.64] ;  /* 0x000000061e0aa981 */ /* 0x000ea2000c1e1500 */
[----:B------:R-:W-:Y:S01]  /*16c0*/  SHF.R.S32.HI R0, RZ, 0x1f, R29 ;  /* 0x0000001fff007819 */ /* 0x000fe2000001141d */
[----:B------:R-:W-:Y:S01]  /*16d0*/  IMAD R22, R22, UR12, RZ ;  /* 0x0000000c16167c24 */ /* 0x000fe2000f8e02ff */
[----:B------:R-:W-:Y:S01]  /*16e0*/  ISETP.GE.OR P0, PT, R29, UR8, P0 ;  /* 0x000000081d007c0c */ /* 0x000fe20008706670 */
[----:B------:R-:W-:-:S04]  /*16f0*/  IMAD.WIDE.U32 R38, R27, UR12, R2 ;  /* 0x0000000c1b267c25 */ /* 0x000fc8000f8e0002 */
[----:B------:R-:W-:Y:S01]  /*1700*/  IMAD R26, R0, UR4, RZ ;  /* 0x00000004001a7c24 */ /* 0x000fe2000f8e02ff */
[----:B------:R-:W-:Y:S01]  /*1710*/  LEA R34, P1, R38, UR14, 0x1 ;  /* 0x0000000e26227c11 */ /* 0x000fe2000f8208ff */
[----:B------:R-:W-:Y:S02]  /*1720*/  IMAD R35, R27, UR13, R22 ;  /* 0x0000000d1b237c24 */ /* 0x000fe4000f8e0216 */
[----:B------:R-:W-:-:S03]  /*1730*/  IMAD.WIDE.U32 R36, R29, UR4, R2 ;  /* 0x000000041d247c25 */ /* 0x000fc6000f8e0002 */
[----:B------:R-:W-:Y:S02]  /*1740*/  IADD3 R35, R35, R39, RZ ;  /* 0x0000002723237210 */ /* 0x000fe40007ffe0ff */
[----:B------:R-:W-:Y:S02]  /*1750*/  LEA R32, P3, R36, UR10, 0x1 ;  /* 0x0000000a24207c11 */ /* 0x000fe4000f8608ff */
[----:B------:R-:W-:Y:S01]  /*1760*/  LEA.HI.X R35, R38, UR15, R35, 0x1, P1 ;  /* 0x0000000f26237c11 */ /* 0x000fe200088f0c23 */
[----:B--2---:R-:W-:Y:S02]  /*1770*/  @!P2 HMUL2 R10, R10.H0_H0, R33.H0_H0 ;  /* 0x200000210a0aa232 */ /* 0x004fe40000000800 */
[--C-:B------:R-:W-:Y:S02]  /*1780*/  IMAD R33, R29, UR5, R26.reuse ;  /* 0x000000051d217c24 */ /* 0x100fe4000f8e021a */
[----:B0-----:R-:W-:Y:S02]  /*1790*/  @!P2 HFMA2 R10, R49.H0_H0, R16.H0_H0, R10.H0_H0 ;  /* 0x20000010310aa231 */ /* 0x001fe4000004080a */
[----:B------:R-:W-:Y:S01]  /*17a0*/  IMAD.IADD R33, R33, 0x1, R37 ;  /* 0x0000000121217824 */ /* 0x000fe200078e0225 */
[----:B------:R-:W0:Y:S02]  /*17b0*/  @!P0 LDC.U16 R16, c[0x0][0x21c] ;  /* 0x00008700ff108b82 */ /* 0x000e240000000400 */
[----:B------:R-:W-:-:S02]  /*17c0*/  PRMT R26, R10, 0x7610, R26 ;  /* 0x000076100a1a7816 */ /* 0x000fc4000000001a */
[----:B------:R-:W-:-:S03]  /*17d0*/  LEA.HI.X R33, R36, UR11, R33, 0x1, P3 ;  /* 0x0000000b24217c11 */ /* 0x000fc600098f0c21 */
[----:B------:R1:W-:Y:S01]  /*17e0*/  @!P2 STG.E.U16 desc[UR6][R34.64], R26 ;  /* 0x0000001a2200a986 */ /* 0x0003e2000c101506 */
[----:B------:R-:W2:Y:S03]  /*17f0*/  @!P0 LDC.U16 R37, c[0x0][0x240] ;  /* 0x00009000ff258b82 */ /* 0x000ea60000000400 */
[----:B------:R-:W2:Y:S01]  /*1800*/  @!P0 LDG.E.U16 R10, desc[UR6][R32.64] ;  /* 0x00000006200a8981 */ /* 0x000ea2000c1e1500 */
[----:B------:R-:W-:Y:S01]  /*1810*/  IMAD R0, R0, UR12, RZ ;  /* 0x0000000c00007c24 */ /* 0x000fe2000f8e02ff */
[----:B------:R-:W-:Y:S01]  /*1820*/  IADD3 R22, R24, 0x2, RZ ;  /* 0x0000000218167810 */ /* 0x000fe20007ffe0ff */
[----:B------:R-:W-:Y:S03]  /*1830*/  BSSY B0, `(.L_x_23) ;  /* 0x0000015000007945 */ /* 0x000fe60003800000 */
[----:B------:R-:W-:-:S04]  /*1840*/  ISETP.GE.AND P1, PT, R22, UR9, PT ;  /* 0x0000000916007c0c */ /* 0x000fc8000bf26270 */
[----:B------:R-:W-:Y:S02]  /*1850*/  ISETP.GE.OR P2, PT, R18, UR8, P1 ;  /* 0x0000000812007c0c */ /* 0x000fe40008f46670 */
[----:B------:R-:W-:Y:S02]  /*1860*/  ISETP.GE.OR P3, PT, R11, UR8, P1 ;  /* 0x000000080b007c0c */ /* 0x000fe40008f66670 */
[----:B------:R-:W-:Y:S02]  /*1870*/  ISETP.GE.OR P4, PT, R27, UR8, P1 ;  /* 0x000000081b007c0c */ /* 0x000fe40008f86670 */
[C---:B------:R-:W-:Y:S01]  /*1880*/  ISETP.GE.OR P1, PT, R29.reuse, UR8, P1 ;  /* 0x000000081d007c0c */ /* 0x040fe20008f26670 */
[----:B--2---:R-:W-:Y:S02]  /*1890*/  @!P0 HMUL2 R10, R10.H0_H0, R37.H0_H0 ;  /* 0x200000250a0a8232 */ /* 0x004fe40000000800 */
[----:B------:R-:W-:-:S04]  /*18a0*/  IMAD.WIDE.U32 R36, R29, UR12, R2 ;  /* 0x0000000c1d247c25 */ /* 0x000fc8000f8e0002 */
[----:B0-----:R-:W-:Y:S02]  /*18b0*/  @!P0 HFMA2 R10, R19.H0_H0, R16.H0_H0, R10.H0_H0 ;  /* 0x20000010130a8231 */ /* 0x001fe4000004080a */
[----:B------:R-:W-:Y:S01]  /*18c0*/  IMAD R3, R29, UR13, R0 ;  /* 0x0000000d1d037c24 */ /* 0x000fe2000f8e0200 */
[----:B------:R-:W-:-:S03]  /*18d0*/  LEA R2, P5, R36, UR14, 0x1 ;  /* 0x0000000e24027c11 */ /* 0x000fc6000f8a08ff */
[----:B------:R-:W-:-:S05]  /*18e0*/  IMAD.IADD R3, R3, 0x1, R37 ;  /* 0x0000000103037824 */ /* 0x000fca00078e0225 */
[----:B------:R-:W-:-:S05]  /*18f0*/  LEA.HI.X R3, R36, UR15, R3, 0x1, P5 ;  /* 0x0000000f24037c11 */ /* 0x000fca000a8f0c03 */
[----:B------:R1:W-:Y:S01]  /*1900*/  @!P0 STG.E.U16 desc[UR6][R2.64], R10 ;  /* 0x0000000a02008986 */ /* 0x0003e2000c101506 */
[----:B------:R-:W-:Y:S05]  /*1910*/  @P2 BRA `(.L_x_24) ;  /* 0x0000000000182947 */ /* 0x000fea0003800000 */
[----:B------:R-:W2:Y:S01]  /*1920*/  LDG.E.U16 R0, desc[UR6][R4.64+0x2] ;  /* 0x0000020604007981 */ /* 0x000ea2000c1e1500 */
[----:B------:R-:W-:Y:S02]  /*1930*/  ULDC.U16 UR4, c[0x0][0x240] ;  /* 0x0000900000047ab9 */ /* 0x000fe40000000400 */
[----:B--2---:R-:W-:Y:S01]  /*1940*/  HMUL2 R0, R0.H0_H0, UR4.H0_H0 ;  /* 0x2000000400007c32 */ /* 0x004fe20008000800 */
[----:B------:R-:W-:-:S03]  /*1950*/  ULDC.U16 UR4, c[0x0][0x21c] ;  /* 0x0000870000047ab9 */ /* 0x000fc60000000400 */
[----:B------:R-:W-:-:S05]  /*1960*/  HFMA2 R0, R46.H0_H0, UR4.H0_H0, R0.H0_H0 ;  /* 0x200000042e007c31 */ /* 0x000fca0008040800 */
[----:B------:R0:W-:Y:S02]  /*1970*/  STG.E.U16 desc[UR6][R6.64+0x2], R0 ;  /* 0x0000020006007986 */ /* 0x0001e4000c101506 */
.L_x_24:
[----:B------:R-:W-:Y:S05]  /*1980*/  BSYNC B0 ;  /* 0x0000000000007941 */ /* 0x000fea0003800000 */
.L_x_23:
[----:B------:R-:W-:Y:S04]  /*1990*/  BSSY B0, `(.L_x_25) ;  /* 0x0000008000007945 */ /* 0x000fe80003800000 */
[----:B------:R-:W-:Y:S05]  /*19a0*/  @P3 BRA `(.L_x_26) ;  /* 0x0000000000183947 */ /* 0x000fea0003800000 */
[----:B0-----:R-:W2:Y:S01]  /*19b0*/  LDG.E.U16 R0, desc[UR6][R8.64+0x2] ;  /* 0x0000020608007981 */ /* 0x001ea2000c1e1500 */
[----:B------:R-:W-:Y:S02]  /*19c0*/  ULDC.U16 UR4, c[0x0][0x240] ;  /* 0x0000900000047ab9 */ /* 0x000fe40000000400 */
[----:B--2---:R-:W-:Y:S01]  /*19d0*/  HMUL2 R0, R0.H0_H0, UR4.H0_H0 ;  /* 0x2000000400007c32 */ /* 0x004fe20008000800 */
[----:B------:R-:W-:-:S03]  /*19e0*/  ULDC.U16 UR4, c[0x0][0x21c] ;  /* 0x0000870000047ab9 */ /* 0x000fc60000000400 */
[----:B------:R-:W-:-:S05]  /*19f0*/  HFMA2 R0, R17.H0_H0, UR4.H0_H0, R0.H0_H0 ;  /* 0x2000000411007c31 */ /* 0x000fca0008040800 */
[----:B------:R2:W-:Y:S02]  /*1a00*/  STG.E.U16 desc[UR6][R20.64+0x2], R0 ;  /* 0x0000020014007986 */ /* 0x0005e4000c101506 */
.L_x_26:
[----:B------:R-:W-:Y:S05]  /*1a10*/  BSYNC B0 ;  /* 0x0000000000007941 */ /* 0x000fea0003800000 */
.L_x_25:
[----:B------:R-:W-:Y:S04]  /*1a20*/  BSSY B0, `(.L_x_27) ;  /* 0x0000008000007945 */ /* 0x000fe80003800000 */
[----:B------:R-:W-:Y:S05]  /*1a30*/  @P4 BRA `(.L_x_28) ;  /* 0x0000000000184947 */ /* 0x000fea0003800000 */
[----:B0-2---:R-:W2:Y:S01]  /*1a40*/  LDG.E.U16 R0, desc[UR6][R30.64+0x2] ;  /* 0x000002061e007981 */ /* 0x005ea2000c1e1500 */
[----:B------:R-:W-:Y:S02]  /*1a50*/  ULDC.U16 UR4, c[0x0][0x240] ;  /* 0x0000900000047ab9 */ /* 0x000fe40000000400 */
[----:B--2---:R-:W-:Y:S01]  /*1a60*/  HMUL2 R0, R0.H0_H0, UR4.H0_H0 ;  /* 0x2000000400007c32 */ /* 0x004fe20008000800 */
[----:B------:R-:W-:-:S03]  /*1a70*/  ULDC.U16 UR4, c[0x0][0x21c] ;  /* 0x0000870000047ab9 */ /* 0x000fc60000000400 */
[----:B------:R-:W-:-:S05]  /*1a80*/  HFMA2 R0, R47.H0_H0, UR4.H0_H0, R0.H0_H0 ;  /* 0x200000042f007c31 */ /* 0x000fca0008040800 */
[----:B------:R3:W-:Y:S02]  /*1a90*/  STG.E.U16 desc[UR6][R34.64+0x2], R0 ;  /* 0x0000020022007986 */ /* 0x0007e4000c101506 */
.L_x_28:
[----:B------:R-:W-:Y:S05]  /*1aa0*/  BSYNC B0 ;  /* 0x0000000000007941 */ /* 0x000fea0003800000 */
.L_x_27:
[----:B0-23--:R-:W2:Y:S01]  /*1ab0*/  @!P1 LDG.E.U16 R0, desc[UR6][R32.64+0x2] ;  /* 0x0000020620009981 */ /* 0x00dea2000c1e1500 */
[----:B------:R-:W2:Y:S01]  /*1ac0*/  @!P1 LDC.U16 R17, c[0x0][0x240] ;  /* 0x00009000ff119b82 */ /* 0x000ea20000000400 */
[----:B------:R-:W-:-:S04]  /*1ad0*/  IADD3 R24, R24, 0x3, RZ ;  /* 0x0000000318187810 */ /* 0x000fc80007ffe0ff */
[----:B------:R-:W-:-:S03]  /*1ae0*/  ISETP.GE.AND P0, PT, R24, UR9, PT ;  /* 0x0000000918007c0c */ /* 0x000fc6000bf06270 */
[----:B-1----:R-:W0:Y:S01]  /*1af0*/  @!P1 LDC.U16 R10, c[0x0][0x21c] ;  /* 0x00008700ff0a9b82 */ /* 0x002e220000000400 */
[----:B------:R-:W-:-:S13]  /*1b00*/  ISETP.GE.OR P2, PT, R18, UR8, P0 ;  /* 0x0000000812007c0c */ /* 0x000fda0008746670 */
[----:B------:R-:W1:Y:S01]  /*1b10*/  @!P2 LDC.U16 R19, c[0x0][0x21c] ;  /* 0x00008700ff13ab82 */ /* 0x000e620000000400 */
[----:B--2---:R-:W-:-:S07]  /*1b20*/  @!P1 HMUL2 R0, R0.H0_H0, R17.H0_H0 ;  /* 0x2000001100009232 */ /* 0x004fce0000000800 */
[----:B------:R-:W2:Y:S01]  /*1b30*/  @!P2 LDC.U16 R17, c[0x0][0x240] ;  /* 0x00009000ff11ab82 */ /* 0x000ea20000000400 */
[----:B0-----:R-:W-:-:S05]  /*1b40*/  @!P1 HFMA2 R0, R23.H0_H0, R10.H0_H0, R0.H0_H0 ;  /* 0x2000000a17009231 */ /* 0x001fca0000040800 */
[----:B------:R-:W-:-:S05]  /*1b50*/  PRMT R10, R0, 0x7610, R10 ;  /* 0x00007610000a7816 */ /* 0x000fca000000000a */
[----:B------:R0:W-:Y:S04]  /*1b60*/  @!P1 STG.E.U16 desc[UR6][R2.64+0x2], R10 ;  /* 0x0000020a02009986 */ /* 0x0001e8000c101506 */
[----:B------:R-:W2:Y:S01]  /*1b70*/  @!P2 LDG.E.U16 R4, desc[UR6][R4.64+0x4] ;  /* 0x000004060404a981 */ /* 0x000ea2000c1e1500 */
[----:B------:R-:W-:Y:S01]  /*1b80*/  ISETP.GE.OR P1, PT, R11, UR8, P0 ;  /* 0x000000080b007c0c */ /* 0x000fe20008726670 */
[----:B------:R-:W-:Y:S01]  /*1b90*/  BSSY B0, `(.L_x_29) ;  /* 0x000000d000007945 */ /* 0x000fe20003800000 */
[----:B------:R-:W-:Y:S02]  /*1ba0*/  ISETP.GE.OR P3, PT, R27, UR8, P0 ;  /* 0x000000081b007c0c */ /* 0x000fe40008766670 */
[----:B------:R-:W-:Y:S01]  /*1bb0*/  ISETP.GE.OR P0, PT, R29, UR8, P0 ;  /* 0x000000081d007c0c */ /* 0x000fe20008706670 */
[----:B--2---:R-:W-:-:S04]  /*1bc0*/  @!P2 HMUL2 R0, R4.H0_H0, R17.H0_H0 ;  /* 0x200000110400a232 */ /* 0x004fc80000000800 */
[----:B-1----:R-:W-:-:S05]  /*1bd0*/  @!P2 HFMA2 R0, R12.H0_H0, R19.H0_H0, R0.H0_H0 ;  /* 0x200000130c00a231 */ /* 0x002fca0000040800 */
[----:B------:R0:W-:Y:S01]  /*1be0*/  @!P2 STG.E.U16 desc[UR6][R6.64+0x4], R0 ;  /* 0x000004000600a986 */ /* 0x0001e2000c101506 */
[----:B------:R-:W-:Y:S05]  /*1bf0*/  @P1 BRA `(.L_x_30) ;  /* 0x0000000000181947 */ /* 0x000fea0003800000 */
[----:B------:R-:W0:Y:S01]  /*1c00*/  LDG.E.U16 R8, desc[UR6][R8.64+0x4] ;  /* 0x0000040608087981 */ /* 0x000e22000c1e1500 */
[----:B------:R-:W-:Y:S02]  /*1c10*/  ULDC.U16 UR4, c[0x0][0x240] ;  /* 0x0000900000047ab9 */ /* 0x000fe40000000400 */
[----:B0-----:R-:W-:Y:S01]  /*1c20*/  HMUL2 R0, R8.H0_H0, UR4.H0_H0 ;  /* 0x2000000408007c32 */ /* 0x001fe20008000800 */
[----:B------:R-:W-:-:S03]  /*1c30*/  ULDC.U16 UR4, c[0x0][0x21c] ;  /* 0x0000870000047ab9 */ /* 0x000fc60000000400 */
[----:B------:R-:W-:-:S05]  /*1c40*/  HFMA2 R0, R13.H0_H0, UR4.H0_H0, R0.H0_H0 ;  /* 0x200000040d007c31 */ /* 0x000fca0008040800 */
[----:B------:R1:W-:Y:S02]  /*1c50*/  STG.E.U16 desc[UR6][R20.64+0x4], R0 ;  /* 0x0000040014007986 */ /* 0x0003e4000c101506 */
.L_x_30:
[----:B------:R-:W-:Y:S05]  /*1c60*/  BSYNC B0 ;  /* 0x0000000000007941 */ /* 0x000fea0003800000 */
.L_x_29:
[----:B------:R-:W-:Y:S04]  /*1c70*/  BSSY B0, `(.L_x_31) ;  /* 0x0000008000007945 */ /* 0x000fe80003800000 */
[----:B------:R-:W-:Y:S05]  /*1c80*/  @P3 BRA `(.L_x_32) ;  /* 0x0000000000183947 */ /* 0x000fea0003800000 */
[----:B------:R-:W0:Y:S01]  /*1c90*/  LDG.E.U16 R30, desc[UR6][R30.64+0x4] ;  /* 0x000004061e1e7981 */ /* 0x000e22000c1e1500 */
[----:B------:R-:W-:Y:S02]  /*1ca0*/  ULDC.U16 UR4, c[0x0][0x240] ;  /* 0x0000900000047ab9 */ /* 0x000fe40000000400 */
[----:B01----:R-:W-:Y:S01]  /*1cb0*/  HMUL2 R0, R30.H0_H0, UR4.H0_H0 ;  /* 0x200000041e007c32 */ /* 0x003fe20008000800 */
[----:B------:R-:W-:-:S03]  /*1cc0*/  ULDC.U16 UR4, c[0x0][0x21c] ;  /* 0x0000870000047ab9 */ /* 0x000fc60000000400 */
[----:B------:R-:W-:-:S05]  /*1cd0*/  HFMA2 R0, R15.H0_H0, UR4.H0_H0, R0.H0_H0 ;  /* 0x200000040f007c31 */ /* 0x000fca0008040800 */
[----:B------:R2:W-:Y:S02]  /*1ce0*/  STG.E.U16 desc[UR6][R34.64+0x4], R0 ;  /* 0x0000040022007986 */ /* 0x0005e4000c101506 */
.L_x_32:
[----:B------:R-:W-:Y:S05]  /*1cf0*/  BSYNC B0 ;  /* 0x0000000000007941 */ /* 0x000fea0003800000 */
.L_x_31:
[----:B------:R-:W-:Y:S05]  /*1d00*/  @P0 EXIT ;  /* 0x000000000000094d */ /* 0x000fea0003800000 */
[----:B------:R-:W0:Y:S01]  /*1d10*/  LDG.E.U16 R32, desc[UR6][R32.64+0x4] ;  /* 0x0000040620207981 */ /* 0x000e22000c1e1500 */
[----:B------:R-:W-:Y:S02]  /*1d20*/  ULDC.U16 UR4, c[0x0][0x240] ;  /* 0x0000900000047ab9 */ /* 0x000fe40000000400 */
[----:B0-----:R-:W-:Y:S01]  /*1d30*/  HMUL2 R7, R32.H0_H0, UR4.H0_H0 ;  /* 0x2000000420077c32 */ /* 0x001fe20008000800 */
[----:B------:R-:W-:-:S03]  /*1d40*/  ULDC.U16 UR4, c[0x0][0x21c] ;  /* 0x0000870000047ab9 */ /* 0x000fc60000000400 */
[----:B------:R-:W-:-:S05]  /*1d50*/  HFMA2 R7, R14.H0_H0, UR4.H0_H0, R7.H0_H0 ;  /* 0x200000040e077c31 */ /* 0x000fca0008040807 */
[----:B------:R-:W-:Y:S01]  /*1d60*/  STG.E.U16 desc[UR6][R2.64+0x4], R7 ;  /* 0x0000040702007986 */ /* 0x000fe2000c101506 */
[----:B------:R-:W-:Y:S05]  /*1d70*/  EXIT ;  /* 0x000000000000794d */ /* 0x000fea0003800000 */
.L_x_33:
        /* <DEDUP_REMOVED lines=16> */
.L_x_127:


//--------------------- .text._ZN7cutlass7Kernel2INS_4gemm6kernel20DefaultGemmUniversalINS_6half_tENS_6layout8RowMajorELNS_16ComplexTransformE0ELi1ES4_S6_LS7_0ELi1ES4_S6_S4_NS_4arch11OpClassSimtENS8_4Sm70ENS1_9GemmShapeILi128ELi128ELi8EEENSB_ILi32ELi64ELi8EEENSB_ILi1ELi1ELi1EEENS_8epilogue6thread17LinearCombinationIS4_Li1ES4_S4_LNSG_9ScaleType4KindE0ELNS_15FloatRoundStyleE2ES4_EENS1_11threadblock30GemmIdentityThreadblockSwizzleILi1EEELi2ENS8_13OpMultiplyAddELNS1_23SharedMemoryClearOptionE0ELb0ELb0ELb0ENS5_9NoPermuteESR_SR_vE10SelectBaseISO_vEEEEvNT_6ParamsE --------------------------
	.section	.text._ZN7cutlass7Kernel2INS_4gemm6kernel20DefaultGemmUniversalINS_6half_tENS_6layout8RowMajorELNS_16ComplexTransformE0ELi1ES4_S6_LS7_0ELi1ES4_S6_S4_NS_4arch11OpClassSimtENS8_4Sm70ENS1_9GemmShapeILi128ELi128ELi8EEENSB_ILi32ELi64ELi8EEENSB_ILi1ELi1ELi1EEENS_8epilogue6thread17LinearCombinationIS4_Li1ES4_S4_LNSG_9ScaleType4KindE0ELNS_15FloatRoundStyleE2ES4_EENS1_11threadblock30GemmIdentityThreadblockSwizzleILi1EEELi2ENS8_13OpMultiplyAddELNS1_23SharedMemoryClearOptionE0ELb0ELb0ELb0ENS5_9NoPermuteESR_SR_vE10SelectBaseISO_vEEEEvNT_6ParamsE,"ax",@progbits
	.align	128
.text._ZN7cutlass7Kernel2INS_4gemm6kernel20DefaultGemmUniversalINS_6half_tENS_6layout8RowMajorELNS_16ComplexTransformE0ELi1ES4_S6_LS7_0ELi1ES4_S6_S4_NS_4arch11OpClassSimtENS8_4Sm70ENS1_9GemmShapeILi128ELi128ELi8EEENSB_ILi32ELi64ELi8EEENSB_ILi1ELi1ELi1EEENS_8epilogue6thread17LinearCombinationIS4_Li1ES4_S4_LNSG_9ScaleType4KindE0ELNS_15FloatRoundStyleE2ES4_EENS1_11threadblock30GemmIdentityThreadblockSwizzleILi1EEELi2ENS8_13OpMultiplyAddELNS1_23SharedMemoryClearOptionE0ELb0ELb0ELb0ENS5_9NoPermuteESR_SR_vE10SelectBaseISO_vEEEEvNT_6ParamsE:
        .type           _ZN7cutlass7Kernel2INS_4gemm6kernel20DefaultGemmUniversalINS_6half_tENS_6layout8RowMajorELNS_16ComplexTransformE0ELi1ES4_S6_LS7_0ELi1ES4_S6_S4_NS_4arch11OpClassSimtENS8_4Sm70ENS1_9GemmShapeILi128ELi128ELi8EEENSB_ILi32ELi64ELi8EEENSB_ILi1ELi1ELi1EEENS_8epilogue6thread17LinearCombinationIS4_Li1ES4_S4_LNSG_9ScaleType4KindE0ELNS_15FloatRoundStyleE2ES4_EENS1_11threadblock30GemmIdentityThreadblockSwizzleILi1EEELi2ENS8_13OpMultiplyAddELNS1_23SharedMemoryClearOptionE0ELb0ELb0ELb0ENS5_9NoPermuteESR_SR_vE10SelectBaseISO_vEEEEvNT_6ParamsE,@function
        .size           _ZN7cutlass7Kernel2INS_4gemm6kernel20DefaultGemmUniversalINS_6half_tENS_6layout8RowMajorELNS_16ComplexTransformE0ELi1ES4_S6_LS7_0ELi1ES4_S6_S4_NS_4arch11OpClassSimtENS8_4Sm70ENS1_9GemmShapeILi128ELi128ELi8EEENSB_ILi32ELi64ELi8EEENSB_ILi1ELi1ELi1EEENS_8epilogue6thread17LinearCombinationIS4_Li1ES4_S4_LNSG_9ScaleType4KindE0ELNS_15FloatRoundStyleE2ES4_EENS1_11threadblock30GemmIdentityThreadblockSwizzleILi1EEELi2ENS8_13OpMultiplyAddELNS1_23SharedMemoryClearOptionE0ELb0ELb0ELb0ENS5_9NoPermuteESR_SR_vE10SelectBaseISO_vEEEEvNT_6ParamsE,(.L_x_120 - _ZN7cutlass7Kernel2INS_4gemm6kernel20DefaultGemmUniversalINS_6half_tENS_6layout8RowMajorELNS_16ComplexTransformE0ELi1ES4_S6_LS7_0ELi1ES4_S6_S4_NS_4arch11OpClassSimtENS8_4Sm70ENS1_9GemmShapeILi128ELi128ELi8EEENSB_ILi32ELi64ELi8EEENSB_ILi1ELi1ELi1EEENS_8epilogue6thread17LinearCombinationIS4_Li1ES4_S4_LNSG_9ScaleType4KindE0ELNS_15FloatRoundStyleE2ES4_EENS1_11threadblock30GemmIdentityThreadblockSwizzleILi1EEELi2ENS8_13OpMultiplyAddELNS1_23SharedMemoryClearOptionE0ELb0ELb0ELb0ENS5_9NoPermuteESR_SR_vE10SelectBaseISO_vEEEEvNT_6ParamsE)
        .other          _ZN7cutlass7Kernel2INS_4gemm6kernel20DefaultGemmUniversalINS_6half_tENS_6layout8RowMajorELNS_16ComplexTransformE0ELi1ES4_S6_LS7_0ELi1ES4_S6_S4_NS_4arch11OpClassSimtENS8_4Sm70ENS1_9GemmShapeILi128ELi128ELi8EEENSB_ILi32ELi64ELi8EEENSB_ILi1ELi1ELi1EEENS_8epilogue6thread17LinearCombinationIS4_Li1ES4_S4_LNSG_9ScaleType4KindE0ELNS_15FloatRoundStyleE2ES4_EENS1_11threadblock30GemmIdentityThreadblockSwizzleILi1EEELi2ENS8_13OpMultiplyAddELNS1_23SharedMemoryClearOptionE0ELb0ELb0ELb0ENS5_9NoPermuteESR_SR_vE10SelectBaseISO_vEEEEvNT_6ParamsE,@"STO_CUDA_ENTRY STV_DEFAULT"
_ZN7cutlass7Kernel2INS_4gemm6kernel20DefaultGemmUniversalINS_6half_tENS_6layout8RowMajorELNS_16ComplexTransformE0ELi1ES4_S6_LS7_0ELi1ES4_S6_S4_NS_4arch11OpClassSimtENS8_4Sm70ENS1_9GemmShapeILi128ELi128ELi8EEENSB_ILi32ELi64ELi8EEENSB_ILi1ELi1ELi1EEENS_8epilogue6thread17LinearCombinationIS4_Li1ES4_S4_LNSG_9ScaleType4KindE0ELNS_15FloatRoundStyleE2ES4_EENS1_11threadblock30GemmIdentityThreadblockSwizzleILi1EEELi2ENS8_13OpMultiplyAddELNS1_23SharedMemoryClearOptionE0ELb0ELb0ELb0ENS5_9NoPermuteESR_SR_vE10SelectBaseISO_vEEEEvNT_6ParamsE:
[----:B------:R-:W-:Y:S08]  /*0000*/  LDC R1, c[0x0][0x28] ;  /* 0x00000a00ff017b82 */ /* 0x000ff00000000800 */
[----:B------:R-:W0:Y:S01]  /*0010*/  S2UR UR10, SR_CTAID.Y ;  /* 0x00000000000a79c3 */ /* 0x000e220000002600 */
[----:B------:R-:W-:Y:S01]  /*0020*/  ULDC UR16, c[0x0][0x228] ;  /* 0x00008a0000107ab9 */ /* 0x000fe20000000800 */
[----:B------:R-:W-:Y:S01]  /*0030*/  UMOV UR6, 0xffffffff ;  /* 0xffffffff00067882 */ /* 0x000fe20000000000 */
[----:B------:R-:W-:Y:S01]  /*0040*/  ULDC UR11, c[0x0][0x21c] ;  /* 0x00008700000b7ab9 */ /* 0x000fe20000000800 */
[----:B------:R-:W-:-:S04]  /*0050*/  USHF.L.U32 UR6, UR6, UR16, URZ ;  /* 0x0000001006067299 */ /* 0x000fc8000800063f */
[----:B------:R-:W1:Y:S01]  /*0060*/  S2UR UR5, SR_CTAID.X ;  /* 0x00000000000579c3 */ /* 0x000e620000002500 */
[----:B0-----:R-:W-:Y:S02]  /*0070*/  USHF.L.U32 UR4, UR10, UR16, URZ ;  /* 0x000000100a047299 */ /* 0x001fe4000800063f */
[----:B-1----:R-:W-:Y:S02]  /*0080*/  ULOP3.LUT UR6, UR5, UR6, URZ, 0x30, !UPT ;  /* 0x0000000605067292 */ /* 0x002fe4000f8e303f */
[----:B------:R-:W-:Y:S02]  /*0090*/  USHF.R.S32.HI UR16, URZ, UR16, UR5 ;  /* 0x000000103f107299 */ /* 0x000fe40008011405 */
[----:B------:R-:W-:-:S03]  /*00a0*/  UIADD3 UR17, UR4, UR6, URZ ;  /* 0x0000000604117290 */ /* 0x000fc6000fffe03f */
[----:B------:R-:W-:Y:S02]  /*00b0*/  ULDC UR4, c[0x0][0x220] ;  /* 0x0000880000047ab9 */ /* 0x000fe40000000800 */
[----:B------:R-:W-:-:S04]  /*00c0*/  UISETP.GE.AND UP0, UPT, UR17, UR4, UPT ;  /* 0x000000041100728c */ /* 0x000fc8000bf06270 */
[----:B------:R-:W-:-:S06]  /*00d0*/  UISETP.GE.OR UP0, UPT, UR16, UR11, UP0 ;  /* 0x0000000b1000728c */ /* 0x000fcc0008706670 */
[----:B------:R-:W-:-:S13]  /*00e0*/  PLOP3.LUT P0, PT, PT, PT, UP0, 0x80, 0x0 ;  /* 0x000000000000781c */ /* 0x000fda0003f0f008 */
[----:B------:R-:W-:Y:S05]  /*00f0*/  @P0 EXIT ;  /* 0x000000000000094d */ /* 0x000fea0003800000 */
[----:B------:R-:W0:Y:S01]  /*0100*/  LDC R0, c[0x0][0x22c] ;  /* 0x00008b00ff007b82 */ /* 0x000e220000000800 */
[----:B------:R-:W-:Y:S01]  /*0110*/  ULDC.64 UR18, c[0x0][0x208] ;  /* 0x0000820000127ab9 */ /* 0x000fe20000000a00 */
[----:B------:R-:W-:Y:S01]  /*0120*/  ULDC.64 UR6, c[0x0][0x330] ;  /* 0x0000cc0000067ab9 */ /* 0x000fe20000000a00 */
[----:B------:R-:W-:-:S05]  /*0130*/  ULDC.64 UR8, c[0x0][0x338] ;  /* 0x0000ce0000087ab9 */ /* 0x000fca0000000a00 */
[----:B------:R-:W1:Y:S01]  /*0140*/  S2UR UR20, SR_CTAID.Z ;  /* 0x00000000001479c3 */ /* 0x000e620000002700 */
[----:B0-----:R-:W-:-:S13]  /*0150*/  ISETP.GE.U32.AND P0, PT, R0, 0x2, PT ;  /* 0x000000020000780c */ /* 0x001fda0003f06070 */
[----:B-1----:R-:W-:Y:S05]  /*0160*/  @!P0 BRA `(.L_x_34) ;  /* 0x00000000009c8947 */ /* 0x002fea0003800000 */
[----:B------:R-:W-:Y:S01]  /*0170*/  ISETP.NE.AND P0, PT, R0, 0x2, PT ;  /* 0x000000020000780c */ /* 0x000fe20003f05270 */
[----:B------:R-:W-:Y:S01]  /*0180*/  ULDC UR26, c[0x0][0x218] ;  /* 0x00008600001a7ab9 */ /* 0x000fe20000000800 */
[----:B------:R-:W-:-:S11]  /*0190*/  UMOV UR4, URZ ;  /* 0x0000003f00047c82 */ /* 0x000fd60008000000 */
[----:B------:R-:W-:Y:S05]  /*01a0*/  @!P0 BRA `(.L_x_35) ;  /* 0x0000000000448947 */ /* 0x000fea0003800000 */
[----:B------:R-:W-:-:S13]  /*01b0*/  ISETP.NE.AND P0, PT, R0, 0x3, PT ;  /* 0x000000030000780c */ /* 0x000fda0003f05270 */
[----:B------:R-:W-:Y:S05]  /*01c0*/  @P0 BRA `(.L_x_36) ;  /* 0x0000000000a00947 */ /* 0x000fea0003800000 */
[----:B------:R-:W-:Y:S01]  /*01d0*/  ULDC.64 UR6, c[0x0][0x330] ;  /* 0x0000cc0000067ab9 */ /* 0x000fe20000000a00 */
[----:B------:R-:W-:Y:S01]  /*01e0*/  ULDC.64 UR8, c[0x0][0x338] ;  /* 0x0000ce0000087ab9 */ /* 0x000fe20000000a00 */
[----:B------:R-:W-:Y:S02]  /*01f0*/  UIMAD.WIDE UR6, UR20, 0x8, UR6 ;  /* 0x00000008140678a5 */ /* 0x000fe4000f8e0206 */
[----:B------:R-:W-:-:S04]  /*0200*/  UIMAD.WIDE UR8, UR20, 0x8, UR8 ;  /* 0x00000008140878a5 */ /* 0x000fc8000f8e0208 */
[----:B------:R-:W-:Y:S02]  /*0210*/  IMAD.U32 R2, RZ, RZ, UR6 ;  /* 0x00000006ff027e24 */ /* 0x000fe4000f8e00ff */
[----:B------:R-:W-:Y:S02]  /*0220*/  IMAD.U32 R3, RZ, RZ, UR7 ;  /* 0x00000007ff037e24 */ /* 0x000fe4000f8e00ff */
[----:B------:R-:W-:Y:S02]  /*0230*/  IMAD.U32 R4, RZ, RZ, UR8 ;  /* 0x00000008ff047e24 */ /* 0x000fe4000f8e00ff */
[----:B------:R-:W-:Y:S02]  /*0240*/  IMAD.U32 R5, RZ, RZ, UR9 ;  /* 0x00000009ff057e24 */ /* 0x000fe4000f8e00ff */
[----:B------:R-:W2:Y:S04]  /*0250*/  LDG.E.64 R2, desc[UR18][R2.64] ;  /* 0x0000001202027981 */ /* 0x000ea8000c1e1b00 */
[----:B------:R-:W3:Y:S01]  /*0260*/  LDG.E.64 R4, desc[UR18][R4.64] ;  /* 0x0000001204047981 */ /* 0x000ee2000c1e1b00 */
[----:B--2---:R-:W-:-:S02]  /*0270*/  R2UR UR6, R2 ;  /* 0x00000000020672ca */ /* 0x004fc400000e0000 */
[----:B------:R-:W-:Y:S02]  /*0280*/  R2UR UR7, R3 ;  /* 0x00000000030772ca */ /* 0x000fe400000e0000 */
[----:B---3--:R-:W-:Y:S02]  /*0290*/  R2UR UR8, R4 ;  /* 0x00000000040872ca */ /* 0x008fe400000e0000 */
[----:B------:R-:W-:Y:S01]  /*02a0*/  R2UR UR9, R5 ;  /* 0x00000000050972ca */ /* 0x000fe200000e0000 */
[----:B------:R-:W-:-:S14]  /*02b0*/  BRA `(.L_x_36) ;  /* 0x0000000000647947 */ /* 0x000fdc0003800000 */
.L_x_35:
[----:B------:R-:W-:Y:S01]  /*02c0*/  USHF.R.S32.HI UR6, URZ, 0x1f, UR20 ;  /* 0x0000001f3f067899 */ /* 0x000fe20008011414 */
[----:B------:R-:W-:Y:S01]  /*02d0*/  ULDC.64 UR8, c[0x0][0x350] ;  /* 0x0000d40000087ab9 */ /* 0x000fe20000000a00 */
[----:B------:R-:W-:Y:S02]  /*02e0*/  ULDC.64 UR22, c[0x0][0x358] ;  /* 0x0000d60000167ab9 */ /* 0x000fe40000000a00 */
[----:B------:R-:W-:Y:S02]  /*02f0*/  UIMAD UR7, UR6, UR8, URZ ;  /* 0x00000008060772a4 */ /* 0x000fe4000f8e023f */
[----:B------:R-:W-:Y:S02]  /*0300*/  UIMAD UR6, UR6, UR22, URZ ;  /* 0x00000016060672a4 */ /* 0x000fe4000f8e023f */
[----:B------:R-:W-:Y:S02]  /*0310*/  UIMAD UR7, UR20, UR9, UR7 ;  /* 0x00000009140772a4 */ /* 0x000fe4000f8e0207 */
[----:B------:R-:W-:-:S02]  /*0320*/  UIMAD.WIDE.U32 UR12, UR20, UR8, URZ ;  /* 0x00000008140c72a5 */ /* 0x000fc4000f8e003f */
[----:B------:R-:W-:Y:S02]  /*0330*/  UIMAD.WIDE.U32 UR14, UR20, UR22, URZ ;  /* 0x00000016140e72a5 */ /* 0x000fe4000f8e003f */
[----:B------:R-:W-:Y:S01]  /*0340*/  UIMAD UR9, UR20, UR23, UR6 ;  /* 0x00000017140972a4 */ /* 0x000fe2000f8e0206 */
[----:B------:R-:W-:Y:S02]  /*0350*/  ULDC.64 UR24, c[0x0][0x338] ;  /* 0x0000ce0000187ab9 */ /* 0x000fe40000000a00 */
[----:B------:R-:W-:Y:S01]  /*0360*/  ULDC.64 UR22, c[0x0][0x330] ;  /* 0x0000cc0000167ab9 */ /* 0x000fe20000000a00 */
[----:B------:R-:W-:Y:S02]  /*0370*/  ULEA UR8, UP1, UR14, UR24, 0x1 ;  /* 0x000000180e087291 */ /* 0x000fe4000f82083f */
[----:B------:R-:W-:Y:S02]  /*0380*/  ULEA UR6, UP0, UR12, UR22, 0x1 ;  /* 0x000000160c067291 */ /* 0x000fe4000f80083f */
[----:B------:R-:W-:-:S02]  /*0390*/  UIADD3 UR7, UR13, UR7, URZ ;  /* 0x000000070d077290 */ /* 0x000fc4000fffe03f */
[----:B------:R-:W-:Y:S02]  /*03a0*/  UIADD3 UR9, UR15, UR9, URZ ;  /* 0x000000090f097290 */ /* 0x000fe4000fffe03f */
[----:B------:R-:W-:Y:S02]  /*03b0*/  ULEA.HI.X UR7, UR12, UR23, UR7, 0x1, UP0 ;  /* 0x000000170c077291 */ /* 0x000fe400080f0c07 */
[----:B------:R-:W-:Y:S01]  /*03c0*/  ULEA.HI.X UR9, UR14, UR25, UR9, 0x1, UP1 ;  /* 0x000000190e097291 */ /* 0x000fe200088f0c09 */
[----:B------:R-:W-:Y:S11]  /*03d0*/  BRA `(.L_x_36) ;  /* 0x00000000001c7947 */ /* 0x000ff60003800000 */
.L_x_34:
[----:B------:R-:W-:Y:S01]  /*03e0*/  UIADD3 UR12, UR20, 0x1, URZ ;  /* 0x00000001140c7890 */ /* 0x000fe2000fffe03f */
[----:B------:R-:W-:Y:S01]  /*03f0*/  ULDC UR13, c[0x0][0x224] ;  /* 0x00008900000d7ab9 */ /* 0x000fe20000000800 */
[----:B------:R-:W-:Y:S02]  /*0400*/  ULDC UR4, c[0x0][0x234] ;  /* 0x00008d0000047ab9 */ /* 0x000fe40000000800 */
[----:B------:R-:W-:Y:S02]  /*0410*/  UISETP.GE.AND UP0, UPT, UR12, UR13, UPT ;  /* 0x0000000d0c00728c */ /* 0x000fe4000bf06270 */
[----:B------:R-:W-:Y:S02]  /*0420*/  UIMAD UR26, UR12, UR4, URZ ;  /* 0x000000040c1a72a4 */ /* 0x000fe4000f8e023f */
[----:B------:R-:W-:-:S07]  /*0430*/  UIMAD UR4, UR20, UR4, URZ ;  /* 0x00000004140472a4 */ /* 0x000fce000f8e023f */
[----:B------:R-:W-:-:S05]  /*0440*/  @UP0 ULDC UR26, c[0x0][0x218] ;  /* 0x00008600001a0ab9 */ /* 0x000fca0000000800 */
.L_x_36:
[----:B------:R-:W0:Y:S01]  /*0450*/  S2R R65, SR_TID.X ;  /* 0x0000000000417919 */ /* 0x000e220000002100 */
[----:B------:R-:W-:Y:S01]  /*0460*/  UIADD3 UR14, -UR4, UR26, URZ ;  /* 0x0000001a040e7290 */ /* 0x000fe2000fffe13f */
[----:B------:R-:W-:Y:S01]  /*0470*/  IMAD.U32 R5, RZ, RZ, UR16 ;  /* 0x00000010ff057e24 */ /* 0x000fe2000f8e00ff */
[----:B------:R-:W-:Y:S01]  /*0480*/  ULDC.64 UR22, c[0x0][0x250] ;  /* 0x0000940000167ab9 */ /* 0x000fe20000000a00 */
[----:B------:R-:W-:Y:S01]  /*0490*/  IMAD.U32 R7, RZ, RZ, UR26 ;  /* 0x0000001aff077e24 */ /* 0x000fe2000f8e00ff */
[----:B------:R-:W-:Y:S01]  /*04a0*/  USHF.R.S32.HI UR12, URZ, 0x1f, UR14 ;  /* 0x0000001f3f0c7899 */ /* 0x000fe2000801140e */
[----:B------:R-:W-:Y:S01]  /*04b0*/  IMAD.U32 R10, RZ, RZ, UR4 ;  /* 0x00000004ff0a7e24 */ /* 0x000fe2000f8e00ff */
[----:B------:R-:W-:Y:S01]  /*04c0*/  ULDC.64 UR26, c[0x0][0x268] ;  /* 0x00009a00001a7ab9 */ /* 0x000fe20000000a00 */
[----:B------:R-:W-:Y:S01]  /*04d0*/  IMAD.U32 R79, RZ, RZ, UR17 ;  /* 0x00000011ff4f7e24 */ /* 0x000fe2000f8e00ff */
[----:B------:R-:W-:Y:S01]  /*04e0*/  ULEA.HI UR12, UR12, UR14, URZ, 0x3 ;  /* 0x0000000e0c0c7291 */ /* 0x000fe2000f8f183f */
[----:B------:R-:W-:-:S03]  /*04f0*/  ULDC.64 UR24, c[0x0][0x270] ;  /* 0x00009c0000187ab9 */ /* 0x000fc60000000a00 */
[----:B------:R-:W-:-:S04]  /*0500*/  ULOP3.LUT UR12, UR12, 0xfffffff8, URZ, 0xc0, !UPT ;  /* 0xfffffff80c0c7892 */ /* 0x000fc8000f8ec03f */
[----:B------:R-:W-:-:S04]  /*0510*/  UIADD3 UR12, UR14, -UR12, URZ ;  /* 0x8000000c0e0c7290 */ /* 0x000fc8000fffe03f */
[----:B------:R-:W-:-:S04]  /*0520*/  UISETP.NE.AND UP0, UPT, UR12, URZ, UPT ;  /* 0x0000003f0c00728c */ /* 0x000fc8000bf05270 */
[----:B------:R-:W-:-:S03]  /*0530*/  USEL UR21, UR12, 0x8, UP0 ;  /* 0x000000080c157887 */ /* 0x000fc60008000000 */
[----:B------:R-:W-:Y:S01]  /*0540*/  ULDC.64 UR12, c[0x0][0x248] ;  /* 0x00009200000c7ab9 */ /* 0x000fe20000000a00 */
[----:B0-----:R-:W-:-:S04]  /*0550*/  SHF.R.S32.HI R4, RZ, 0x1f, R65 ;  /* 0x0000001fff047819 */ /* 0x001fc80000011441 */
[CC--:B------:R-:W-:Y:S02]  /*0560*/  LEA.HI R2, R4.reuse, R65.reuse, RZ, 0x3 ;  /* 0x0000004104027211 */ /* 0x0c0fe400078f18ff */
[----:B------:R-:W-:Y:S02]  /*0570*/  LEA.HI R67, R4, R65, RZ, 0x7 ;  /* 0x0000004104437211 */ /* 0x000fe400078f38ff */
[----:B------:R-:W-:Y:S02]  /*0580*/  SHF.R.S32.HI R0, RZ, 0x3, R2 ;  /* 0x00000003ff007819 */ /* 0x000fe40000011402 */
[----:B------:R-:W-:Y:S02]  /*0590*/  LOP3.LUT R6, R2, 0xfffffff8, RZ, 0xc0, !PT ;  /* 0xfffffff802067812 */ /* 0x000fe400078ec0ff */
[----:B------:R-:W-:Y:S01]  /*05a0*/  VIADDMNMX R2, R10, UR21, R7, PT ;  /* 0x000000150a027c46 */ /* 0x000fe2000b800107 */
[----:B------:R-:W-:Y:S01]  /*05b0*/  IMAD R5, R5, 0x80, R0 ;  /* 0x0000008005057824 */ /* 0x000fe200078e0200 */
[----:B------:R-:W-:Y:S01]  /*05c0*/  LOP3.LUT R4, R67, 0xffffff80, RZ, 0xc0, !PT ;  /* 0xffffff8043047812 */ /* 0x000fe200078ec0ff */
[----:B------:R-:W-:-:S02]  /*05d0*/  IMAD.IADD R17, R65, 0x1, -R6 ;  /* 0x0000000141117824 */ /* 0x000fc400078e0a06 */
[----:B------:R-:W-:Y:S01]  /*05e0*/  IMAD.WIDE.U32 R80, R5, UR12, RZ ;  /* 0x0000000c05507c25 */ /* 0x000fe2000f8e00ff */
[----:B------:R-:W-:-:S03]  /*05f0*/  SHF.R.S32.HI R3, RZ, 0x1f, R5 ;  /* 0x0000001fff037819 */ /* 0x000fc60000011405 */
[----:B------:R-:W-:Y:S02]  /*0600*/  VIADD R69, R17, UR4 ;  /* 0x0000000411457c36 */ /* 0x000fe40008000000 */
[----:B------:R-:W-:Y:S02]  /*0610*/  IMAD R8, R3, UR12, RZ ;  /* 0x0000000c03087c24 */ /* 0x000fe4000f8e02ff */
[C---:B------:R-:W-:Y:S01]  /*0620*/  VIADD R9, R5.reuse, 0x40 ;  /* 0x0000004005097836 */ /* 0x040fe20000000000 */
[----:B------:R-:W-:Y:S01]  /*0630*/  SHF.R.S32.HI R68, RZ, 0x1f, R69 ;  /* 0x0000001fff447819 */ /* 0x000fe20000011445 */
[----:B------:R-:W-:Y:S01]  /*0640*/  IMAD R77, R5, UR13, R8 ;  /* 0x0000000d054d7c24 */ /* 0x000fe2000f8e0208 */
[----:B------:R-:W-:Y:S01]  /*0650*/  ULDC.64 UR12, c[0x0][0x210] ;  /* 0x00008400000c7ab9 */ /* 0x000fe20000000a00 */
[----:B------:R-:W-:Y:S01]  /*0660*/  IADD3 R3, P1, R69, R80, RZ ;  /* 0x0000005045037210 */ /* 0x000fe20007f3e0ff */
[C---:B------:R-:W-:Y:S01]  /*0670*/  VIADD R7, R5.reuse, 0x20 ;  /* 0x0000002005077836 */ /* 0x040fe20000000000 */
[----:B------:R-:W-:Y:S01]  /*0680*/  ISETP.GE.AND P2, PT, R5, UR12, PT ;  /* 0x0000000c05007c0c */ /* 0x000fe2000bf46270 */
[----:B------:R-:W-:Y:S01]  /*0690*/  IMAD.IADD R77, R81, 0x1, R77 ;  /* 0x00000001514d7824 */ /* 0x000fe200078e024d */
[----:B------:R-:W-:Y:S01]  /*06a0*/  LEA R6, P4, R3, UR6, 0x1 ;  /* 0x0000000603067c11 */ /* 0x000fe2000f8808ff */
[----:B------:R-:W-:Y:S01]  /*06b0*/  IMAD.IADD R4, R65, 0x1, -R4 ;  /* 0x0000000141047824 */ /* 0x000fe200078e0a04 */
[----:B------:R-:W-:Y:S01]  /*06c0*/  ISETP.LT.AND P0, PT, R69, R2, !P2 ;  /* 0x000000024500720c */ /* 0x000fe20005701270 */
[----:B------:R-:W-:Y:S01]  /*06d0*/  IMAD.X R8, R68, 0x1, R77, P1 ;  /* 0x0000000144087824 */ /* 0x000fe200008e064d */
[----:B------:R-:W-:Y:S01]  /*06e0*/  ISETP.GE.AND P1, PT, R9, UR12, PT ;  /* 0x0000000c09007c0c */ /* 0x000fe2000bf26270 */
[----:B------:R-:W-:Y:S01]  /*06f0*/  IMAD R78, R79, 0x80, R4 ;  /* 0x000000804f4e7824 */ /* 0x000fe200078e0204 */
[----:B------:R-:W-:-:S02]  /*0700*/  ISETP.GE.AND P3, PT, R7, UR12, PT ;  /* 0x0000000c07007c0c */ /* 0x000fc4000bf66270 */
[----:B------:R-:W-:Y:S02]  /*0710*/  LEA.HI.X R7, R3, UR7, R8, 0x1, P4 ;  /* 0x0000000703077c11 */ /* 0x000fe4000a0f0c08 */
[----:B------:R-:W-:Y:S01]  /*0720*/  PRMT R3, RZ, 0x7610, R3 ;  /* 0x00007610ff037816 */ /* 0x000fe20000000003 */
[----:B------:R-:W-:Y:S01]  /*0730*/  BAR.SYNC.DEFER_BLOCKING 0x0 ;  /* 0x0000000000007b1d */ /* 0x000fe20000010000 */
[----:B------:R-:W-:Y:S01]  /*0740*/  IADD3 R10, P6, R6, UR22, RZ ;  /* 0x00000016060a7c10 */ /* 0x000fe2000ffde0ff */
[----:B------:R-:W-:Y:S01]  /*0750*/  VIADD R4, R5, 0x60 ;  /* 0x0000006005047836 */ /* 0x000fe20000000000 */
[CC--:B------:R-:W-:Y:S02]  /*0760*/  ISETP.LT.AND P5, PT, R69.reuse, R2.reuse, !P1 ;  /* 0x000000024500720c */ /* 0x0c0fe40004fa1270 */
[----:B------:R-:W-:Y:S02]  /*0770*/  ISETP.LT.AND P4, PT, R69, R2, !P3 ;  /* 0x000000024500720c */ /* 0x000fe40005f81270 */
[----:B------:R-:W-:-:S02]  /*0780*/  IADD3.X R11, R7, UR23, RZ, P6, !PT ;  /* 0x00000017070b7c10 */ /* 0x000fc4000b7fe4ff */
[----:B------:R-:W-:Y:S02]  /*0790*/  IADD3 R12, P6, R10, UR22, RZ ;  /* 0x000000160a0c7c10 */ /* 0x000fe4000ffde0ff */
[----:B------:R-:W-:Y:S02]  /*07a0*/  LEA.HI.SX32 R67, R67, UR4, 0x19 ;  /* 0x0000000443437c11 */ /* 0x000fe4000f8fcaff */
[----:B------:R-:W-:Y:S02]  /*07b0*/  PRMT R9, RZ, 0x7610, R9 ;  /* 0x00007610ff097816 */ /* 0x000fe40000000009 */
[----:B------:R-:W-:Y:S02]  /*07c0*/  IADD3.X R13, R11, UR23, RZ, P6, !PT ;  /* 0x000000170b0d7c10 */ /* 0x000fe4000b7fe4ff */
[----:B------:R-:W-:Y:S02]  /*07d0*/  PRMT R5, RZ, 0x7610, R5 ;  /* 0x00007610ff057816 */ /* 0x000fe40000000005 */
[----:B------:R-:W-:Y:S01]  /*07e0*/  SHF.R.S32.HI R66, RZ, 0x1f, R67 ;  /* 0x0000001fff427819 */ /* 0x000fe20000011443 */
[----:B------:R0:W2:Y:S01]  /*07f0*/  @P0 LDG.E.LTC128B.U16 R3, desc[UR18][R6.64] ;  /* 0x0000001206030981 */ /* 0x0000a2000c1e1520 */
[----:B------:R-:W-:-:S02]  /*0800*/  ISETP.GE.AND P0, PT, R4, UR12, PT ;  /* 0x0000000c04007c0c */ /* 0x000fc4000bf06270 */
[----:B------:R-:W-:Y:S01]  /*0810*/  SHF.R.S32.HI R79, RZ, 0x1f, R78 ;  /* 0x0000001fff4f7819 */ /* 0x000fe2000001144e */
[----:B------:R-:W3:Y:S01]  /*0820*/  @P5 LDG.E.LTC128B.U16 R9, desc[UR18][R12.64] ;  /* 0x000000120c095981 */ /* 0x000ee2000c1e1520 */
[----:B------:R-:W-:Y:S01]  /*0830*/  ISETP.LT.AND P6, PT, R69, R2, !P0 ;  /* 0x000000024500720c */ /* 0x000fe200047c1270 */
[----:B------:R-:W-:Y:S01]  /*0840*/  IMAD R4, R66, UR26, RZ ;  /* 0x0000001a42047c24 */ /* 0x000fe2000f8e02ff */
[----:B------:R-:W-:Y:S01]  /*0850*/  IADD3 R14, P5, R12, UR22, RZ ;  /* 0x000000160c0e7c10 */ /* 0x000fe2000ffbe0ff */
[----:B------:R1:W4:Y:S01]  /*0860*/  @P4 LDG.E.LTC128B.U16 R5, desc[UR18][R10.64] ;  /* 0x000000120a054981 */ /* 0x000322000c1e1520 */
[----:B------:R-:W-:Y:S02]  /*0870*/  ISETP.GE.AND P4, PT, R78, UR13, PT ;  /* 0x0000000d4e007c0c */ /* 0x000fe4000bf86270 */
[----:B0-----:R-:W-:Y:S01]  /*0880*/  PRMT R7, RZ, 0x7610, R7 ;  /* 0x00007610ff077816 */ /* 0x001fe20000000007 */
[----:B------:R-:W-:Y:S01]  /*0890*/  IMAD R19, R67, UR27, R4 ;  /* 0x0000001b43137c24 */ /* 0x000fe2000f8e0204 */
[----:B------:R-:W-:-:S02]  /*08a0*/  IADD3.X R15, R13, UR23, RZ, P5, !PT ;  /* 0x000000170d0f7c10 */ /* 0x000fc4000affe4ff */
[C---:B------:R-:W-:Y:S01]  /*08b0*/  ISETP.LT.AND P5, PT, R67.reuse, R2, !P4 ;  /* 0x000000024300720c */ /* 0x040fe200067a1270 */
[----:B-1----:R-:W-:Y:S02]  /*08c0*/  IMAD.WIDE.U32 R10, R67, UR26, R78 ;  /* 0x0000001a430a7c25 */ /* 0x002fe4000f8e004e */
[----:B------:R0:W5:Y:S02]  /*08d0*/  @P6 LDG.E.LTC128B.U16 R7, desc[UR18][R14.64] ;  /* 0x000000120e076981 */ /* 0x000164000c1e1520 */
[----:B------:R-:W-:Y:S01]  /*08e0*/  IMAD.IADD R13, R11, 0x1, R19 ;  /* 0x000000010b0d7824 */ /* 0x000fe200078e0213 */
[C---:B------:R-:W-:Y:S01]  /*08f0*/  LEA R12, P6, R10.reuse, UR8, 0x1 ;  /* 0x000000080a0c7c11 */ /* 0x040fe2000f8c08ff */
[----:B------:R-:W-:Y:S01]  /*0900*/  VIADD R11, R67, 0x2 ;  /* 0x00000002430b7836 */ /* 0x000fe20000000000 */
[----:B------:R-:W-:Y:S02]  /*0910*/  PRMT R6, RZ, 0x7610, R6 ;  /* 0x00007610ff067816 */ /* 0x000fe40000000006 */
[----:B------:R-:W-:-:S02]  /*0920*/  LEA.HI.X R13, R10, UR9, R13, 0x1, P6 ;  /* 0x000000090a0d7c11 */ /* 0x000fc4000b0f0c0d */
[-C--:B------:R-:W-:Y:S01]  /*0930*/  ISETP.LT.AND P6, PT, R11, R2.reuse, !P4 ;  /* 0x000000020b00720c */ /* 0x080fe200067c1270 */
[----:B------:R-:W-:Y:S02]  /*0940*/  VIADD R19, R67, 0x4 ;  /* 0x0000000443137836 */ /* 0x000fe40000000000 */
[----:B------:R1:W5:Y:S01]  /*0950*/  @P5 LDG.E.LTC128B.U16 R6, desc[UR18][R12.64] ;  /* 0x000000120c065981 */ /* 0x000362000c1e1520 */
[----:B------:R-:W-:Y:S02]  /*0960*/  IADD3 R10, P5, R12, UR24, RZ ;  /* 0x000000180c0a7c10 */ /* 0x000fe4000ffbe0ff */
[----:B------:R-:W-:Y:S02]  /*0970*/  PRMT R16, RZ, 0x7610, R16 ;  /* 0x00007610ff107816 */ /* 0x000fe40000000010 */
[----:B------:R-:W-:Y:S02]  /*0980*/  IADD3.X R11, R13, UR25, RZ, P5, !PT ;  /* 0x000000190d0b7c10 */ /* 0x000fe4000affe4ff */
[----:B------:R-:W-:Y:S01]  /*0990*/  ISETP.LT.AND P5, PT, R19, R2, !P4 ;  /* 0x000000021300720c */ /* 0x000fe200067a1270 */
[----:B------:R-:W-:-:S02]  /*09a0*/  VIADD R19, R67, 0x6 ;  /* 0x0000000643137836 */ /* 0x000fc40000000000 */
[----:B------:R1:W5:Y:S01]  /*09b0*/  @P6 LDG.E.LTC128B.U16 R16, desc[UR18][R10.64] ;  /* 0x000000120a106981 */ /* 0x000362000c1e1520 */
[----:B0-----:R-:W-:Y:S02]  /*09c0*/  IADD3 R14, P6, R10, UR24, RZ ;  /* 0x000000180a0e7c10 */ /* 0x001fe4000ffde0ff */
[----:B------:R-:W-:Y:S02]  /*09d0*/  PRMT R18, RZ, 0x7610, R18 ;  /* 0x00007610ff127816 */ /* 0x000fe40000000012 */
[----:B------:R-:W-:Y:S02]  /*09e0*/  IADD3.X R15, R11, UR25, RZ, P6, !PT ;  /* 0x000000190b0f7c10 */ /* 0x000fe4000b7fe4ff */
[----:B------:R-:W-:-:S03]  /*09f0*/  ISETP.LT.AND P6, PT, R19, R2, !P4 ;  /* 0x000000021300720c */ /* 0x000fc600067c1270 */
[----:B------:R-:W5:Y:S01]  /*0a00*/  @P5 LDG.E.LTC128B.U16 R18, desc[UR18][R14.64] ;  /* 0x000000120e125981 */ /* 0x000f62000c1e1520 */
[----:B-1----:R-:W-:Y:S02]  /*0a10*/  IADD3 R12, P5, R14, UR24, RZ ;  /* 0x000000180e0c7c10 */ /* 0x002fe4000ffbe0ff */
[----:B------:R-:W-:Y:S02]  /*0a20*/  PRMT R19, RZ, 0x7610, R19 ;  /* 0x00007610ff137816 */ /* 0x000fe40000000013 */
[----:B------:R-:W-:-:S05]  /*0a30*/  IADD3.X R13, R15, UR25, RZ, P5, !PT ;  /* 0x000000190f0d7c10 */ /* 0x000fca000affe4ff */
[----:B------:R0:W5:Y:S01]  /*0a40*/  @P6 LDG.E.LTC128B.U16 R19, desc[UR18][R12.64] ;  /* 0x000000120c136981 */ /* 0x000162000c1e1520 */
[----:B------:R-:W-:-:S06]  /*0a50*/  SHF.R.U32.HI R2, RZ, 0x5, R65 ;  /* 0x00000005ff027819 */ /* 0x000fcc0000011641 */
[----:B------:R-:W1:Y:S01]  /*0a60*/  SHFL.IDX PT, R2, R2, RZ, 0x1f ;  /* 0x00001fff02027589 */ /* 0x000e6200000e0000 */
[----:B------:R-:W0:Y:S01]  /*0a70*/  S2UR UR17, SR_CgaCtaId ;  /* 0x00000000001179c3 */ /* 0x000e220000008800 */
[----:B-1----:R-:W-:-:S13]  /*0a80*/  R2UR UR4, R2 ;  /* 0x00000000020472ca */ /* 0x002fda00000e0000 */
[----:B------:R-:W-:-:S04]  /*0a90*/  USHF.R.S32.HI UR12, URZ, 0x1f, UR4 ;  /* 0x0000001f3f0c7899 */ /* 0x000fc80008011404 */
[----:B------:R-:W-:-:S04]  /*0aa0*/  ULEA.HI UR13, UR12, UR4, URZ, 0x3 ;  /* 0x000000040c0d7291 */ /* 0x000fc8000f8f183f */
[----:B------:R-:W-:Y:S01]  /*0ab0*/  ULOP3.LUT UR15, UR13, 0xfffffff8, URZ, 0xc0, !UPT ;  /* 0xfffffff80d0f7892 */ /* 0x000fe2000f8ec03f */
[----:B------:R-:W-:-:S03]  /*0ac0*/  SEL R4, RZ, 0xffffffff, P3 ;  /* 0xffffffffff047807 */ /* 0x000fc60001800000 */
[----:B------:R-:W-:Y:S01]  /*0ad0*/  UIADD3 UR16, UR4, -UR15, URZ ;  /* 0x8000000f04107290 */ /* 0x000fe2000fffe03f */
[----:B------:R-:W-:Y:S01]  /*0ae0*/  IMAD R70, R17, 0x88, R0 ;  /* 0x0000008811467824 */ /* 0x000fe200078e0200 */
[----:B------:R-:W-:Y:S01]  /*0af0*/  UMOV UR12, 0x400 ;  /* 0x00000400000c7882 */ /* 0x000fe20000000000 */
[----:B------:R-:W-:Y:S01]  /*0b00*/  IMAD.SHL.U32 R73, R4, 0x2, RZ ;  /* 0x0000000204497824 */ /* 0x000fe200078e00ff */
[----:B------:R-:W-:Y:S01]  /*0b10*/  USHF.R.S32.HI UR4, URZ, 0x1f, UR16 ;  /* 0x0000001f3f047899 */ /* 0x000fe20008011410 */
[----:B------:R-:W-:Y:S01]  /*0b20*/  SEL R0, RZ, 0x1, P2 ;  /* 0x00000001ff007807 */ /* 0x000fe20001000000 */
[----:B0-----:R-:W-:Y:S01]  /*0b30*/  ULEA UR15, UR17, UR12, 0x18 ;  /* 0x0000000c110f7291 */ /* 0x001fe2000f8ec03f */
[----:B------:R-:W-:Y:S01]  /*0b40*/  SEL R8, RZ, 0xffffffff, P4 ;  /* 0xffffffffff087807 */ /* 0x000fe20002000000 */
[----:B------:R-:W-:Y:S01]  /*0b50*/  ULEA.HI UR12, UR4, UR16, URZ, 0x2 ;  /* 0x00000010040c7291 */ /* 0x000fe2000f8f103f */
[----:B------:R-:W-:Y:S01]  /*0b60*/  LOP3.LUT R73, R73, 0x2, R0, 0xe2, !PT ;  /* 0x0000000249497812 */ /* 0x000fe200078ee200 */
[----:B------:R-:W-:Y:S01]  /*0b70*/  USHF.R.S32.HI UR4, URZ, 0x3, UR13 ;  /* 0x000000033f047899 */ /* 0x000fe2000801140d */
[----:B------:R-:W-:Y:S01]  /*0b80*/  LOP3.LUT R0, R65, 0x1f, RZ, 0xc0, !PT ;  /* 0x0000001f41007812 */ /* 0x000fe200078ec0ff */
[----:B------:R-:W-:Y:S01]  /*0b90*/  ULOP3.LUT UR13, UR12, 0xfffffffc, URZ, 0xc0, !UPT ;  /* 0xfffffffc0c0d7892 */ /* 0x000fe2000f8ec03f */
[----:B------:R-:W-:Y:S01]  /*0ba0*/  IMAD.SHL.U32 R11, R8, 0x2, RZ ;  /* 0x00000002080b7824 */ /* 0x000fe200078e00ff */
[----:B------:R-:W-:Y:S01]  /*0bb0*/  UISETP.GE.AND UP0, UPT, UR14, 0x1, UPT ;  /* 0x000000010e00788c */ /* 0x000fe2000bf06270 */
[----:B------:R-:W-:Y:S01]  /*0bc0*/  SEL R2, RZ, 0x1, P4 ;  /* 0x00000001ff027807 */ /* 0x000fe20002000000 */
[----:B------:R-:W-:Y:S01]  /*0bd0*/  USHF.R.S32.HI UR12, URZ, 0x2, UR12 ;  /* 0x000000023f0c7899 */ /* 0x000fe2000801140c */
[----:B------:R-:W-:Y:S01]  /*0be0*/  SHF.R.U32.HI R0, RZ, 0x4, R0 ;  /* 0x00000004ff007819 */ /* 0x000fe20000011600 */
[----:B------:R-:W-:Y:S01]  /*0bf0*/  UIADD3 UR13, UR16, -UR13, URZ ;  /* 0x8000000d100d7290 */ /* 0x000fe2000fffe03f */
[----:B------:R-:W-:-:S02]  /*0c00*/  SEL R4, RZ, 0x4, P1 ;  /* 0x00000004ff047807 */ /* 0x000fc40000800000 */
[----:B------:R-:W-:Y:S01]  /*0c10*/  SEL R8, RZ, 0x8, P0 ;  /* 0x00000008ff087807 */ /* 0x000fe20000000000 */
[----:B------:R-:W-:Y:S01]  /*0c20*/  IMAD.SHL.U32 R0, R0, 0x2, RZ ;  /* 0x0000000200007824 */ /* 0x000fe200078e00ff */
[----:B------:R-:W-:Y:S01]  /*0c30*/  LOP3.LUT R74, R11, 0x2, R2, 0xe2, !PT ;  /* 0x000000020b4a7812 */ /* 0x000fe200078ee202 */
[----:B------:R-:W-:Y:S01]  /*0c40*/  IMAD.SHL.U32 R2, R65, 0x8, RZ ;  /* 0x0000000841027824 */ /* 0x000fe200078e00ff */
[----:B------:R-:W-:Y:S01]  /*0c50*/  ULEA UR17, UR4, UR12, 0x4 ;  /* 0x0000000c04117291 */ /* 0x000fe2000f8e203f */
[----:B------:R-:W-:Y:S01]  /*0c60*/  LOP3.LUT R73, R8, R4, R73, 0xfe, !PT ;  /* 0x0000000408497212 */ /* 0x000fe200078efe49 */
[----:B------:R-:W-:Y:S01]  /*0c70*/  UIMAD UR16, UR4, 0x22, UR13 ;  /* 0x00000022041078a4 */ /* 0x000fe2000f8e020d */
[----:B------:R-:W-:Y:S02]  /*0c80*/  PLOP3.LUT P0, PT, PT, PT, UP0, 0x80, 0x0 ;  /* 0x000000000000781c */ /* 0x000fe40003f0f008 */
[----:B------:R-:W-:Y:S02]  /*0c90*/  SEL R11, RZ, 0x4, P4 ;  /* 0x00000004ff0b7807 */ /* 0x000fe40002000000 */
[----:B------:R-:W-:Y:S01]  /*0ca0*/  SEL R4, RZ, 0x8, P4 ;  /* 0x00000008ff047807 */ /* 0x000fe20002000000 */
[----:B------:R-:W-:Y:S01]  /*0cb0*/  UIADD3 UR28, UR15, 0x1100, URZ ;  /* 0x000011000f1c7890 */ /* 0x000fe2000fffe03f */
[----:B------:R-:W-:Y:S01]  /*0cc0*/  LOP3.LUT R2, R2, 0x70, RZ, 0xc0, !PT ;  /* 0x0000007002027812 */ /* 0x000fe200078ec0ff */
[----:B------:R-:W-:Y:S01]  /*0cd0*/  USHF.L.U32 UR17, UR17, 0x3, URZ ;  /* 0x0000000311117899 */ /* 0x000fe2000800063f */
[----:B------:R-:W-:Y:S01]  /*0ce0*/  LOP3.LUT R0, R0, 0xfffffffe, R65, 0xe2, !PT ;  /* 0xfffffffe00007812 */ /* 0x000fe200078ee241 */
[----:B------:R-:W-:Y:S01]  /*0cf0*/  USHF.L.U32 UR16, UR16, 0x2, URZ ;  /* 0x0000000210107899 */ /* 0x000fe2000800063f */
[----:B------:R-:W-:-:S02]  /*0d00*/  LEA R70, R70, UR15, 0x1 ;  /* 0x0000000f46467c11 */ /* 0x000fc4000f8e08ff */
[----:B------:R-:W-:Y:S02]  /*0d10*/  LOP3.LUT R74, R4, R11, R74, 0xfe, !PT ;  /* 0x0000000b044a7212 */ /* 0x000fe400078efe4a */
[C---:B------:R-:W-:Y:S01]  /*0d20*/  LEA R11, R65.reuse, UR15, 0x1 ;  /* 0x0000000f410b7c11 */ /* 0x040fe2000f8e08ff */
[----:B------:R-:W-:Y:S01]  /*0d30*/  VIADD R2, R2, UR28 ;  /* 0x0000001c02027c36 */ /* 0x000fe20008000000 */
[----:B------:R-:W-:Y:S01]  /*0d40*/  LEA R0, R0, UR15, 0x4 ;  /* 0x0000000f00007c11 */ /* 0x000fe2000f8e20ff */
[----:B------:R-:W-:Y:S02]  /*0d50*/  IMAD.U32 R71, RZ, RZ, UR17 ;  /* 0x00000011ff477e24 */ /* 0x000fe4000f8e00ff */
[----:B------:R-:W-:Y:S01]  /*0d60*/  IMAD.U32 R13, RZ, RZ, UR16 ;  /* 0x00000010ff0d7e24 */ /* 0x000fe2000f8e00ff */
[----:B------:R-:W-:Y:S01]  /*0d70*/  LEA R75, R65, UR28, 0x1 ;  /* 0x0000001c414b7c11 */ /* 0x000fe2000f8e08ff */
[----:B------:R-:W-:Y:S01]  /*0d80*/  IMAD R71, R71, 0x10, R2 ;  /* 0x0000001047477824 */ /* 0x000fe200078e0202 */
[----:B------:R-:W-:Y:S01]  /*0d90*/  PRMT R64, RZ, 0x7610, R64 ;  /* 0x00007610ff407816 */ /* 0x000fe20000000040 */
[----:B------:R-:W-:Y:S01]  /*0da0*/  IMAD R72, R13, 0x10, R0 ;  /* 0x000000100d487824 */ /* 0x000fe200078e0200 */
[----:B------:R-:W-:-:S02]  /*0db0*/  PRMT R63, RZ, 0x7610, R63 ;  /* 0x00007610ff3f7816 */ /* 0x000fc4000000003f */
[----:B------:R-:W-:Y:S02]  /*0dc0*/  PRMT R62, RZ, 0x7610, R62 ;  /* 0x00007610ff3e7816 */ /* 0x000fe4000000003e */
[----:B------:R-:W-:Y:S02]  /*0dd0*/  PRMT R0, RZ, 0x7610, R0 ;  /* 0x00007610ff007816 */ /* 0x000fe40000000000 */
[----:B------:R-:W-:Y:S02]  /*0de0*/  PRMT R2, RZ, 0x7610, R2 ;  /* 0x00007610ff027816 */ /* 0x000fe40000000002 */
[----:B------:R-:W-:Y:S02]  /*0df0*/  PRMT R4, RZ, 0x7610, R4 ;  /* 0x00007610ff047816 */ /* 0x000fe40000000004 */
[----:B------:R-:W-:Y:S02]  /*0e00*/  PRMT R8, RZ, 0x7610, R8 ;  /* 0x00007610ff087816 */ /* 0x000fe40000000008 */
        /* <DEDUP_REMOVED lines=47> */
[----:B------:R-:W-:Y:S01]  /*1100*/  PRMT R61, RZ, 0x7610, R61 ;  /* 0x00007610ff3d7816 */ /* 0x000fe2000000003d */
[----:B--2---:R0:W-:Y:S04]  /*1110*/  STS.U16 [R70], R3 ;  /* 0x0000000346007388 */ /* 0x0041e80000000400 */
[----:B---3--:R1:W-:Y:S04]  /*1120*/  STS.U16 [R70+0x80], R9 ;  /* 0x0000800946007388 */ /* 0x0083e80000000400 */
[----:B----4-:R2:W-:Y:S01]  /*1130*/  STS.U16 [R70+0x40], R5 ;  /* 0x0000400546007388 */ /* 0x0105e20000000400 */
[----:B0-----:R-:W-:-:S02]  /*1140*/  PRMT R3, RZ, 0x7610, R3 ;  /* 0x00007610ff037816 */ /* 0x001fc40000000003 */
[----:B-1----:R-:W-:Y:S01]  /*1150*/  PRMT R9, RZ, 0x7610, R9 ;  /* 0x00007610ff097816 */ /* 0x002fe20000000009 */
[----:B-----5:R0:W-:Y:S01]  /*1160*/  STS.U16 [R70+0xc0], R7 ;  /* 0x0000c00746007388 */ /* 0x0201e20000000400 */
[----:B--2---:R-:W-:-:S03]  /*1170*/  PRMT R5, RZ, 0x7610, R5 ;  /* 0x00007610ff057816 */ /* 0x004fc60000000005 */
[----:B------:R1:W-:Y:S01]  /*1180*/  STS.U16 [R11+0x1100], R6 ;  /* 0x001100060b007388 */ /* 0x0003e20000000400 */
[----:B0-----:R-:W-:-:S03]  /*1190*/  PRMT R7, RZ, 0x7610, R7 ;  /* 0x00007610ff077816 */ /* 0x001fc60000000007 */
[----:B------:R0:W-:Y:S01]  /*11a0*/  STS.U16 [R11+0x1300], R16 ;  /* 0x001300100b007388 */ /* 0x0001e20000000400 */
[----:B-1----:R-:W-:-:S03]  /*11b0*/  PRMT R6, RZ, 0x7610, R6 ;  /* 0x00007610ff067816 */ /* 0x002fc60000000006 */
[----:B------:R1:W-:Y:S01]  /*11c0*/  STS.U16 [R11+0x1500], R18 ;  /* 0x001500120b007388 */ /* 0x0003e20000000400 */
[----:B0-----:R-:W-:-:S03]  /*11d0*/  PRMT R16, RZ, 0x7610, R16 ;  /* 0x00007610ff107816 */ /* 0x001fc60000000010 */
[----:B------:R0:W-:Y:S01]  /*11e0*/  STS.U16 [R11+0x1700], R19 ;  /* 0x001700130b007388 */ /* 0x0001e20000000400 */
[----:B-1----:R-:W-:Y:S02]  /*11f0*/  PRMT R18, RZ, 0x7610, R18 ;  /* 0x00007610ff127816 */ /* 0x002fe40000000012 */
[----:B0-----:R-:W-:Y:S02]  /*1200*/  PRMT R11, RZ, 0x7610, R11 ;  /* 0x00007610ff0b7816 */ /* 0x001fe4000000000b */
[----:B------:R-:W-:Y:S01]  /*1210*/  PRMT R19, RZ, 0x7610, R19 ;  /* 0x00007610ff137816 */ /* 0x000fe20000000013 */
[----:B------:R-:W-:Y:S06]  /*1220*/  BAR.SYNC.DEFER_BLOCKING 0x0 ;  /* 0x0000000000007b1d */ /* 0x000fec0000010000 */
[----:B------:R-:W-:Y:S05]  /*1230*/  @!P0 BRA `(.L_x_37) ;  /* 0x0000001c00cc8947 */ /* 0x000fea0003800000 */
[----:B------:R-:W-:Y:S02]  /*1240*/  USHF.R.S32.HI UR15, URZ, 0x1f, UR21 ;  /* 0x0000001f3f0f7899 */ /* 0x000fe40008011415 */
[----:B------:R-:W-:Y:S01]  /*1250*/  IADD3 R67, P0, R67, UR21, RZ ;  /* 0x0000001543437c10 */ /* 0x000fe2000ff1e0ff */
[C---:B------:R-:W-:Y:S01]  /*1260*/  IMAD.SHL.U32 R2, R80.reuse, 0x2, RZ ;  /* 0x0000000250027824 */ /* 0x040fe200078e00ff */
[----:B------:R-:W-:Y:S01]  /*1270*/  SHF.L.U64.HI R3, R80, 0x1, R77 ;  /* 0x0000000150037819 */ /* 0x000fe2000001024d */
[----:B------:R-:W-:Y:S01]  /*1280*/  IMAD.U32 R7, RZ, RZ, UR21 ;  /* 0x00000015ff077e24 */ /* 0x000fe2000f8e00ff */
[----:B------:R-:W-:Y:S01]  /*1290*/  ULDC.64 UR16, c[0x0][0x278] ;  /* 0x00009e0000107ab9 */ /* 0x000fe20000000a00 */
[----:B------:R-:W-:Y:S01]  /*12a0*/  IADD3.X R66, R66, UR15, RZ, P0, !PT ;  /* 0x0000000f42427c10 */ /* 0x000fe200087fe4ff */
[----:B------:R-:W-:Y:S01]  /*12b0*/  IMAD.WIDE.U32 R4, R67, UR26, RZ ;  /* 0x0000001a43047c25 */ /* 0x000fe2000f8e00ff */
[----:B------:R-:W-:Y:S01]  /*12c0*/  ULDC.64 UR28, c[0x0][0x258] ;  /* 0x00009600001c7ab9 */ /* 0x000fe20000000a00 */
[----:B------:R-:W-:Y:S01]  /*12d0*/  ULDC.64 UR30, c[0x0][0x260] ;  /* 0x00009800001e7ab9 */ /* 0x000fe20000000a00 */
[----:B------:R-:W0:Y:S01]  /*12e0*/  LDS.128 R16, [R72] ;  /* 0x0000000048107984 */ /* 0x000e220000000c00 */
[----:B------:R-:W-:Y:S01]  /*12f0*/  IMAD R66, R66, UR26, RZ ;  /* 0x0000001a42427c24 */ /* 0x000fe2000f8e02ff */
[----:B------:R-:W-:Y:S01]  /*1300*/  CS2R R54, SRZ ;  /* 0x0000000000367805 */ /* 0x000fe2000001ff00 */
[----:B------:R-:W-:Y:S01]  /*1310*/  IMAD.WIDE R2, R7, 0x2, R2 ;  /* 0x0000000207027825 */ /* 0x000fe200078e0202 */
[C---:B------:R-:W-:Y:S01]  /*1320*/  SHF.L.U64.HI R7, R78.reuse, 0x1, R79 ;  /* 0x000000014e077819 */ /* 0x040fe2000001024f */
[----:B------:R1:W2:Y:S01]  /*1330*/  LDS.128 R12, [R71] ;  /* 0x00000000470c7984 */ /* 0x0002a20000000c00 */
[----:B------:R-:W-:Y:S01]  /*1340*/  CS2R R24, SRZ ;  /* 0x0000000000187805 */ /* 0x000fe2000001ff00 */
[----:B------:R-:W-:Y:S01]  /*1350*/  IMAD R67, R67, UR27, R66 ;  /* 0x0000001b43437c24 */ /* 0x000fe2000f8e0242 */
[----:B------:R-:W-:Y:S01]  /*1360*/  ULDC.64 UR26, c[0x0][0x280] ;  /* 0x0000a000001a7ab9 */ /* 0x000fe20000000a00 */
[----:B------:R-:W-:Y:S01]  /*1370*/  IMAD.SHL.U32 R79, R78, 0x2, RZ ;  /* 0x000000024e4f7824 */ /* 0x000fe200078e00ff */
[----:B------:R-:W-:Y:S01]  /*1380*/  UIADD3 UR21, UP0, UP1, UR8, UR16, -UR26 ;  /* 0x0000001008157290 */ /* 0x000fe2000f91e81a */
[----:B------:R-:W-:Y:S01]  /*1390*/  LEA R66, P1, R69, R2, 0x1 ;  /* 0x0000000245427211 */ /* 0x000fe200078208ff */
[----:B------:R-:W-:Y:S01]  /*13a0*/  IMAD.IADD R0, R5, 0x1, R67 ;  /* 0x0000000105007824 */ /* 0x000fe200078e0243 */
[----:B------:R-:W-:Y:S01]  /*13b0*/  UIADD3 UR16, UP2, UP3, UR6, UR28, -UR30 ;  /* 0x0000001c06107290 */ /* 0x000fe2000fb5e81e */
[C---:B------:R-:W-:Y:S01]  /*13c0*/  LEA R2, P0, R4.reuse, R79, 0x1 ;  /* 0x0000004f04027211 */ /* 0x040fe200078008ff */
[----:B------:R-:W-:Y:S01]  /*13d0*/  UIADD3.X UR26, UR9, UR17, ~UR27, UP0, UP1 ;  /* 0x00000011091a7290 */ /* 0x000fe200087e2c1b */
[----:B------:R-:W-:Y:S01]  /*13e0*/  LEA.HI.X R67, R69, R3, R68, 0x1, P1 ;  /* 0x0000000345437211 */ /* 0x000fe200008f0c44 */
[----:B------:R-:W-:Y:S01]  /*13f0*/  UISETP.GT.AND UP0, UPT, UR14, 0x8, UPT ;  /* 0x000000080e00788c */ /* 0x000fe2000bf04270 */
[----:B------:R-:W-:Y:S01]  /*1400*/  LEA.HI.X R3, R4, R7, R0, 0x1, P0 ;  /* 0x0000000704037211 */ /* 0x000fe200000f0c00 */
[----:B------:R-:W-:Y:S01]  /*1410*/  UIADD3 UR14, UR14, 0x7, URZ ;  /* 0x000000070e0e7890 */ /* 0x000fe2000fffe03f */
[----:B------:R-:W-:Y:S01]  /*1420*/  IMAD.U32 R5, RZ, RZ, UR22 ;  /* 0x00000016ff057e24 */ /* 0x000fe2000f8e00ff */
[----:B------:R-:W-:Y:S01]  /*1430*/  UIMAD UR27, UR25, 0x3, URZ ;  /* 0x00000003191b78a4 */ /* 0x000fe2000f8e023f */
[----:B------:R-:W-:Y:S01]  /*1440*/  IMAD.U32 R69, RZ, RZ, UR24 ;  /* 0x00000018ff457e24 */ /* 0x000fe2000f8e00ff */
[----:B------:R-:W-:Y:S01]  /*1450*/  UIMAD UR28, UR23, 0x3, URZ ;  /* 0x00000003171c78a4 */ /* 0x000fe2000f8e023f */
[----:B------:R-:W-:Y:S01]  /*1460*/  IMAD.WIDE.U32 R66, R5, 0x3, R66 ;  /* 0x0000000305427825 */ /* 0x000fe200078e0042 */
[----:B------:R-:W-:Y:S01]  /*1470*/  USHF.R.S32.HI UR15, URZ, 0x1f, UR14 ;  /* 0x0000001f3f0f7899 */ /* 0x000fe2000801140e */
[----:B------:R-:W-:Y:S01]  /*1480*/  PLOP3.LUT P0, PT, PT, PT, UP0, 0x80, 0x0 ;  /* 0x000000000000781c */ /* 0x000fe20003f0f008 */
[----:B------:R-:W-:Y:S01]  /*1490*/  UIADD3.X UR17, UR7, UR29, ~UR31, UP2, UP3 ;  /* 0x0000001d07117290 */ /* 0x000fe200097e6c1f */
[----:B------:R-:W-:Y:S01]  /*14a0*/  IMAD.WIDE.U32 R68, R69, 0x3, R2 ;  /* 0x0000000345447825 */ /* 0x000fe200078e0002 */
[----:B------:R-:W-:Y:S01]  /*14b0*/  ULDC.64 UR8, c[0x0][0x258] ;  /* 0x0000960000087ab9 */ /* 0x000fe20000000a00 */
[----:B------:R-:W-:Y:S01]  /*14c0*/  ULDC.64 UR6, c[0x0][0x278] ;  /* 0x00009e0000067ab9 */ /* 0x000fe20000000a00 */
[----:B------:R-:W-:Y:S01]  /*14d0*/  UIMAD.WIDE.U32 UR8, UR22, 0x3, UR8 ;  /* 0x00000003160878a5 */ /* 0x000fe2000f8e0008 */
[----:B------:R-:W-:Y:S01]  /*14e0*/  VIADD R3, R70, 0x880 ;  /* 0x0000088046037836 */ /* 0x000fe20000000000 */
[----:B------:R-:W-:Y:S01]  /*14f0*/  UIMAD.WIDE.U32 UR6, UR24, 0x3, UR6 ;  /* 0x00000003180678a5 */ /* 0x000fe2000f8e0006 */
[----:B------:R-:W-:Y:S01]  /*1500*/  VIADD R10, R72, 0x110 ;  /* 0x00000110480a7836 */ /* 0x000fe20000000000 */
[----:B------:R-:W-:Y:S01]  /*1510*/  ULEA.HI UR15, UR15, UR14, URZ, 0x3 ;  /* 0x0000000e0f0f7291 */ /* 0x000fe2000f8f183f */
[----:B------:R-:W-:Y:S01]  /*1520*/  VIADD R8, R71, 0x100 ;  /* 0x0000010047087836 */ /* 0x000fe20000000000 */
[----:B------:R-:W-:Y:S01]  /*1530*/  CS2R R60, SRZ ;  /* 0x00000000003c7805 */ /* 0x000fe2000001ff00 */
[----:B------:R-:W-:Y:S01]  /*1540*/  VIADD R2, R75, 0x800 ;  /* 0x000008004b027836 */ /* 0x000fe20000000000 */
[----:B------:R-:W-:Y:S01]  /*1550*/  CS2R R56, SRZ ;  /* 0x0000000000387805 */ /* 0x000fe2000001ff00 */
[----:B------:R-:W-:Y:S01]  /*1560*/  IMAD.MOV.U32 R22, RZ, RZ, RZ ;  /* 0x000000ffff167224 */ /* 0x000fe200078e00ff */
[----:B------:R-:W-:Y:S01]  /*1570*/  CS2R R42, SRZ ;  /* 0x00000000002a7805 */ /* 0x000fe2000001ff00 */
[----:B------:R-:W-:Y:S01]  /*1580*/  IMAD.MOV.U32 R26, RZ, RZ, RZ ;  /* 0x000000ffff1a7224 */ /* 0x000fe200078e00ff */
[----:B------:R-:W-:Y:S01]  /*1590*/  CS2R R32, SRZ ;  /* 0x0000000000207805 */ /* 0x000fe2000001ff00 */
[----:B------:R-:W-:Y:S01]  /*15a0*/  IMAD.MOV.U32 R9, RZ, RZ, RZ ;  /* 0x000000ffff097224 */ /* 0x000fe200078e00ff */
[----:B------:R-:W-:Y:S01]  /*15b0*/  CS2R R30, SRZ ;  /* 0x00000000001e7805 */ /* 0x000fe2000001ff00 */
[----:B------:R-:W-:Y:S01]  /*15c0*/  IMAD.MOV.U32 R58, RZ, RZ, RZ ;  /* 0x000000ffff3a7224 */ /* 0x000fe200078e00ff */
[----:B-1----:R-:W-:Y:S01]  /*15d0*/  CS2R R70, SRZ ;  /* 0x0000000000467805 */ /* 0x002fe2000001ff00 */
[----:B------:R-:W-:Y:S01]  /*15e0*/  IMAD.MOV.U32 R63, RZ, RZ, RZ ;  /* 0x000000ffff3f7224 */ /* 0x000fe200078e00ff */
[----:B------:R-:W-:Y:S01]  /*15f0*/  CS2R R36, SRZ ;  /* 0x0000000000247805 */ /* 0x000fe2000001ff00 */
[----:B------:R-:W-:Y:S01]  /*1600*/  IMAD.MOV.U32 R41, RZ, RZ, RZ ;  /* 0x000000ffff297224 */ /* 0x000fe200078e00ff */
[----:B------:R-:W-:Y:S01]  /*1610*/  SEL R4, R74, RZ, P0 ;  /* 0x000000ff4a047207 */ /* 0x000fe20000000000 */
[----:B------:R-:W-:Y:S01]  /*1620*/  IMAD.MOV.U32 R20, RZ, RZ, RZ ;  /* 0x000000ffff147224 */ /* 0x000fe200078e00ff */
[----:B------:R-:W-:Y:S01]  /*1630*/  SEL R6, R73, RZ, P0 ;  /* 0x000000ff49067207 */ /* 0x000fe20000000000 */
[----:B------:R-:W-:Y:S01]  /*1640*/  IMAD.MOV.U32 R44, RZ, RZ, RZ ;  /* 0x000000ffff2c7224 */ /* 0x000fe200078e00ff */
[----:B------:R-:W-:Y:S01]  /*1650*/  UIADD3 UR30, UR7, UR27, URZ ;  /* 0x0000001b071e7290 */ /* 0x000fe2000fffe03f */
[----:B------:R-:W-:Y:S01]  /*1660*/  IMAD.MOV.U32 R35, RZ, RZ, RZ ;  /* 0x000000ffff237224 */ /* 0x000fe200078e00ff */
[----:B------:R-:W-:Y:S01]  /*1670*/  UIADD3 UR29, UR9, UR28, URZ ;  /* 0x0000001c091d7290 */ /* 0x000fe2000fffe03f */
[----:B------:R-:W-:Y:S01]  /*1680*/  IMAD.MOV.U32 R39, RZ, RZ, RZ ;  /* 0x000000ffff277224 */ /* 0x000fe200078e00ff */
[----:B------:R-:W-:Y:S01]  /*1690*/  ULEA.HI.SX32 UR15, UR15, 0x1, 0x1d ;  /* 0x000000010f0f7891 */ /* 0x000fe2000f8fea3f */
[----:B------:R-:W-:Y:S01]  /*16a0*/  IMAD.MOV.U32 R49, RZ, RZ, RZ ;  /* 0x000000ffff317224 */ /* 0x000fe200078e00ff */
[----:B------:R-:W-:Y:S01]  /*16b0*/  UMOV UR14, 0x1 ;  /* 0x00000001000e7882 */ /* 0x000fe20000000000 */
[----:B------:R-:W-:-:S02]  /*16c0*/  IMAD.MOV.U32 R47, RZ, RZ, RZ ;  /* 0x000000ffff2f7224 */ /* 0x000fc400078e00ff */
[----:B------:R-:W-:Y:S02]  /*16d0*/  IMAD.MOV.U32 R72, RZ, RZ, RZ ;  /* 0x000000ffff487224 */ /* 0x000fe400078e00ff */
[----:B------:R-:W-:Y:S02]  /*16e0*/  IMAD.MOV.U32 R53, RZ, RZ, RZ ;  /* 0x000000ffff357224 */ /* 0x000fe400078e00ff */
[----:B------:R-:W-:Y:S02]  /*16f0*/  VIADD R5, R67, UR28 ;  /* 0x0000001c43057c36 */ /* 0x000fe40008000000 */
[----:B0-2---:R-:W-:-:S07]  /*1700*/  VIADD R0, R69, UR27 ;  /* 0x0000001b45007c36 */ /* 0x005fce0008000000 */
.L_x_38:
[----:B------:R-:W-:Y:S01]  /*1710*/  LOP3.LUT R7, R6, 0x2, RZ, 0xc0, !PT ;  /* 0x0000000206077812 */ /* 0x000fe200078ec0ff */
[CC--:B------:R-:W-:Y:S01]  /*1720*/  HFMA2 R46, R17.reuse.H0_H0, R13.reuse, R42 ;  /* 0x0000000d112e7231 */ /* 0x0c0fe2000000082a */
[----:B------:R-:W-:Y:S01]  /*1730*/  LOP3.LUT R11, R4, 0x2, RZ, 0xc0, !PT ;  /* 0x00000002040b7812 */ /* 0x000fe200078ec0ff */
[CC--:B------:R-:W-:Y:S01]  /*1740*/  HFMA2 R56, R16.reuse.H0_H0, R13.reuse, R56 ;  /* 0x0000000d10387231 */ /* 0x0c0fe20000000838 */
[----:B------:R-:W-:Y:S01]  /*1750*/  SHF.R.U32.HI R7, RZ, 0x1, R7 ;  /* 0x00000001ff077819 */ /* 0x000fe20000011607 */
[-C--:B------:R-:W-:Y:S02]  /*1760*/  HFMA2 R47, R16.H1_H1, R13.reuse, R47 ;  /* 0x0000000d102f7231 */ /* 0x080fe40000000c2f */
[-C--:B------:R-:W-:Y:S01]  /*1770*/  HFMA2 R45, R17.H1_H1, R13.reuse, R70 ;  /* 0x0000000d112d7231 */ /* 0x080fe20000000c46 */
[----:B------:R-:W-:Y:S01]  /*1780*/  ISETP.NE.U32.AND P0, PT, R7, RZ, PT ;  /* 0x000000ff0700720c */ /* 0x000fe20003f05070 */
[CC--:B------:R-:W-:Y:S01]  /*1790*/  HFMA2 R44, R18.reuse.H0_H0, R13.reuse, R44 ;  /* 0x0000000d122c7231 */ /* 0x0c0fe2000000082c */
[----:B------:R-:W-:Y:S01]  /*17a0*/  LOP3.LUT R7, R6, 0x8, RZ, 0xc0, !PT ;  /* 0x0000000806077812 */ /* 0x000fe200078ec0ff */
[----:B------:R-:W-:-:S02]  /*17b0*/  HFMA2 R43, R18.H1_H1, R13, R43 ;  /* 0x0000000d122b7231 */ /* 0x000fc40000000c2b */
[CC--:B------:R-:W-:Y:S01]  /*17c0*/  HFMA2 R54, R19.reuse.H1_H1, R13.reuse, R54 ;  /* 0x0000000d13367231 */ /* 0x0c0fe20000000c36 */
[----:B------:R-:W-:Y:S01]  /*17d0*/  SHF.R.U32.HI R7, RZ, 0x3, R7 ;  /* 0x00000003ff077819 */ /* 0x000fe20000011607 */
[----:B------:R-:W-:Y:S02]  /*17e0*/  HFMA2 R42, R19.H0_H0, R13, R58 ;  /* 0x0000000d132a7231 */ /* 0x000fe4000000083a */
[-C--:B------:R-:W-:Y:S02]  /*17f0*/  HFMA2 R51, R17.H0_H0, R14.reuse, R39 ;  /* 0x0000000e11337231 */ /* 0x080fe40000000827 */
[-C--:B------:R-:W-:Y:S01]  /*1800*/  HFMA2 R29, R18.H0_H0, R15.reuse, R20 ;  /* 0x0000000f121d7231 */ /* 0x080fe20000000814 */
[----:B------:R-:W-:Y:S01]  /*1810*/  PRMT R62, RZ, 0x7610, R62 ;  /* 0x00007610ff3e7816 */ /* 0x000fe2000000003e */
[CC--:B------:R-:W-:Y:S01]  /*1820*/  HFMA2 R13, R19.reuse.H0_H0, R14.reuse, R9 ;  /* 0x0000000e130d7231 */ /* 0x0c0fe20000000809 */
[----:B------:R-:W-:Y:S01]  /*1830*/  LOP3.LUT R9, R6, 0x4, RZ, 0xc0, !PT ;  /* 0x0000000406097812 */ /* 0x000fe200078ec0ff */
[-C--:B------:R-:W-:Y:S01]  /*1840*/  HFMA2 R39, R19.H1_H1, R15.reuse, R22 ;  /* 0x0000000f13277231 */ /* 0x080fe20000000c16 */
[----:B------:R-:W-:Y:S01]  /*1850*/  IADD3 R22, P2, R66, UR16, RZ ;  /* 0x0000001042167c10 */ /* 0x000fe2000ff5e0ff */
[-C--:B------:R-:W-:Y:S01]  /*1860*/  HFMA2 R52, R16.H1_H1, R14.reuse, R49 ;  /* 0x0000000e10347231 */ /* 0x080fe20000000c31 */
[----:B------:R-:W-:Y:S01]  /*1870*/  SHF.R.U32.HI R9, RZ, 0x2, R9 ;  /* 0x00000002ff097819 */ /* 0x000fe20000011609 */
[C---:B------:R-:W-:Y:S01]  /*1880*/  HFMA2 R50, R17.reuse.H1_H1, R14, R31 ;  /* 0x0000000e11327231 */ /* 0x040fe20000000c1f */
[----:B------:R-:W-:Y:S01]  /*1890*/  IADD3.X R23, R5, UR17, RZ, P2, !PT ;  /* 0x0000001105177c10 */ /* 0x000fe200097fe4ff */
[CC--:B------:R-:W-:Y:S01]  /*18a0*/  HFMA2 R33, R18.reuse.H0_H0, R12.reuse, R33 ;  /* 0x0000000c12217231 */ /* 0x0c0fe20000000821 */
[----:B------:R-:W-:Y:S01]  /*18b0*/  IADD3 R20, P5, R22, UR22, RZ ;  /* 0x0000001616147c10 */ /* 0x000fe2000ffbe0ff */
[C---:B------:R-:W-:Y:S01]  /*18c0*/  HFMA2 R34, R18.reuse.H1_H1, R12, R41 ;  /* 0x0000000c12227231 */ /* 0x040fe20000000c29 */
[----:B------:R-:W-:Y:S01]  /*18d0*/  ISETP.NE.U32.AND P1, PT, R9, RZ, PT ;  /* 0x000000ff0900720c */ /* 0x000fe20003f25070 */
[CC--:B------:R-:W-:Y:S01]  /*18e0*/  HFMA2 R49, R18.reuse.H0_H0, R14.reuse, R25 ;  /* 0x0000000e12317231 */ /* 0x0c0fe20000000819 */
[----:B------:R-:W-:Y:S01]  /*18f0*/  IADD3.X R21, R23, UR23, RZ, P5, !PT ;  /* 0x0000001717157c10 */ /* 0x000fe2000affe4ff */
[C---:B------:R-:W-:Y:S01]  /*1900*/  HFMA2 R48, R18.reuse.H1_H1, R14, R55 ;  /* 0x0000000e12307231 */ /* 0x040fe20000000c37 */
[----:B------:R-:W-:Y:S01]  /*1910*/  ISETP.NE.U32.AND P2, PT, R7, RZ, PT ;  /* 0x000000ff0700720c */ /* 0x000fe20003f45070 */
[-C--:B------:R-:W-:Y:S01]  /*1920*/  HFMA2 R31, R18.H1_H1, R15.reuse, R57 ;  /* 0x0000000f121f7231 */ /* 0x080fe20000000c39 */
[----:B------:R-:W-:Y:S01]  /*1930*/  IADD3 R18, P5, R20, UR22, RZ ;  /* 0x0000001614127c10 */ /* 0x000fe2000ffbe0ff */
[C---:B------:R-:W-:Y:S01]  /*1940*/  HFMA2 R28, R17.reuse.H0_H0, R15, R32 ;  /* 0x0000000f111c7231 */ /* 0x040fe20000000820 */
[----:B------:R-:W-:Y:S01]  /*1950*/  LOP3.LUT R7, R4, 0x4, RZ, 0xc0, !PT ;  /* 0x0000000404077812 */ /* 0x000fe200078ec0ff */
[CC--:B------:R-:W-:Y:S01]  /*1960*/  HFMA2 R38, R16.reuse.H0_H0, R12.reuse, R61 ;  /* 0x0000000c10267231 */ /* 0x0c0fe2000000083d */
[----:B------:R-:W2:Y:S01]  /*1970*/  @P0 LDG.E.LTC128B.U16 R62, desc[UR18][R20.64] ;  /* 0x00000012143e0981 */ /* 0x000ea2000c1e1520 */
[-C--:B------:R-:W-:Y:S01]  /*1980*/  HFMA2 R37, R16.H1_H1, R12.reuse, R37 ;  /* 0x0000000c10257231 */ /* 0x080fe20000000c25 */
[----:B------:R-:W-:Y:S01]  /*1990*/  LOP3.LUT P4, RZ, R6, 0x1, RZ, 0xc0, !PT ;  /* 0x0000000106ff7812 */ /* 0x000fe2000788c0ff */
[CC--:B------:R-:W-:Y:S01]  /*19a0*/  HFMA2 R36, R17.reuse.H0_H0, R12.reuse, R36 ;  /* 0x0000000c11247231 */ /* 0x0c0fe20000000824 */
[----:B------:R-:W-:Y:S01]  /*19b0*/  SHF.R.U32.HI R11, RZ, 0x1, R11 ;  /* 0x00000001ff0b7819 */ /* 0x000fe2000001160b */
[-C--:B------:R-:W-:Y:S01]  /*19c0*/  HFMA2 R35, R17.H1_H1, R12.reuse, R35 ;  /* 0x0000000c11237231 */ /* 0x080fe20000000c23 */
[----:B------:R-:W-:Y:S01]  /*19d0*/  PRMT R64, RZ, 0x7610, R64 ;  /* 0x00007610ff407816 */ /* 0x000fe20000000040 */
[----:B------:R-:W-:-:S02]  /*19e0*/  HFMA2 R40, R19.H0_H0, R12, R63 ;  /* 0x0000000c13287231 */ /* 0x000fc4000000083f */
[C---:B------:R-:W-:Y:S02]  /*19f0*/  HFMA2 R41, R19.reuse.H1_H1, R12, R24 ;  /* 0x0000000c13297231 */ /* 0x040fe40000000c18 */
[CC--:B------:R-:W-:Y:S01]  /*1a00*/  HFMA2 R32, R19.reuse.H0_H0, R15.reuse, R60 ;  /* 0x0000000f13207231 */ /* 0x0c0fe2000000083c */
[----:B------:R-:W-:Y:S01]  /*1a10*/  PRMT R60, RZ, 0x7610, R60 ;  /* 0x00007610ff3c7816 */ /* 0x000fe2000000003c */
[-C--:B------:R-:W-:Y:S01]  /*1a20*/  HFMA2 R55, R19.H1_H1, R14.reuse, R26 ;  /* 0x0000000e13377231 */ /* 0x080fe20000000c1a */
[----:B------:R-:W-:Y:S01]  /*1a30*/  IADD3.X R19, R21, UR23, RZ, P5, !PT ;  /* 0x0000001715137c10 */ /* 0x000fe2000affe4ff */
[CC--:B------:R-:W-:Y:S01]  /*1a40*/  HFMA2 R12, R16.reuse.H0_H0, R15.reuse, R72 ;  /* 0x0000000f100c7231 */ /* 0x0c0fe20000000848 */
[----:B------:R-:W-:Y:S01]  /*1a50*/  IADD3 R72, P0, R18, UR22, RZ ;  /* 0x0000001612487c10 */ /* 0x000fe2000ff1e0ff */
[C---:B------:R-:W-:Y:S01]  /*1a60*/  HFMA2 R53, R16.reuse.H0_H0, R14, R53 ;  /* 0x0000000e10357231 */ /* 0x040fe20000000835 */
[----:B------:R-:W-:Y:S01]  /*1a70*/  IADD3 R70, P5, R68, UR21, RZ ;  /* 0x0000001544467c10 */ /* 0x000fe2000ffbe0ff */
[-C--:B------:R-:W-:Y:S01]  /*1a80*/  HFMA2 R16, R16.H1_H1, R15.reuse, R71 ;  /* 0x0000000f10107231 */ /* 0x080fe20000000c47 */
[----:B------:R-:W-:Y:S01]  /*1a90*/  SHF.R.U32.HI R7, RZ, 0x2, R7 ;  /* 0x00000002ff077819 */ /* 0x000fe20000011607 */
[----:B------:R-:W3:Y:S01]  /*1aa0*/  @P1 LDG.E.LTC128B.U16 R60, desc[UR18][R18.64] ;  /* 0x00000012123c1981 */ /* 0x000ee2000c1e1520 */
[----:B------:R-:W-:Y:S01]  /*1ab0*/  PRMT R58, RZ, 0x7610, R58 ;  /* 0x00007610ff3a7816 */ /* 0x000fe2000000003a */
[----:B------:R-:W-:Y:S01]  /*1ac0*/  HFMA2 R30, R17.H1_H1, R15, R30 ;  /* 0x0000000f111e7231 */ /* 0x000fe20000000c1e */
[----:B------:R-:W-:Y:S01]  /*1ad0*/  IADD3.X R73, R19, UR23, RZ, P0, !PT ;  /* 0x0000001713497c10 */ /* 0x000fe200087fe4ff */
[----:B------:R0:W4:Y:S01]  /*1ae0*/  @P4 LDG.E.LTC128B.U16 R64, desc[UR18][R22.64] ;  /* 0x0000001216404981 */ /* 0x000122000c1e1520 */
[----:B------:R-:W-:-:S02]  /*1af0*/  ISETP.NE.U32.AND P3, PT, R11, RZ, PT ;  /* 0x000000ff0b00720c */ /* 0x000fc40003f65070 */
[----:B------:R-:W-:Y:S01]  /*1b00*/  IADD3.X R71, R0, UR26, RZ, P5, !PT ;  /* 0x0000001a00477c10 */ /* 0x000fe2000affe4ff */
[----:B------:R-:W5:Y:S01]  /*1b10*/  @P2 LDG.E.LTC128B.U16 R58, desc[UR18][R72.64] ;  /* 0x00000012483a2981 */ /* 0x000f62000c1e1520 */
[----:B------:R-:W-:Y:S02]  /*1b20*/  IADD3 R14, P1, R70, UR24, RZ ;  /* 0x00000018460e7c10 */ /* 0x000fe4000ff3e0ff */
[----:B------:R-:W-:Y:S01]  /*1b30*/  ISETP.NE.U32.AND P0, PT, R7, RZ, PT ;  /* 0x000000ff0700720c */ /* 0x000fe20003f05070 */
[----:B------:R-:W-:Y:S01]  /*1b40*/  LDS.128 R24, [R8] ;  /* 0x0000000008187984 */ /* 0x000fe20000000c00 */
[----:B------:R-:W-:Y:S02]  /*1b50*/  LOP3.LUT R7, R4, 0x8, RZ, 0xc0, !PT ;  /* 0x0000000804077812 */ /* 0x000fe400078ec0ff */
[----:B------:R-:W-:Y:S01]  /*1b60*/  IADD3.X R15, R71, UR25, RZ, P1, !PT ;  /* 0x00000019470f7c10 */ /* 0x000fe20008ffe4ff */
[----:B0-----:R-:W0:Y:S01]  /*1b70*/  LDS.128 R20, [R10] ;  /* 0x000000000a147984 */ /* 0x001e220000000c00 */
[----:B------:R-:W-:-:S02]  /*1b80*/  IADD3 R18, P2, R14, UR24, RZ ;  /* 0x000000180e127c10 */ /* 0x000fc4000ff5e0ff */
[----:B------:R-:W-:Y:S02]  /*1b90*/  SHF.R.U32.HI R7, RZ, 0x3, R7 ;  /* 0x00000003ff077819 */ /* 0x000fe40000011607 */
[----:B------:R-:W-:Y:S02]  /*1ba0*/  PRMT R11, RZ, 0x7610, R11 ;  /* 0x00007610ff0b7816 */ /* 0x000fe4000000000b */
[----:B------:R-:W-:Y:S02]  /*1bb0*/  PRMT R9, RZ, 0x7610, R9 ;  /* 0x00007610ff097816 */ /* 0x000fe40000000009 */
[----:B------:R-:W-:Y:S02]  /*1bc0*/  IADD3.X R19, R15, UR25, RZ, P2, !PT ;  /* 0x000000190f137c10 */ /* 0x000fe400097fe4ff */
[----:B------:R-:W-:Y:S01]  /*1bd0*/  LOP3.LUT P4, RZ, R4, 0x1, RZ, 0xc0, !PT ;  /* 0x0000000104ff7812 */ /* 0x000fe2000788c0ff */
[----:B------:R1:W5:Y:S01]  /*1be0*/  @P3 LDG.E.LTC128B.U16 R11, desc[UR18][R14.64] ;  /* 0x000000120e0b3981 */ /* 0x000362000c1e1520 */
[----:B------:R-:W-:-:S03]  /*1bf0*/  ISETP.NE.U32.AND P1, PT, R7, RZ, PT ;  /* 0x000000ff0700720c */ /* 0x000fc60003f25070 */
[----:B------:R-:W5:Y:S01]  /*1c00*/  @P0 LDG.E.LTC128B.U16 R9, desc[UR18][R18.64] ;  /* 0x0000001212090981 */ /* 0x000f62000c1e1520 */
[----:B------:R-:W-:Y:S02]  /*1c10*/  PRMT R57, RZ, 0x7610, R57 ;  /* 0x00007610ff397816 */ /* 0x000fe40000000039 */
[----:B------:R-:W-:Y:S02]  /*1c20*/  PRMT R7, RZ, 0x7610, R7 ;  /* 0x00007610ff077816 */ /* 0x000fe40000000007 */
[----:B-1----:R-:W-:-:S03]  /*1c30*/  IADD3 R14, P0, R18, UR24, RZ ;  /* 0x00000018120e7c10 */ /* 0x002fc6000ff1e0ff */
[----:B------:R-:W5:Y:S01]  /*1c40*/  @P4 LDG.E.LTC128B.U16 R57, desc[UR18][R70.64] ;  /* 0x0000001246394981 */ /* 0x000f62000c1e1520 */
[----:B------:R-:W-:-:S05]  /*1c50*/  IADD3.X R15, R19, UR25, RZ, P0, !PT ;  /* 0x00000019130f7c10 */ /* 0x000fca00087fe4ff */
[----:B------:R1:W5:Y:S01]  /*1c60*/  @P1 LDG.E.LTC128B.U16 R7, desc[UR18][R14.64] ;  /* 0x000000120e071981 */ /* 0x000362000c1e1520 */
[CC--:B0-----:R-:W-:Y:S02]  /*1c70*/  HFMA2 R38, R20.reuse.H0_H0, R24.reuse, R38 ;  /* 0x0000001814267231 */ /* 0x0c1fe40000000826 */
[-C--:B------:R-:W-:Y:S02]  /*1c80*/  HFMA2 R37, R20.H1_H1, R24.reuse, R37 ;  /* 0x0000001814257231 */ /* 0x080fe40000000c25 */
[CC--:B------:R-:W-:Y:S02]  /*1c90*/  HFMA2 R36, R21.reuse.H0_H0, R24.reuse, R36 ;  /* 0x0000001815247231 */ /* 0x0c0fe40000000824 */
[-C--:B------:R-:W-:Y:S02]  /*1ca0*/  HFMA2 R35, R21.H1_H1, R24.reuse, R35 ;  /* 0x0000001815237231 */ /* 0x080fe40000000c23 */
[CC--:B------:R-:W-:Y:S02]  /*1cb0*/  HFMA2 R33, R22.reuse.H0_H0, R24.reuse, R33 ;  /* 0x0000001816217231 */ /* 0x0c0fe40000000821 */
[----:B------:R-:W-:-:S02]  /*1cc0*/  HFMA2 R34, R22.H1_H1, R24, R34 ;  /* 0x0000001816227231 */ /* 0x000fc40000000c22 */
[CC--:B------:R-:W-:Y:S02]  /*1cd0*/  HFMA2 R40, R23.reuse.H0_H0, R24.reuse, R40 ;  /* 0x0000001817287231 */ /* 0x0c0fe40000000828 */
[----:B------:R-:W-:Y:S02]  /*1ce0*/  HFMA2 R41, R23.H1_H1, R24, R41 ;  /* 0x0000001817297231 */ /* 0x000fe40000000c29 */
[CC--:B------:R-:W-:Y:S02]  /*1cf0*/  HFMA2 R24, R20.reuse.H0_H0, R25.reuse, R56 ;  /* 0x0000001914187231 */ /* 0x0c0fe40000000838 */
[-C--:B------:R-:W-:Y:S02]  /*1d00*/  HFMA2 R47, R20.H1_H1, R25.reuse, R47 ;  /* 0x00000019142f7231 */ /* 0x080fe40000000c2f */
[CC--:B------:R-:W-:Y:S02]  /*1d10*/  HFMA2 R46, R21.reuse.H0_H0, R25.reuse, R46 ;  /* 0x00000019152e7231 */ /* 0x0c0fe4000000082e */
[----:B------:R-:W-:-:S02]  /*1d20*/  HFMA2 R45, R21.H1_H1, R25, R45 ;  /* 0x00000019152d7231 */ /* 0x000fc40000000c2d */
[CC--:B------:R-:W-:Y:S02]  /*1d30*/  HFMA2 R44, R22.reuse.H0_H0, R25.reuse, R44 ;  /* 0x00000019162c7231 */ /* 0x0c0fe4000000082c */
[-C--:B------:R-:W-:Y:S02]  /*1d40*/  HFMA2 R43, R22.H1_H1, R25.reuse, R43 ;  /* 0x00000019162b7231 */ /* 0x080fe40000000c2b */
[CC--:B------:R-:W-:Y:S02]  /*1d50*/  HFMA2 R42, R23.reuse.H0_H0, R25.reuse, R42 ;  /* 0x00000019172a7231 */ /* 0x0c0fe4000000082a */
[----:B------:R-:W-:Y:S02]  /*1d60*/  HFMA2 R54, R23.H1_H1, R25, R54 ;  /* 0x0000001917367231 */ /* 0x000fe40000000c36 */
[CC--:B------:R-:W-:Y:S02]  /*1d70*/  HFMA2 R53, R20.reuse.H0_H0, R26.reuse, R53 ;  /* 0x0000001a14357231 */ /* 0x0c0fe40000000835 */
[----:B------:R-:W-:-:S02]  /*1d80*/  HFMA2 R52, R20.H1_H1, R26, R52 ;  /* 0x0000001a14347231 */ /* 0x000fc40000000c34 */
[CC--:B------:R-:W-:Y:S02]  /*1d90*/  HFMA2 R51, R21.reuse.H0_H0, R26.reuse, R51 ;  /* 0x0000001a15337231 */ /* 0x0c0fe40000000833 */
[-C--:B------:R-:W-:Y:S02]  /*1da0*/  HFMA2 R50, R21.H1_H1, R26.reuse, R50 ;  /* 0x0000001a15327231 */ /* 0x080fe40000000c32 */
[CC--:B------:R-:W-:Y:S02]  /*1db0*/  HFMA2 R49, R22.reuse.H0_H0, R26.reuse, R49 ;  /* 0x0000001a16317231 */ /* 0x0c0fe40000000831 */
[-C--:B------:R-:W-:Y:S02]  /*1dc0*/  HFMA2 R48, R22.H1_H1, R26.reuse, R48 ;  /* 0x0000001a16307231 */ /* 0x080fe40000000c30 */
[CC--:B------:R-:W-:Y:S02]  /*1dd0*/  HFMA2 R25, R23.reuse.H0_H0, R26.reuse, R13 ;  /* 0x0000001a17197231 */ /* 0x0c0fe4000000080d */
[----:B------:R-:W-:-:S02]  /*1de0*/  HFMA2 R55, R23.H1_H1, R26, R55 ;  /* 0x0000001a17377231 */ /* 0x000fc40000000c37 */
[CC--:B------:R-:W-:Y:S02]  /*1df0*/  HFMA2 R26, R20.reuse.H0_H0, R27.reuse, R12 ;  /* 0x0000001b141a7231 */ /* 0x0c0fe4000000080c */
[-C--:B------:R-:W-:Y:S01]  /*1e00*/  HFMA2 R20, R20.H1_H1, R27.reuse, R16 ;  /* 0x0000001b14147231 */ /* 0x080fe20000000c10 */
[----:B-1----:R-:W-:Y:S04]  /*1e10*/  LDS.128 R12, [R10+0x110] ;  /* 0x000110000a0c7984 */ /* 0x002fe80000000c00 */
[----:B------:R-:W0:Y:S01]  /*1e20*/  LDS.128 R16, [R8+0x100] ;  /* 0x0001000008107984 */ /* 0x000e220000000c00 */
[CC--:B------:R-:W-:Y:S02]  /*1e30*/  HFMA2 R28, R21.reuse.H0_H0, R27.reuse, R28 ;  /* 0x0000001b151c7231 */ /* 0x0c0fe4000000081c */
[----:B------:R-:W-:-:S02]  /*1e40*/  HFMA2 R30, R21.H1_H1, R27, R30 ;  /* 0x0000001b151e7231 */ /* 0x000fc40000000c1e */
[CC--:B------:R-:W-:Y:S02]  /*1e50*/  HFMA2 R29, R22.reuse.H0_H0, R27.reuse, R29 ;  /* 0x0000001b161d7231 */ /* 0x0c0fe4000000081d */
[-C--:B------:R-:W-:Y:S02]  /*1e60*/  HFMA2 R31, R22.H1_H1, R27.reuse, R31 ;  /* 0x0000001b161f7231 */ /* 0x080fe40000000c1f */
[CC--:B------:R-:W-:Y:S02]  /*1e70*/  HFMA2 R32, R23.reuse.H0_H0, R27.reuse, R32 ;  /* 0x0000001b17207231 */ /* 0x0c0fe40000000820 */
[----:B------:R-:W-:Y:S02]  /*1e80*/  HFMA2 R39, R23.H1_H1, R27, R39 ;  /* 0x0000001b17277231 */ /* 0x000fe40000000c27 */
[CC--:B0-----:R-:W-:Y:S02]  /*1e90*/  HFMA2 R38, R12.reuse.H0_H0, R16.reuse, R38 ;  /* 0x000000100c267231 */ /* 0x0c1fe40000000826 */
        /* <DEDUP_REMOVED lines=24> */
[-C--:B------:R-:W-:Y:S01]  /*2020*/  HFMA2 R12, R12.H1_H1, R19.reuse, R20 ;  /* 0x000000130c0c7231 */ /* 0x080fe20000000c14 */
[----:B------:R-:W-:Y:S04]  /*2030*/  LDS.128 R24, [R8+0x200] ;  /* 0x0002000008187984 */ /* 0x000fe80000000c00 */
[----:B------:R-:W0:Y:S01]  /*2040*/  LDS.128 R20, [R10+0x220] ;  /* 0x000220000a147984 */ /* 0x000e220000000c00 */
[----:B------:R-:W-:-:S02]  /*2050*/  HFMA2 R28, R13.H0_H0, R19, R28 ;  /* 0x000000130d1c7231 */ /* 0x000fc4000000081c */
[-C--:B------:R-:W-:Y:S02]  /*2060*/  HFMA2 R30, R13.H1_H1, R19.reuse, R30 ;  /* 0x000000130d1e7231 */ /* 0x080fe40000000c1e */
[CC--:B------:R-:W-:Y:S02]  /*2070*/  HFMA2 R29, R14.reuse.H0_H0, R19.reuse, R29 ;  /* 0x000000130e1d7231 */ /* 0x0c0fe4000000081d */
[-C--:B------:R-:W-:Y:S02]  /*2080*/  HFMA2 R31, R14.H1_H1, R19.reuse, R31 ;  /* 0x000000130e1f7231 */ /* 0x080fe40000000c1f */
[CC--:B------:R-:W-:Y:S02]  /*2090*/  HFMA2 R32, R15.reuse.H0_H0, R19.reuse, R32 ;  /* 0x000000130f207231 */ /* 0x0c0fe40000000820 */
[----:B------:R-:W-:Y:S02]  /*20a0*/  HFMA2 R39, R15.H1_H1, R19, R39 ;  /* 0x000000130f277231 */ /* 0x000fe40000000c27 */
[----:B0-----:R-:W-:-:S02]  /*20b0*/  HFMA2 R38, R20.H0_H0, R24, R38 ;  /* 0x0000001814267231 */ /* 0x001fc40000000826 */
[-C--:B------:R-:W-:Y:S02]  /*20c0*/  HFMA2 R37, R20.H1_H1, R24.reuse, R37 ;  /* 0x0000001814257231 */ /* 0x080fe40000000c25 */
[CC--:B------:R-:W-:Y:S02]  /*20d0*/  HFMA2 R36, R21.reuse.H0_H0, R24.reuse, R36 ;  /* 0x0000001815247231 */ /* 0x0c0fe40000000824 */
[-C--:B------:R-:W-:Y:S02]  /*20e0*/  HFMA2 R35, R21.H1_H1, R24.reuse, R35 ;  /* 0x0000001815237231 */ /* 0x080fe40000000c23 */
[CC--:B------:R-:W-:Y:S02]  /*20f0*/  HFMA2 R33, R22.reuse.H0_H0, R24.reuse, R33 ;  /* 0x0000001816217231 */ /* 0x0c0fe40000000821 */
[-C--:B------:R-:W-:Y:S02]  /*2100*/  HFMA2 R34, R22.H1_H1, R24.reuse, R34 ;  /* 0x0000001816227231 */ /* 0x080fe40000000c22 */
[----:B------:R-:W-:-:S02]  /*2110*/  HFMA2 R40, R23.H0_H0, R24, R40 ;  /* 0x0000001817287231 */ /* 0x000fc40000000828 */
[----:B------:R-:W-:Y:S02]  /*2120*/  HFMA2 R41, R23.H1_H1, R24, R41 ;  /* 0x0000001817297231 */ /* 0x000fe40000000c29 */
[CC--:B------:R-:W-:Y:S02]  /*2130*/  HFMA2 R24, R20.reuse.H0_H0, R25.reuse, R16 ;  /* 0x0000001914187231 */ /* 0x0c0fe40000000810 */
[-C--:B------:R-:W-:Y:S02]  /*2140*/  HFMA2 R47, R20.H1_H1, R25.reuse, R47 ;  /* 0x00000019142f7231 */ /* 0x080fe40000000c2f */
[CC--:B------:R-:W-:Y:S02]  /*2150*/  HFMA2 R46, R21.reuse.H0_H0, R25.reuse, R46 ;  /* 0x00000019152e7231 */ /* 0x0c0fe4000000082e */
[-C--:B------:R-:W-:Y:S02]  /*2160*/  HFMA2 R45, R21.H1_H1, R25.reuse, R45 ;  /* 0x00000019152d7231 */ /* 0x080fe40000000c2d */
[----:B------:R-:W-:-:S02]  /*2170*/  HFMA2 R44, R22.H0_H0, R25, R44 ;  /* 0x00000019162c7231 */ /* 0x000fc4000000082c */
[-C--:B------:R-:W-:Y:S02]  /*2180*/  HFMA2 R43, R22.H1_H1, R25.reuse, R43 ;  /* 0x00000019162b7231 */ /* 0x080fe40000000c2b */
[CC--:B------:R-:W-:Y:S02]  /*2190*/  HFMA2 R42, R23.reuse.H0_H0, R25.reuse, R42 ;  /* 0x00000019172a7231 */ /* 0x0c0fe4000000082a */
[----:B------:R-:W-:Y:S02]  /*21a0*/  HFMA2 R54, R23.H1_H1, R25, R54 ;  /* 0x0000001917367231 */ /* 0x000fe40000000c36 */
[CC--:B------:R-:W-:Y:S02]  /*21b0*/  HFMA2 R53, R20.reuse.H0_H0, R26.reuse, R53 ;  /* 0x0000001a14357231 */ /* 0x0c0fe40000000835 */
[-C--:B------:R-:W-:Y:S02]  /*21c0*/  HFMA2 R52, R20.H1_H1, R26.reuse, R52 ;  /* 0x0000001a14347231 */ /* 0x080fe40000000c34 */
[----:B------:R-:W-:-:S02]  /*21d0*/  HFMA2 R51, R21.H0_H0, R26, R51 ;  /* 0x0000001a15337231 */ /* 0x000fc40000000833 */
[-C--:B------:R-:W-:Y:S02]  /*21e0*/  HFMA2 R50, R21.H1_H1, R26.reuse, R50 ;  /* 0x0000001a15327231 */ /* 0x080fe40000000c32 */
[CC--:B------:R-:W-:Y:S02]  /*21f0*/  HFMA2 R49, R22.reuse.H0_H0, R26.reuse, R49 ;  /* 0x0000001a16317231 */ /* 0x0c0fe40000000831 */
[-C--:B------:R-:W-:Y:S02]  /*2200*/  HFMA2 R48, R22.H1_H1, R26.reuse, R48 ;  /* 0x0000001a16307231 */ /* 0x080fe40000000c30 */
[CC--:B------:R-:W-:Y:S02]  /*2210*/  HFMA2 R25, R23.reuse.H0_H0, R26.reuse, R17 ;  /* 0x0000001a17197231 */ /* 0x0c0fe40000000811 */
[----:B------:R-:W-:Y:S02]  /*2220*/  HFMA2 R55, R23.H1_H1, R26, R55 ;  /* 0x0000001a17377231 */ /* 0x000fe40000000c37 */
[----:B------:R-:W-:-:S02]  /*2230*/  HFMA2 R26, R20.H0_H0, R27, R18 ;  /* 0x0000001b141a7231 */ /* 0x000fc40000000812 */
[-C--:B------:R-:W-:Y:S01]  /*2240*/  HFMA2 R20, R20.H1_H1, R27.reuse, R12 ;  /* 0x0000001b14147231 */ /* 0x080fe20000000c0c */
[----:B------:R-:W-:Y:S04]  /*2250*/  LDS.128 R16, [R10+0x330] ;  /* 0x000330000a107984 */ /* 0x000fe80000000c00 */
[----:B------:R-:W0:Y:S01]  /*2260*/  LDS.128 R12, [R8+0x300] ;  /* 0x00030000080c7984 */ /* 0x000e220000000c00 */
[CC--:B------:R-:W-:Y:S02]  /*2270*/  HFMA2 R28, R21.reuse.H0_H0, R27.reuse, R28 ;  /* 0x0000001b151c7231 */ /* 0x0c0fe4000000081c */
[-C--:B------:R-:W-:Y:S02]  /*2280*/  HFMA2 R30, R21.H1_H1, R27.reuse, R30 ;  /* 0x0000001b151e7231 */ /* 0x080fe40000000c1e */
[----:B------:R-:W-:-:S02]  /*2290*/  HFMA2 R29, R22.H0_H0, R27, R29 ;  /* 0x0000001b161d7231 */ /* 0x000fc4000000081d */
[-C--:B------:R-:W-:Y:S02]  /*22a0*/  HFMA2 R31, R22.H1_H1, R27.reuse, R31 ;  /* 0x0000001b161f7231 */ /* 0x080fe40000000c1f */
[CC--:B------:R-:W-:Y:S02]  /*22b0*/  HFMA2 R32, R23.reuse.H0_H0, R27.reuse, R32 ;  /* 0x0000001b17207231 */ /* 0x0c0fe40000000820 */
[----:B------:R-:W-:Y:S02]  /*22c0*/  HFMA2 R39, R23.H1_H1, R27, R39 ;  /* 0x0000001b17277231 */ /* 0x000fe40000000c27 */
[CC--:B0-----:R-:W-:Y:S02]  /*22d0*/  HFMA2 R38, R16.reuse.H0_H0, R12.reuse, R38 ;  /* 0x0000000c10267231 */ /* 0x0c1fe40000000826 */
        /* <DEDUP_REMOVED lines=8> */
[-C--:B------:R-:W-:Y:S02]  /*2360*/  HFMA2 R47, R16.H1_H1, R13.reuse, R47 ;  /* 0x0000000d102f7231 */ /* 0x080fe40000000c2f */
[CC--:B------:R-:W-:Y:S02]  /*2370*/  HFMA2 R46, R17.reuse.H0_H0, R13.reuse, R46 ;  /* 0x0000000d112e7231 */ /* 0x0c0fe4000000082e */
[-C--:B------:R-:W-:Y:S02]  /*2380*/  HFMA2 R45, R17.H1_H1, R13.reuse, R45 ;  /* 0x0000000d112d7231 */ /* 0x080fe40000000c2d */
[CC--:B------:R-:W-:Y:S02]  /*2390*/  HFMA2 R44, R18.reuse.H0_H0, R13.reuse, R44 ;  /* 0x0000000d122c7231 */ /* 0x0c0fe4000000082c */
[-C--:B------:R-:W-:Y:S02]  /*23a0*/  HFMA2 R43, R18.H1_H1, R13.reuse, R43 ;  /* 0x0000000d122b7231 */ /* 0x080fe40000000c2b */
[----:B------:R-:W-:-:S02]  /*23b0*/  HFMA2 R42, R19.H0_H0, R13, R42 ;  /* 0x0000000d132a7231 */ /* 0x000fc4000000082a */
[----:B------:R-:W-:Y:S02]  /*23c0*/  HFMA2 R54, R19.H1_H1, R13, R54 ;  /* 0x0000000d13367231 */ /* 0x000fe40000000c36 */
[-C--:B------:R-:W-:Y:S02]  /*23d0*/  HFMA2 R13, R18.H0_H0, R14.reuse, R49 ;  /* 0x0000000e120d7231 */ /* 0x080fe40000000831 */
[CC--:B------:R-:W-:Y:S02]  /*23e0*/  HFMA2 R53, R16.reuse.H0_H0, R14.reuse, R53 ;  /* 0x0000000e10357231 */ /* 0x0c0fe40000000835 */
[-C--:B------:R-:W-:Y:S02]  /*23f0*/  HFMA2 R52, R16.H1_H1, R14.reuse, R52 ;  /* 0x0000000e10347231 */ /* 0x080fe40000000c34 */
[CC--:B------:R-:W-:Y:S02]  /*2400*/  HFMA2 R51, R17.reuse.H0_H0, R14.reuse, R51 ;  /* 0x0000000e11337231 */ /* 0x0c0fe40000000833 */
[----:B------:R-:W-:-:S02]  /*2410*/  HFMA2 R50, R17.H1_H1, R14, R50 ;  /* 0x0000000e11327231 */ /* 0x000fc40000000c32 */
        /* <DEDUP_REMOVED lines=46> */
[----:B------:R-:W-:Y:S01]  /*2700*/  HFMA2 R39, R27.H1_H1, R23, R39 ;  /* 0x000000171b277231 */ /* 0x000fe20000000c27 */
[----:B------:R-:W-:Y:S01]  /*2710*/  UISETP.NE.AND UP1, UPT, UR14, 0x1, UPT ;  /* 0x000000010e00788c */ /* 0x000fe2000bf25270 */
[C---:B0-----:R-:W-:Y:S02]  /*2720*/  HFMA2 R61, R16.reuse.H0_H0, R12, R38 ;  /* 0x0000000c103d7231 */ /* 0x041fe40000000826 */
[----:B------:R-:W-:Y:S02]  /*2730*/  HFMA2 R38, R17.H0_H0, R14, R51 ;  /* 0x0000000e11267231 */ /* 0x000fe40000000833 */
[----:B------:R-:W-:-:S02]  /*2740*/  HFMA2 R73, R16.H0_H0, R13, R20 ;  /* 0x0000000d10497231 */ /* 0x000fc40000000814 */
[----:B------:R-:W-:Y:S02]  /*2750*/  HFMA2 R51, R18.H0_H0, R14, R21 ;  /* 0x0000000e12337231 */ /* 0x000fe40000000815 */
[CC--:B------:R-:W-:Y:S02]  /*2760*/  HFMA2 R72, R16.reuse.H0_H0, R15.reuse, R22 ;  /* 0x0000000f10487231 */ /* 0x0c0fe40000000816 */
[C---:B------:R-:W-:Y:S01]  /*2770*/  HFMA2 R71, R16.reuse.H1_H1, R15, R24 ;  /* 0x0000000f10477231 */ /* 0x040fe20000000c18 */
[----:B------:R-:W-:Y:S04]  /*2780*/  LDS.128 R20, [R10+0x660] ;  /* 0x000660000a147984 */ /* 0x000fe80000000c00 */
[----:B------:R-:W0:Y:S04]  /*2790*/  LDS.128 R24, [R8+0x600] ;  /* 0x0006000008187984 */ /* 0x000e280000000c00 */
[----:B----4-:R-:W-:Y:S04]  /*27a0*/  STS.U16 [R3], R64 ;  /* 0x0000004003007388 */ /* 0x010fe80000000400 */
[----:B--2---:R-:W-:Y:S04]  /*27b0*/  STS.U16 [R3+0x40], R62 ;  /* 0x0000403e03007388 */ /* 0x004fe80000000400 */
[----:B---3--:R-:W-:Y:S04]  /*27c0*/  STS.U16 [R3+0x80], R60 ;  /* 0x0000803c03007388 */ /* 0x008fe80000000400 */
[----:B-----5:R0:W-:Y:S04]  /*27d0*/  STS.U16 [R3+0xc0], R58 ;  /* 0x0000c03a03007388 */ /* 0x0201e80000000400 */
[----:B------:R-:W-:Y:S04]  /*27e0*/  STS.U16 [R2], R57 ;  /* 0x0000003902007388 */ /* 0x000fe80000000400 */
[----:B------:R-:W-:Y:S04]  /*27f0*/  STS.U16 [R2+0x200], R11 ;  /* 0x0002000b02007388 */ /* 0x000fe80000000400 */
[----:B------:R-:W-:Y:S04]  /*2800*/  STS.U16 [R2+0x400], R9 ;  /* 0x0004000902007388 */ /* 0x000fe80000000400 */
[----:B------:R1:W-:Y:S01]  /*2810*/  STS.U16 [R2+0x600], R7 ;  /* 0x0006000702007388 */ /* 0x0003e20000000400 */
[----:B------:R-:W-:Y:S01]  /*2820*/  PLOP3.LUT P0, PT, PT, PT, UP1, 0x80, 0x0 ;  /* 0x000000000000781c */ /* 0x000fe20003f0f018 */
[----:B------:R-:W-:-:S02]  /*2830*/  HFMA2 R37, R16.H1_H1, R12, R37 ;  /* 0x0000000c10257231 */ /* 0x000fc40000000c25 */
[CC--:B------:R-:W-:Y:S02]  /*2840*/  HFMA2 R36, R17.reuse.H0_H0, R12.reuse, R36 ;  /* 0x0000000c11247231 */ /* 0x0c0fe40000000824 */
[-C--:B------:R-:W-:Y:S02]  /*2850*/  HFMA2 R35, R17.H1_H1, R12.reuse, R35 ;  /* 0x0000000c11237231 */ /* 0x080fe40000000c23 */
[CC--:B------:R-:W-:Y:S02]  /*2860*/  HFMA2 R33, R18.reuse.H0_H0, R12.reuse, R33 ;  /* 0x0000000c12217231 */ /* 0x0c0fe40000000821 */
[-C--:B------:R-:W-:Y:S02]  /*2870*/  HFMA2 R63, R18.H1_H1, R12.reuse, R34 ;  /* 0x0000000c123f7231 */ /* 0x080fe40000000c22 */
[CC--:B------:R-:W-:Y:S02]  /*2880*/  HFMA2 R56, R19.reuse.H0_H0, R12.reuse, R40 ;  /* 0x0000000c13387231 */ /* 0x0c0fe40000000828 */
[----:B------:R-:W-:-:S02]  /*2890*/  HFMA2 R74, R19.H1_H1, R12, R41 ;  /* 0x0000000c134a7231 */ /* 0x000fc40000000c29 */
[----:B------:R-:W-:Y:S02]  /*28a0*/  @P0 VIADD R75, R8, 0xfffff700 ;  /* 0xfffff700084b0836 */ /* 0x000fe40000000000 */
[-C--:B------:R-:W-:Y:S02]  /*28b0*/  HFMA2 R12, R19.H0_H0, R13.reuse, R42 ;  /* 0x0000000d130c7231 */ /* 0x080fe4000000082a */
[----:B------:R-:W-:Y:S02]  /*28c0*/  @P0 VIADD R77, R10, 0xfffff670 ;  /* 0xfffff6700a4d0836 */ /* 0x000fe40000000000 */
[----:B------:R-:W-:Y:S02]  /*28d0*/  @!P0 VIADD R75, R8, 0x700 ;  /* 0x00000700084b8836 */ /* 0x000fe40000000000 */
[----:B------:R-:W-:Y:S02]  /*28e0*/  @!P0 VIADD R77, R10, 0x770 ;  /* 0x000007700a4d8836 */ /* 0x000fe40000000000 */
[----:B------:R-:W-:-:S02]  /*28f0*/  HFMA2 R70, R17.H1_H1, R13, R45 ;  /* 0x0000000d11467231 */ /* 0x000fc40000000c2d */
[-C--:B------:R-:W-:Y:S02]  /*2900*/  HFMA2 R59, R16.H1_H1, R14.reuse, R52 ;  /* 0x0000000e103b7231 */ /* 0x080fe40000000c34 */
[----:B------:R-:W-:Y:S02]  /*2910*/  HFMA2 R45, R18.H1_H1, R14, R48 ;  /* 0x0000000e122d7231 */ /* 0x000fe40000000c30 */
[-C--:B------:R-:W-:Y:S02]  /*2920*/  HFMA2 R47, R16.H1_H1, R13.reuse, R47 ;  /* 0x0000000d102f7231 */ /* 0x080fe40000000c2f */
[-C--:B------:R-:W-:Y:S02]  /*2930*/  HFMA2 R46, R17.H0_H0, R13.reuse, R46 ;  /* 0x0000000d112e7231 */ /* 0x080fe4000000082e */
[CC--:B------:R-:W-:Y:S02]  /*2940*/  HFMA2 R44, R18.reuse.H0_H0, R13.reuse, R44 ;  /* 0x0000000d122c7231 */ /* 0x0c0fe4000000082c */
[----:B------:R-:W-:-:S02]  /*2950*/  HFMA2 R43, R18.H1_H1, R13, R43 ;  /* 0x0000000d122b7231 */ /* 0x000fc40000000c2b */
[----:B------:R-:W-:Y:S02]  /*2960*/  HFMA2 R54, R19.H1_H1, R13, R54 ;  /* 0x0000000d13367231 */ /* 0x000fe40000000c36 */
[-C--:B------:R-:W-:Y:S02]  /*2970*/  HFMA2 R53, R16.H0_H0, R14.reuse, R53 ;  /* 0x0000000e10357231 */ /* 0x080fe40000000835 */
        /* <DEDUP_REMOVED lines=8> */
[----:B------:R-:W-:Y:S01]  /*2a00*/  HFMA2 R76, R19.H1_H1, R15, R39 ;  /* 0x0000000f134c7231 */ /* 0x000fe20000000c27 */
[----:B------:R-:W-:Y:S01]  /*2a10*/  BAR.SYNC.DEFER_BLOCKING 0x0 ;  /* 0x0000000000007b1d */ /* 0x000fe20000010000 */
[----:B0-----:R-:W-:Y:S01]  /*2a20*/  HFMA2 R58, R23.H0_H0, R25, R12 ;  /* 0x00000019173a7231 */ /* 0x001fe2000000080c */
[----:B------:R-:W-:-:S04]  /*2a30*/  UIADD3 UR15, UR15, -0x1, URZ ;  /* 0xffffffff0f0f7890 */ /* 0x000fc8000fffe03f */
[----:B------:R-:W-:Y:S01]  /*2a40*/  UISETP.GT.AND UP2, UPT, UR15, 0x1, UPT ;  /* 0x000000010f00788c */ /* 0x000fe2000bf44270 */
[----:B------:R0:W2:Y:S04]  /*2a50*/  LDS.128 R16, [R77] ;  /* 0x000000004d107984 */ /* 0x0000a80000000c00 */
[----:B------:R0:W3:Y:S01]  /*2a60*/  LDS.128 R12, [R75] ;  /* 0x000000004b0c7984 */ /* 0x0000e20000000c00 */
[----:B------:R-:W-:Y:S01]  /*2a70*/  PLOP3.LUT P1, PT, PT, PT, UP2, 0x80, 0x0 ;  /* 0x000000000000781c */ /* 0x000fe20003f2f028 */
[----:B------:R-:W-:Y:S02]  /*2a80*/  UISETP.GT.AND UP0, UPT, UR15, 0x2, UPT ;  /* 0x000000020f00788c */ /* 0x000fe4000bf04270 */
[----:B------:R-:W-:Y:S02]  /*2a90*/  UIADD3 UR21, UP3, UR21, UR6, URZ ;  /* 0x0000000615157290 */ /* 0x000fe4000ff7e03f */
[----:B------:R-:W-:Y:S01]  /*2aa0*/  UIADD3 UR16, UP4, UR16, UR8, URZ ;  /* 0x0000000810107290 */ /* 0x000fe2000ff9e03f */
[----:B------:R-:W-:Y:S01]  /*2ab0*/  @UP1 UMOV UR27, 0x880 ;  /* 0x00000880001b1882 */ /* 0x000fe20000000000 */
[----:B------:R-:W-:Y:S01]  /*2ac0*/  @UP1 UMOV UR28, 0x800 ;  /* 0x00000800001c1882 */ /* 0x000fe20000000000 */
[----:B------:R-:W-:Y:S01]  /*2ad0*/  @!UP1 UMOV UR27, 0xfffff780 ;  /* 0xfffff780001b9882 */ /* 0x000fe20000000000 */
[----:B------:R-:W-:Y:S01]  /*2ae0*/  @!UP1 UMOV UR28, 0xfffff800 ;  /* 0xfffff800001c9882 */ /* 0x000fe20000000000 */
[-C--:B------:R-:W-:Y:S01]  /*2af0*/  HFMA2 R41, R22.H1_H1, R24.reuse, R63 ;  /* 0x0000001816297231 */ /* 0x080fe20000000c3f */
[----:B------:R-:W-:Y:S01]  /*2b00*/  PLOP3.LUT P0, PT, PT, PT, UP0, 0x80, 0x0 ;  /* 0x000000000000781c */ /* 0x000fe20003f0f008 */
[-C--:B------:R-:W-:Y:S01]  /*2b10*/  HFMA2 R63, R23.H0_H0, R24.reuse, R56 ;  /* 0x00000018173f7231 */ /* 0x080fe20000000838 */
[----:B------:R-:W-:Y:S01]  /*2b20*/  ULOP3.LUT UR14, UR14, 0x1, URZ, 0x3c, !UPT ;  /* 0x000000010e0e7892 */ /* 0x000fe2000f8e3c3f */
[----:B------:R-:W-:Y:S01]  /*2b30*/  VIADD R3, R3, UR27 ;  /* 0x0000001b03037c36 */ /* 0x000fe20008000000 */
[----:B------:R-:W-:Y:S01]  /*2b40*/  UIADD3.X UR26, UR26, UR30, URZ, UP3, !UPT ;  /* 0x0000001e1a1a7290 */ /* 0x000fe20009ffe43f */
[----:B-1----:R-:W-:Y:S01]  /*2b50*/  VIADD R2, R2, UR28 ;  /* 0x0000001c02027c36 */ /* 0x002fe20008000000 */
[----:B------:R-:W-:Y:S01]  /*2b60*/  UIADD3.X UR17, UR17, UR29, URZ, UP4, !UPT ;  /* 0x0000001d11117290 */ /* 0x000fe2000a7fe43f */
[----:B------:R-:W-:-:S02]  /*2b70*/  HFMA2 R61, R20.H0_H0, R24, R61 ;  /* 0x00000018143d7231 */ /* 0x000fc4000000083d */
[C---:B------:R-:W-:Y:S02]  /*2b80*/  HFMA2 R37, R20.reuse.H1_H1, R24, R37 ;  /* 0x0000001814257231 */ /* 0x040fe40000000c25 */
[CC--:B------:R-:W-:Y:S02]  /*2b90*/  HFMA2 R56, R20.reuse.H0_H0, R25.reuse, R73 ;  /* 0x0000001914387231 */ /* 0x0c0fe40000000849 */
[-C--:B------:R-:W-:Y:S02]  /*2ba0*/  HFMA2 R47, R20.H1_H1, R25.reuse, R47 ;  /* 0x00000019142f7231 */ /* 0x080fe40000000c2f */
[CC--:B------:R-:W-:Y:S02]  /*2bb0*/  HFMA2 R42, R21.reuse.H0_H0, R25.reuse, R46 ;  /* 0x00000019152a7231 */ /* 0x0c0fe4000000082e */
[-C--:B------:R-:W-:Y:S02]  /*2bc0*/  HFMA2 R70, R21.H1_H1, R25.reuse, R70 ;  /* 0x0000001915467231 */ /* 0x080fe40000000c46 */
[----:B------:R-:W-:-:S02]  /*2bd0*/  HFMA2 R44, R22.H0_H0, R25, R44 ;  /* 0x00000019162c7231 */ /* 0x000fc4000000082c */
[-C--:B------:R-:W-:Y:S02]  /*2be0*/  HFMA2 R43, R22.H1_H1, R25.reuse, R43 ;  /* 0x00000019162b7231 */ /* 0x080fe40000000c2b */
[----:B------:R-:W-:Y:S02]  /*2bf0*/  HFMA2 R54, R23.H1_H1, R25, R54 ;  /* 0x0000001917367231 */ /* 0x000fe40000000c36 */
[CC--:B------:R-:W-:Y:S02]  /*2c00*/  HFMA2 R53, R20.reuse.H0_H0, R26.reuse, R53 ;  /* 0x0000001a14357231 */ /* 0x0c0fe40000000835 */
[C---:B------:R-:W-:Y:S02]  /*2c10*/  HFMA2 R49, R20.reuse.H1_H1, R26, R59 ;  /* 0x0000001a14317231 */ /* 0x040fe40000000c3b */
[CC--:B------:R-:W-:Y:S02]  /*2c20*/  HFMA2 R72, R20.reuse.H0_H0, R27.reuse, R72 ;  /* 0x0000001b14487231 */ /* 0x0c0fe40000000848 */
[----:B------:R-:W-:Y:S01]  /*2c30*/  HFMA2 R71, R20.H1_H1, R27, R71 ;  /* 0x0000001b14477231 */ /* 0x000fe20000000c47 */
[----:B------:R-:W-:Y:S01]  /*2c40*/  SEL R4, R4, RZ, P0 ;  /* 0x000000ff04047207 */ /* 0x000fe20000000000 */
[CC--:B------:R-:W-:Y:S01]  /*2c50*/  HFMA2 R36, R21.reuse.H0_H0, R24.reuse, R36 ;  /* 0x0000001815247231 */ /* 0x0c0fe20000000824 */
[----:B------:R-:W-:Y:S01]  /*2c60*/  SEL R6, R6, RZ, P0 ;  /* 0x000000ff06067207 */ /* 0x000fe20000000000 */
[----:B------:R-:W-:-:S02]  /*2c70*/  HFMA2 R35, R21.H1_H1, R24, R35 ;  /* 0x0000001815237231 */ /* 0x000fc40000000c23 */
[----:B------:R-:W-:Y:S02]  /*2c80*/  VIADD R10, R77, 0x110 ;  /* 0x000001104d0a7836 */ /* 0x000fe40000000000 */
[C---:B------:R-:W-:Y:S02]  /*2c90*/  HFMA2 R33, R22.reuse.H0_H0, R24, R33 ;  /* 0x0000001816217231 */ /* 0x040fe40000000821 */
[----:B------:R-:W-:Y:S02]  /*2ca0*/  VIADD R8, R75, 0x100 ;  /* 0x000001004b087836 */ /* 0x000fe40000000000 */
[CC--:B------:R-:W-:Y:S02]  /*2cb0*/  HFMA2 R39, R21.reuse.H0_H0, R26.reuse, R38 ;  /* 0x0000001a15277231 */ /* 0x0c0fe40000000826 */
[-C--:B------:R-:W-:Y:S02]  /*2cc0*/  HFMA2 R31, R21.H1_H1, R26.reuse, R50 ;  /* 0x0000001a151f7231 */ /* 0x080fe40000000c32 */
[----:B------:R-:W-:-:S02]  /*2cd0*/  HFMA2 R25, R22.H0_H0, R26, R51 ;  /* 0x0000001a16197231 */ /* 0x000fc40000000833 */
[CC--:B------:R-:W-:Y:S02]  /*2ce0*/  HFMA2 R55, R22.reuse.H1_H1, R26.reuse, R45 ;  /* 0x0000001a16377231 */ /* 0x0c0fe40000000c2d */
[C---:B------:R-:W-:Y:S02]  /*2cf0*/  HFMA2 R9, R23.reuse.H0_H0, R26, R34 ;  /* 0x0000001a17097231 */ /* 0x040fe40000000822 */
[CC--:B------:R-:W-:Y:S02]  /*2d00*/  HFMA2 R20, R22.reuse.H0_H0, R27.reuse, R29 ;  /* 0x0000001b16147231 */ /* 0x0c0fe4000000081d */
[----:B------:R-:W-:Y:S02]  /*2d10*/  HFMA2 R57, R22.H1_H1, R27, R52 ;  /* 0x0000001b16397231 */ /* 0x000fe40000000c34 */
[C---:B------:R-:W-:Y:S02]  /*2d20*/  HFMA2 R24, R23.reuse.H1_H1, R24, R74 ;  /* 0x0000001817187231 */ /* 0x040fe40000000c4a */
[----:B------:R-:W-:-:S02]  /*2d30*/  HFMA2 R26, R23.H1_H1, R26, R40 ;  /* 0x0000001a171a7231 */ /* 0x000fc40000000c28 */
[CC--:B------:R-:W-:Y:S02]  /*2d40*/  HFMA2 R32, R21.reuse.H0_H0, R27.reuse, R28 ;  /* 0x0000001b15207231 */ /* 0x0c0fe4000000081c */
[-C--:B------:R-:W-:Y:S02]  /*2d50*/  HFMA2 R30, R21.H1_H1, R27.reuse, R30 ;  /* 0x0000001b151e7231 */ /* 0x080fe40000000c1e */
[CC--:B------:R-:W-:Y:S02]  /*2d60*/  HFMA2 R60, R23.reuse.H0_H0, R27.reuse, R48 ;  /* 0x0000001b173c7231 */ /* 0x0c0fe40000000830 */
[----:B------:R-:W-:Y:S01]  /*2d70*/  HFMA2 R22, R23.H1_H1, R27, R76 ;  /* 0x0000001b17167231 */ /* 0x000fe20000000c4c */
[----:B0-23--:R-:W-:Y:S06]  /*2d80*/  @P1 BRA `(.L_x_38) ;  /* 0xffffffe800601947 */ /* 0x00dfec000383ffff */
[C---:B------:R-:W-:Y:S02]  /*2d90*/  PRMT R12, R63.reuse, 0x7610, R12 ;  /* 0x000076103f0c7816 */ /* 0x040fe4000000000c */
[----:B------:R-:W-:Y:S02]  /*2da0*/  PRMT R13, R63, 0x7632, R13 ;  /* 0x000076323f0d7816 */ /* 0x000fe4000000000d */
[C---:B------:R-:W-:Y:S02]  /*2db0*/  PRMT R64, R22.reuse, 0x7610, R64 ;  /* 0x0000761016407816 */ /* 0x040fe40000000040 */
[----:B------:R-:W-:Y:S02]  /*2dc0*/  PRMT R63, R22, 0x7632, R63 ;  /* 0x00007632163f7816 */ /* 0x000fe4000000003f */
[C---:B------:R-:W-:Y:S02]  /*2dd0*/  PRMT R10, R58.reuse, 0x7610, R10 ;  /* 0x000076103a0a7816 */ /* 0x040fe4000000000a */
[----:B------:R-:W-:-:S02]  /*2de0*/  PRMT R11, R58, 0x7632, R11 ;  /* 0x000076323a0b7816 */ /* 0x000fc4000000000b */
        /* <DEDUP_REMOVED lines=28> */
[----:B------:R-:W-:Y:S02]  /*2fb0*/  PRMT R8, R9, 0x7610, R8 ;  /* 0x0000761009087816 */ /* 0x000fe40000000008 */
[----:B------:R-:W-:-:S02]  /*2fc0*/  PRMT R2, R54, 0x7610, R2 ;  /* 0x0000761036027816 */ /* 0x000fc40000000002 */
[----:B------:R-:W-:Y:S02]  /*2fd0*/  PRMT R3, R54, 0x7632, R3 ;  /* 0x0000763236037816 */ /* 0x000fe40000000003 */
[----:B------:R-:W-:Y:S02]  /*2fe0*/  PRMT R24, R25, 0x7610, R24 ;  /* 0x0000761019187816 */ /* 0x000fe40000000018 */
[C---:B------:R-:W-:Y:S02]  /*2ff0*/  PRMT R18, R43.reuse, 0x7610, R18 ;  /* 0x000076102b127816 */ /* 0x040fe40000000012 */
[----:B------:R-:W-:Y:S02]  /*3000*/  PRMT R19, R43, 0x7632, R19 ;  /* 0x000076322b137816 */ /* 0x000fe40000000013 */
[C---:B------:R-:W-:Y:S02]  /*3010*/  PRMT R16, R55.reuse, 0x7610, R16 ;  /* 0x0000761037107816 */ /* 0x040fe40000000010 */
[----:B------:R-:W-:-:S02]  /*3020*/  PRMT R17, R55, 0x7632, R17 ;  /* 0x0000763237117816 */ /* 0x000fc40000000011 */
[----:B------:R-:W-:Y:S02]  /*3030*/  PRMT R60, R61, 0x7610, R60 ;  /* 0x000076103d3c7816 */ /* 0x000fe4000000003c */
[C---:B------:R-:W-:Y:S02]  /*3040*/  PRMT R50, R47.reuse, 0x7610, R50 ;  /* 0x000076102f327816 */ /* 0x040fe40000000032 */
[----:B------:R-:W-:Y:S02]  /*3050*/  PRMT R51, R47, 0x7632, R51 ;  /* 0x000076322f337816 */ /* 0x000fe40000000033 */
[----:B------:R-:W-:Y:S02]  /*3060*/  PRMT R48, R49, 0x7610, R48 ;  /* 0x0000761031307816 */ /* 0x000fe40000000030 */
[C---:B------:R-:W-:Y:S02]  /*3070*/  PRMT R36, R35.reuse, 0x7610, R36 ;  /* 0x0000761023247816 */ /* 0x040fe40000000024 */
[----:B------:R-:W-:-:S02]  /*3080*/  PRMT R37, R35, 0x7632, R37 ;  /* 0x0000763223257816 */ /* 0x000fc40000000025 */
[C---:B------:R-:W-:Y:S02]  /*3090*/  PRMT R32, R31.reuse, 0x7610, R32 ;  /* 0x000076101f207816 */ /* 0x040fe40000000020 */
[----:B------:R-:W-:Y:S02]  /*30a0*/  PRMT R33, R31, 0x7632, R33 ;  /* 0x000076321f217816 */ /* 0x000fe40000000021 */
[----:B------:R-:W-:Y:S02]  /*30b0*/  PRMT R9, R9, 0x7632, R9 ;  /* 0x0000763209097816 */ /* 0x000fe40000000009 */
[----:B------:R-:W-:Y:S02]  /*30c0*/  PRMT R25, R25, 0x7632, R25 ;  /* 0x0000763219197816 */ /* 0x000fe40000000019 */
[----:B------:R-:W-:Y:S02]  /*30d0*/  PRMT R61, R61, 0x7632, R61 ;  /* 0x000076323d3d7816 */ /* 0x000fe4000000003d */
[----:B------:R-:W-:-:S02]  /*30e0*/  PRMT R54, R72, 0x7610, R54 ;  /* 0x0000761048367816 */ /* 0x000fc40000000036 */
[----:B------:R-:W-:Y:S02]  /*30f0*/  PRMT R55, R72, 0x7632, R55 ;  /* 0x0000763248377816 */ /* 0x000fe40000000037 */
[----:B------:R-:W-:Y:S02]  /*3100*/  PRMT R49, R49, 0x7632, R49 ;  /* 0x0000763231317816 */ /* 0x000fe40000000031 */
[C---:B------:R-:W-:Y:S02]  /*3110*/  PRMT R46, R71.reuse, 0x7610, R46 ;  /* 0x00007610472e7816 */ /* 0x040fe4000000002e */
[----:B------:R-:W-:Y:S02]  /*3120*/  PRMT R47, R71, 0x7632, R47 ;  /* 0x00007632472f7816 */ /* 0x000fe4000000002f */
[----:B------:R-:W-:Y:S02]  /*3130*/  PRMT R43, R42, 0x7632, R43 ;  /* 0x000076322a2b7816 */ /* 0x000fe4000000002b */
[----:B------:R-:W-:-:S02]  /*3140*/  PRMT R34, R70, 0x7610, R34 ;  /* 0x0000761046227816 */ /* 0x000fc40000000022 */
[----:B------:R-:W-:Y:S02]  /*3150*/  PRMT R35, R70, 0x7632, R35 ;  /* 0x0000763246237816 */ /* 0x000fe40000000023 */
[----:B------:R-:W-:-:S07]  /*3160*/  PRMT R31, R30, 0x7632, R31 ;  /* 0x000076321e1f7816 */ /* 0x000fce000000001f */
.L_x_37:
[----:B------:R-:W-:Y:S02]  /*3170*/  ULDC.64 UR6, c[0x0][0x320] ;  /* 0x0000c80000067ab9 */ /* 0x000fe40000000a00 */
[----:B------:R-:W-:-:S04]  /*3180*/  ISETP.NE.U32.AND P0, PT, RZ, UR6, PT ;  /* 0x00000006ff007c0c */ /* 0x000fc8000bf05070 */
[----:B------:R-:W-:-:S13]  /*3190*/  ISETP.NE.AND.EX P0, PT, RZ, UR7, PT, P0 ;  /* 0x00000007ff007c0c */ /* 0x000fda000bf05300 */
[----:B------:R-:W-:Y:S05]  /*31a0*/  @!P0 BRA `(.L_x_39) ;  /* 0x00000000001c8947 */ /* 0x000fea0003800000 */
[----:B------:R-:W0:Y:S02]  /*31b0*/  LDC.64 R66, c[0x0][0x320] ;  /* 0x0000c800ff427b82 */ /* 0x000e240000000a00 */
[----:B0-----:R-:W2:Y:S02]  /*31c0*/  LDG.E.64 R66, desc[UR18][R66.64] ;  /* 0x0000001242427981 */ /* 0x001ea4000c1e1b00 */
[----:B--2---:R-:W-:-:S04]  /*31d0*/  ISETP.NE.U32.AND P0, PT, R66, RZ, PT ;  /* 0x000000ff4200720c */ /* 0x004fc80003f05070 */
[----:B------:R-:W-:-:S13]  /*31e0*/  ISETP.NE.AND.EX P0, PT, R67, RZ, PT, P0 ;  /* 0x000000ff4300720c */ /* 0x000fda0003f05300 */
[----:B------:R-:W-:Y:S05]  /*31f0*/  @!P0 BRA `(.L_x_39) ;  /* 0x0000000000088947 */ /* 0x000fea0003800000 */
[----:B------:R1:W5:Y:S01]  /*3200*/  LD.E.U16 R75, desc[UR18][R66.64] ;  /* 0x00000012424b7980 */ /* 0x000362000c101500 */
[----:B------:R-:W-:Y:S05]  /*3210*/  BRA `(.L_x_40) ;  /* 0x0000000000247947 */ /* 0x000fea0003800000 */
.L_x_39:
[----:B------:R-:W-:Y:S02]  /*3220*/  ULDC.64 UR6, c[0x0][0x310] ;  /* 0x0000c40000067ab9 */ /* 0x000fe40000000a00 */
[----:B------:R-:W-:-:S04]  /*3230*/  ISETP.NE.U32.AND P0, PT, RZ, UR6, PT ;  /* 0x00000006ff007c0c */ /* 0x000fc8000bf05070 */
[----:B------:R-:W-:-:S13]  /*3240*/  ISETP.NE.AND.EX P0, PT, RZ, UR7, PT, P0 ;  /* 0x00000007ff007c0c */ /* 0x000fda000bf05300 */
[----:B------:R-:W-:Y:S05]  /*3250*/  @!P0 BRA `(.L_x_41) ;  /* 0x00000000000c8947 */ /* 0x000fea0003800000 */
[----:B------:R-:W0:Y:S02]  /*3260*/  LDC.64 R66, c[0x0][0x310] ;  /* 0x0000c400ff427b82 */ /* 0x000e240000000a00 */
[----:B0-----:R0:W5:Y:S01]  /*3270*/  LDG.E.U16 R75, desc[UR18][R66.64] ;  /* 0x00000012424b7981 */ /* 0x001162000c1e1500 */
[----:B------:R-:W-:Y:S05]  /*3280*/  BRA `(.L_x_40) ;  /* 0x0000000000087947 */ /* 0x000fea0003800000 */
.L_x_41:
[----:B------:R-:W-:Y:S02]  /*3290*/  ULDC.U16 UR6, c[0x0][0x308] ;  /* 0x0000c20000067ab9 */ /* 0x000fe40000000400 */
[----:B------:R-:W-:-:S07]  /*32a0*/  IMAD.U32 R75, RZ, RZ, UR6 ;  /* 0x00000006ff4b7e24 */ /* 0x000fce000f8e00ff */
.L_x_40:
[----:B------:R-:W-:Y:S02]  /*32b0*/  ULDC.64 UR6, c[0x0][0x328] ;  /* 0x0000ca0000067ab9 */ /* 0x000fe40000000a00 */
[----:B------:R-:W-:-:S04]  /*32c0*/  ISETP.NE.U32.AND P0, PT, RZ, UR6, PT ;  /* 0x00000006ff007c0c */ /* 0x000fc8000bf05070 */
[----:B------:R-:W-:-:S13]  /*32d0*/  ISETP.NE.AND.EX P0, PT, RZ, UR7, PT, P0 ;  /* 0x00000007ff007c0c */ /* 0x000fda000bf05300 */
[----:B------:R-:W-:Y:S05]  /*32e0*/  @!P0 BRA `(.L_x_42) ;  /* 0x00000000001c8947 */ /* 0x000fea0003800000 */
[----:B01----:R-:W0:Y:S02]  /*32f0*/  LDC.64 R66, c[0x0][0x328] ;  /* 0x0000ca00ff427b82 */ /* 0x003e240000000a00 */
[----:B0-----:R-:W2:Y:S02]  /*3300*/  LDG.E.64 R66, desc[UR18][R66.64] ;  /* 0x0000001242427981 */ /* 0x001ea4000c1e1b00 */
[----:B--2---:R-:W-:-:S04]  /*3310*/  ISETP.NE.U32.AND P0, PT, R66, RZ, PT ;  /* 0x000000ff4200720c */ /* 0x004fc80003f05070 */
[----:B------:R-:W-:-:S13]  /*3320*/  ISETP.NE.AND.EX P0, PT, R67, RZ, PT, P0 ;  /* 0x000000ff4300720c */ /* 0x000fda0003f05300 */
[----:B------:R-:W-:Y:S05]  /*3330*/  @!P0 BRA `(.L_x_42) ;  /* 0x0000000000088947 */ /* 0x000fea0003800000 */
[----:B------:R0:W5:Y:S01]  /*3340*/  LD.E.U16 R74, desc[UR18][R66.64] ;  /* 0x00000012424a7980 */ /* 0x000162000c101500 */
[----:B------:R-:W-:Y:S05]  /*3350*/  BRA `(.L_x_43) ;  /* 0x0000000000247947 */ /* 0x000fea0003800000 */
.L_x_42:
[----:B------:R-:W-:Y:S02]  /*3360*/  ULDC.64 UR6, c[0x0][0x318] ;  /* 0x0000c60000067ab9 */ /* 0x000fe40000000a00 */
[----:B------:R-:W-:-:S04]  /*3370*/  ISETP.NE.U32.AND P0, PT, RZ, UR6, PT ;  /* 0x00000006ff007c0c */ /* 0x000fc8000bf05070 */
[----:B------:R-:W-:-:S13]  /*3380*/  ISETP.NE.AND.EX P0, PT, RZ, UR7, PT, P0 ;  /* 0x00000007ff007c0c */ /* 0x000fda000bf05300 */
[----:B------:R-:W-:Y:S05]  /*3390*/  @!P0 BRA `(.L_x_44) ;  /* 0x00000000000c8947 */ /* 0x000fea0003800000 */
[----:B01----:R-:W0:Y:S02]  /*33a0*/  LDC.64 R66, c[0x0][0x318] ;  /* 0x0000c600ff427b82 */ /* 0x003e240000000a00 */
[----:B0-----:R2:W5:Y:S01]  /*33b0*/  LDG.E.U16 R74, desc[UR18][R66.64] ;  /* 0x00000012424a7981 */ /* 0x001562000c1e1500 */
[----:B------:R-:W-:Y:S05]  /*33c0*/  BRA `(.L_x_43) ;  /* 0x0000000000087947 */ /* 0x000fea0003800000 */
.L_x_44:
[----:B------:R-:W-:Y:S02]  /*33d0*/  ULDC.U16 UR6, c[0x0][0x30a] ;  /* 0x0000c28000067ab9 */ /* 0x000fe40000000400 */
[----:B------:R-:W-:-:S07]  /*33e0*/  IMAD.U32 R74, RZ, RZ, UR6 ;  /* 0x00000006ff4a7e24 */ /* 0x000fce000f8e00ff */
.L_x_43:
[----:B------:R-:W-:Y:S01]  /*33f0*/  UMOV UR6, 0xffffffff ;  /* 0xffffffff00067882 */ /* 0x000fe20000000000 */
[----:B------:R-:W-:Y:S01]  /*3400*/  ULDC.64 UR8, c[0x0][0x228] ;  /* 0x00008a0000087ab9 */ /* 0x000fe20000000a00 */
[----:B------:R-:W-:Y:S01]  /*3410*/  ULDC.64 UR14, c[0x0][0x340] ;  /* 0x0000d000000e7ab9 */ /* 0x000fe20000000a00 */
[----:B------:R-:W-:Y:S01]  /*3420*/  USHF.L.U32 UR6, UR6, UR8, URZ ;  /* 0x0000000806067299 */ /* 0x000fe2000800063f */
[----:B------:R-:W-:Y:S01]  /*3430*/  ISETP.NE.AND P0, PT, RZ, UR9, PT ;  /* 0x00000009ff007c0c */ /* 0x000fe2000bf05270 */
[----:B------:R-:W-:Y:S01]  /*3440*/  USHF.L.U32 UR10, UR10, UR8, URZ ;  /* 0x000000080a0a7299 */ /* 0x000fe2000800063f */
[----:B------:R-:W-:Y:S01]  /*3450*/  IMAD.U32 R70, RZ, RZ, UR14 ;  /* 0x0000000eff467e24 */ /* 0x000fe2000f8e00ff */
[----:B------:R-:W-:Y:S01]  /*3460*/  ULOP3.LUT UR6, UR5, UR6, URZ, 0x30, !UPT ;  /* 0x0000000605067292 */ /* 0x000fe2000f8e303f */
[----:B------:R-:W-:Y:S01]  /*3470*/  IMAD.U32 R71, RZ, RZ, UR15 ;  /* 0x0000000fff477e24 */ /* 0x000fe2000f8e00ff */
[----:B------:R-:W-:Y:S01]  /*3480*/  USHF.R.S32.HI UR5, URZ, UR8, UR5 ;  /* 0x000000083f057299 */ /* 0x000fe20008011405 */
[----:B------:R-:W-:Y:S01]  /*3490*/  IMAD.MOV.U32 R76, RZ, RZ, -0x1 ;  /* 0xffffffffff4c7424 */ /* 0x000fe200078e00ff */
[----:B------:R-:W-:-:S03]  /*34a0*/  UIADD3 UR8, UR10, UR6, URZ ;  /* 0x000000060a087290 */ /* 0x000fc6000fffe03f */
[----:B------:R-:W-:Y:S01]  /*34b0*/  ULDC.64 UR6, c[0x0][0x240] ;  /* 0x0000900000067ab9 */ /* 0x000fe20000000a00 */
[----:B------:R-:W-:-:S04]  /*34c0*/  UIMAD UR11, UR11, UR8, UR5 ;  /* 0x000000080b0b72a4 */ /* 0x000fc8000f8e0205 */
[----:B------:R-:W-:-:S03]  /*34d0*/  UIMAD.WIDE UR6, UR11, 0x4, UR6 ;  /* 0x000000040b0678a5 */ /* 0x000fc6000f8e0206 */
[----:B------:R-:W-:Y:S02]  /*34e0*/  ULDC.64 UR10, c[0x0][0x348] ;  /* 0x0000d200000a7ab9 */ /* 0x000fe40000000a00 */
[----:B012---:R-:W-:Y:S02]  /*34f0*/  IMAD.U32 R66, RZ, RZ, UR10 ;  /* 0x0000000aff427e24 */ /* 0x007fe4000f8e00ff */
[----:B------:R-:W-:Y:S01]  /*3500*/  IMAD.U32 R67, RZ, RZ, UR11 ;  /* 0x0000000bff437e24 */ /* 0x000fe2000f8e00ff */
[----:B------:R-:W-:Y:S06]  /*3510*/  @!P0 BRA `(.L_x_45) ;  /* 0x0000000000c88947 */ /* 0x000fec0003800000 */
[----:B------:R-:W-:Y:S02]  /*3520*/  IMAD.MOV.U32 R69, RZ, RZ, -0x1 ;  /* 0xffffffffff457424 */ /* 0x000fe400078e00ff */
[----:B------:R-:W-:-:S05]  /*3530*/  IMAD.U32 R68, RZ, RZ, UR9 ;  /* 0x00000009ff447e24 */ /* 0x000fca000f8e00ff */
[----:B------:R-:W-:-:S05]  /*3540*/  VIADDMNMX.U32 R68, R69, R68, 0x2, PT ;  /* 0x0000000245447446 */ /* 0x000fca0003800044 */
[----:B------:R-:W-:-:S04]  /*3550*/  IMAD.SHL.U32 R68, R68, 0x4, RZ ;  /* 0x0000000444447824 */ /* 0x000fc800078e00ff */
[----:B------:R-:W0:Y:S02]  /*3560*/  LDC R72, c[0x2][R68] ;  /* 0x0080000044487b82 */ /* 0x000e240000000800 */
[----:B0-----:R-:W-:-:S04]  /*3570*/  SHF.R.S32.HI R73, RZ, 0x1f, R72 ;  /* 0x0000001fff497819 */ /* 0x001fc80000011448 */
.L_x_110:
[----:B------:R-:W-:Y:S05]  /*3580*/  BRX R72 -0x3590                                                                                                                                                                                                                                          (*"BRANCH_TARGETS .L_x_111,.L_x_112,.L_x_113"*) ;  /* 0xffffffc8489c7949 */ /* 0x000fea000383ffff */
.L_x_113:
[----:B------:R-:W-:-:S06]  /*3590*/  UISETP.NE.AND UP0, UPT, UR9, 0x3, UPT ;  /* 0x000000030900788c */ /* 0x000fcc000bf05270 */
[----:B------:R-:W-:-:S13]  /*35a0*/  PLOP3.LUT P0, PT, PT, PT, UP0, 0x80, 0x0 ;  /* 0x000000000000781c */ /* 0x000fda0003f0f008 */
        /* <DEDUP_REMOVED lines=9> */
[----:B------:R-:W5:Y:S04]  /*3640*/  LDG.E.64 R70, desc[UR18][R70.64] ;  /* 0x0000001246467981 */ /* 0x000f68000c1e1b00 */
[----:B------:R-:W5:Y:S01]  /*3650*/  LDG.E.64 R66, desc[UR18][R66.64] ;  /* 0x0000001242427981 */ /* 0x000f62000c1e1b00 */
[----:B------:R-:W-:Y:S01]  /*3660*/  IMAD.MOV.U32 R76, RZ, RZ, -0x1 ;  /* 0xffffffffff4c7424 */ /* 0x000fe200078e00ff */
[----:B------:R-:W-:Y:S06]  /*3670*/  BRA `(.L_x_46) ;  /* 0x0000000000ac7947 */ /* 0x000fec0003800000 */
.L_x_111:
[----:B------:R-:W0:Y:S01]  /*3680*/  LDC.64 R68, c[0x0][0x238] ;  /* 0x00008e00ff447b82 */ /* 0x000e220000000a00 */
[----:B------:R-:W-:-:S07]  /*3690*/  USHF.R.S32.HI UR10, URZ, 0x1f, UR20 ;  /* 0x0000001f3f0a7899 */ /* 0x000fce0008011414 */
[----:B------:R-:W1:Y:S01]  /*36a0*/  LDC.64 R66, c[0x0][0x348] ;  /* 0x0000d200ff427b82 */ /* 0x000e620000000a00 */
[C---:B0-----:R-:W-:Y:S02]  /*36b0*/  IMAD R72, R68.reuse, UR10, RZ ;  /* 0x0000000a44487c24 */ /* 0x041fe4000f8e02ff */
[----:B------:R-:W-:-:S04]  /*36c0*/  IMAD.WIDE.U32 R78, R68, UR20, RZ ;  /* 0x00000014444e7c25 */ /* 0x000fc8000f8e00ff */
[----:B------:R-:W-:Y:S01]  /*36d0*/  IMAD R69, R69, UR20, R72 ;  /* 0x0000001445457c24 */ /* 0x000fe2000f8e0248 */
[----:B-1----:R-:W-:-:S03]  /*36e0*/  LEA R66, P0, R78, R66, 0x1 ;  /* 0x000000424e427211 */ /* 0x002fc600078008ff */
[----:B------:R-:W-:-:S05]  /*36f0*/  IMAD.IADD R69, R79, 0x1, R69 ;  /* 0x000000014f457824 */ /* 0x000fca00078e0245 */
[----:B------:R-:W-:Y:S01]  /*3700*/  LEA.HI.X R67, R78, R67, R69, 0x1, P0 ;  /* 0x000000434e437211 */ /* 0x000fe200000f0c45 */
[----:B------:R-:W-:Y:S06]  /*3710*/  BRA `(.L_x_46) ;  /* 0x0000000000847947 */ /* 0x000fec0003800000 */
.L_x_112:
[----:B------:R-:W0:Y:S01]  /*3720*/  LDC.64 R72, c[0x0][0x360] ;  /* 0x0000d800ff487b82 */ /* 0x000e220000000a00 */
[----:B------:R-:W-:-:S07]  /*3730*/  USHF.R.S32.HI UR10, URZ, 0x1f, UR20 ;  /* 0x0000001f3f0a7899 */ /* 0x000fce0008011414 */
[----:B------:R-:W1:Y:S08]  /*3740*/  LDC.64 R68, c[0x0][0x238] ;  /* 0x00008e00ff447b82 */ /* 0x000e700000000a00 */
[----:B------:R-:W2:Y:S08]  /*3750*/  LDC.64 R70, c[0x0][0x340] ;  /* 0x0000d000ff467b82 */ /* 0x000eb00000000a00 */
[----:B------:R-:W3:Y:S01]  /*3760*/  LDC.64 R66, c[0x0][0x348] ;  /* 0x0000d200ff427b82 */ /* 0x000ee20000000a00 */
[----:B0-----:R-:W-:-:S02]  /*3770*/  IMAD R80, R72, UR10, RZ ;  /* 0x0000000a48507c24 */ /* 0x001fc4000f8e02ff */
[----:B------:R-:W-:-:S04]  /*3780*/  IMAD.WIDE.U32 R84, R72, UR20, RZ ;  /* 0x0000001448547c25 */ /* 0x000fc8000f8e00ff */
[----:B------:R-:W-:Y:S02]  /*3790*/  IMAD R73, R73, UR20, R80 ;  /* 0x0000001449497c24 */ /* 0x000fe4000f8e0250 */
[C---:B-1----:R-:W-:Y:S02]  /*37a0*/  IMAD R78, R68.reuse, UR10, RZ ;  /* 0x0000000a444e7c24 */ /* 0x042fe4000f8e02ff */
[----:B------:R-:W-:-:S04]  /*37b0*/  IMAD.WIDE.U32 R82, R68, UR20, RZ ;  /* 0x0000001444527c25 */ /* 0x000fc8000f8e00ff */
[----:B------:R-:W-:Y:S01]  /*37c0*/  IMAD R69, R69, UR20, R78 ;  /* 0x0000001445457c24 */ /* 0x000fe2000f8e024e */
[----:B--2---:R-:W-:Y:S01]  /*37d0*/  LEA R70, P0, R84, R70, 0x1 ;  /* 0x0000004654467211 */ /* 0x004fe200078008ff */
[----:B------:R-:W-:Y:S02]  /*37e0*/  IMAD.IADD R73, R85, 0x1, R73 ;  /* 0x0000000155497824 */ /* 0x000fe400078e0249 */
[----:B------:R-:W-:-:S03]  /*37f0*/  IMAD.IADD R69, R83, 0x1, R69 ;  /* 0x0000000153457824 */ /* 0x000fc600078e0245 */
[----:B------:R-:W-:Y:S02]  /*3800*/  LEA.HI.X R71, R84, R71, R73, 0x1, P0 ;  /* 0x0000004754477211 */ /* 0x000fe400000f0c49 */
[----:B---3--:R-:W-:-:S04]  /*3810*/  LEA R66, P1, R82, R66, 0x1 ;  /* 0x0000004252427211 */ /* 0x008fc800078208ff */
[----:B------:R-:W-:Y:S01]  /*3820*/  LEA.HI.X R67, R82, R67, R69, 0x1, P1 ;  /* 0x0000004352437211 */ /* 0x000fe200008f0c45 */
[----:B------:R-:W-:Y:S08]  /*3830*/  BRA `(.L_x_46) ;  /* 0x00000000003c7947 */ /* 0x000ff00003800000 */
.L_x_45:
[----:B------:R-:W0:Y:S02]  /*3840*/  LDC R68, c[0x0][0x224] ;  /* 0x00008900ff447b82 */ /* 0x000e240000000800 */
[----:B0-----:R-:W-:-:S13]  /*3850*/  ISETP.GE.AND P0, PT, R68, 0x2, PT ;  /* 0x000000024400780c */ /* 0x001fda0003f06270 */
[----:B------:R-:W-:Y:S05]  /*3860*/  @!P0 BRA `(.L_x_46) ;  /* 0x0000000000308947 */ /* 0x000fea0003800000 */
[----:B------:R-:W-:Y:S01]  /*3870*/  ISETP.NE.AND P1, PT, RZ, UR20, PT ;  /* 0x00000014ff007c0c */ /* 0x000fe2000bf25270 */
[----:B------:R-:W-:Y:S01]  /*3880*/  BSSY B0, `(.L_x_47) ;  /* 0x0000009000007945 */ /* 0x000fe20003800000 */
[----:B------:R-:W-:Y:S01]  /*3890*/  ISETP.GT.AND P0, PT, R65, RZ, PT ;  /* 0x000000ff4100720c */ /* 0x000fe20003f04270 */
[----:B------:R-:W-:-:S10]  /*38a0*/  IMAD.MOV.U32 R76, RZ, RZ, -0x1 ;  /* 0xffffffffff4c7424 */ /* 0x000fd400078e00ff */
[----:B------:R-:W0:Y:S02]  /*38b0*/  @P1 I2F.F16 R68, 0x1 ;  /* 0x0000000100441906 */ /* 0x000e240000200c00 */
[----:B------:R-:W-:Y:S05]  /*38c0*/  @P0 BRA `(.L_x_48) ;  /* 0x0000000000100947 */ /* 0x000fea0003800000 */
[----:B------:R-:W-:Y:S02]  /*38d0*/  IMAD.U32 R76, RZ, RZ, UR6 ;  /* 0x00000006ff4c7e24 */ /* 0x000fe4000f8e00ff */
[----:B------:R-:W-:-:S05]  /*38e0*/  IMAD.U32 R77, RZ, RZ, UR7 ;  /* 0x00000007ff4d7e24 */ /* 0x000fca000f8e00ff */
[----:B------:R1:W2:Y:S04]  /*38f0*/  LDG.E.STRONG.GPU R76, desc[UR18][R76.64] ;  /* 0x000000124c4c7981 */ /* 0x0002a8000c1ef900 */
[----:B--2---:R-:W-:Y:S01]  /*3900*/  CCTL.IVALL ;  /* 0x00000000ff00798f */ /* 0x004fe20002000000 */
.L_x_48:
[----:B------:R-:W-:Y:S05]  /*3910*/  BSYNC B0 ;  /* 0x0000000000007941 */ /* 0x000fea0003800000 */
.L_x_47:
[----:B0----5:R-:W-:-:S07]  /*3920*/  @P1 PRMT R74, R68, 0x7610, R74 ;  /* 0x00007610444a1816 */ /* 0x021fce000000004a */
.L_x_46:
[----:B------:R-:W-:Y:S01]  /*3930*/  SHF.R.S32.HI R72, RZ, 0x1f, R65 ;  /* 0x0000001fff487819 */ /* 0x000fe20000011441 */
[----:B------:R-:W-:Y:S01]  /*3940*/  ULEA UR4, UR4, UR13, 0x2 ;  /* 0x0000000d04047291 */ /* 0x000fe2000f8e103f */
[C---:B------:R-:W-:Y:S01]  /*3950*/  LOP3.LUT R82, R65.reuse, 0x1f, RZ, 0xc0, !PT ;  /* 0x0000001f41527812 */ /* 0x040fe200078ec0ff */
[----:B-1----:R-:W-:Y:S01]  /*3960*/  IMAD.U32 R77, RZ, RZ, UR8 ;  /* 0x00000008ff4d7e24 */ /* 0x002fe2000f8e00ff */
[CC--:B------:R-:W-:Y:S01]  /*3970*/  LEA.HI R78, R72.reuse, R65.reuse, RZ, 0x5 ;  /* 0x00000041484e7211 */ /* 0x0c0fe200078f28ff */
[----:B------:R-:W-:Y:S01]  /*3980*/  IMAD.SHL.U32 R80, R65, 0x4, RZ ;  /* 0x0000000441507824 */ /* 0x000fe200078e00ff */
[----:B------:R-:W-:Y:S01]  /*3990*/  LEA.HI R73, R72, R65, RZ, 0x6 ;  /* 0x0000004148497211 */ /* 0x000fe200078f30ff */
[----:B------:R-:W-:Y:S01]  /*39a0*/  IMAD.U32 R72, RZ, RZ, UR4 ;  /* 0x00000004ff487e24 */ /* 0x000fe2000f8e00ff */
[----:B------:R-:W-:Y:S01]  /*39b0*/  SHF.R.S32.HI R69, RZ, 0x5, R78 ;  /* 0x00000005ff457819 */ /* 0x000fe2000001144e */
[----:B------:R-:W-:Y:S01]  /*39c0*/  ULDC.64 UR10, c[0x0][0x2c8] ;  /* 0x0000b200000a7ab9 */ /* 0x000fe20000000a00 */
[----:B------:R-:W-:Y:S01]  /*39d0*/  SHF.R.S32.HI R73, RZ, 0x6, R73 ;  /* 0x00000006ff497819 */ /* 0x000fe20000011449 */
[----:B------:R-:W-:Y:S01]  /*39e0*/  ULDC.64 UR14, c[0x0][0x2a8] ;  /* 0x0000aa00000e7ab9 */ /* 0x000fe20000000a00 */
[----:B------:R-:W-:-:S02]  /*39f0*/  LEA.HI R68, R78, R69, RZ, 0x1 ;  /* 0x000000454e447211 */ /* 0x000fc400078f08ff */
[----:B------:R-:W-:Y:S02]  /*3a00*/  SHF.R.U32.HI R82, RZ, 0x4, R82 ;  /* 0x00000004ff527819 */ /* 0x000fe40000011652 */
[----:B------:R-:W-:Y:S02]  /*3a10*/  LOP3.LUT R68, R68, 0xfffffffe, RZ, 0xc0, !PT ;  /* 0xfffffffe44447812 */ /* 0x000fe400078ec0ff */
[----:B------:R-:W-:Y:S01]  /*3a20*/  LOP3.LUT R78, R78, 0xffffffe0, RZ, 0xc0, !PT ;  /* 0xffffffe04e4e7812 */ /* 0x000fe200078ec0ff */
[----:B------:R-:W-:Y:S01]  /*3a30*/  IMAD.SHL.U32 R82, R82, 0x2, RZ ;  /* 0x0000000252527824 */ /* 0x000fe200078e00ff */
[----:B------:R-:W-:Y:S01]  /*3a40*/  LOP3.LUT R80, R80, 0x38, RZ, 0xc0, !PT ;  /* 0x0000003850507812 */ /* 0x000fe200078ec0ff */
[----:B------:R-:W-:Y:S01]  /*3a50*/  IMAD.IADD R68, R69, 0x1, -R68 ;  /* 0x0000000145447824 */ /* 0x000fe200078e0a44 */
[----:B-----5:R-:W-:Y:S01]  /*3a60*/  ISETP.NE.U32.AND P4, PT, R70, RZ, PT ;  /* 0x000000ff4600720c */ /* 0x020fe20003f85070 */
[----:B------:R-:W-:Y:S01]  /*3a70*/  IMAD.IADD R78, R65, 0x1, -R78 ;  /* 0x00000001414e7824 */ /* 0x000fe200078e0a4e */
[----:B------:R-:W-:Y:S01]  /*3a80*/  LOP3.LUT R79, R82, 0xfffffffe, R65, 0xe2, !PT ;  /* 0xfffffffe524f7812 */ /* 0x000fe200078ee241 */
[----:B------:R-:W-:Y:S01]  /*3a90*/  IMAD R73, R73, 0x4, R68 ;  /* 0x0000000449497824 */ /* 0x000fe200078e0244 */
[----:B------:R-:W-:Y:S01]  /*3aa0*/  ISETP.NE.U32.AND P1, PT, R66, RZ, PT ;  /* 0x000000ff4200720c */ /* 0x000fe20003f25070 */
[----:B------:R-:W-:Y:S01]  /*3ab0*/  IMAD.U32 R68, RZ, RZ, UR5 ;  /* 0x00000005ff447e24 */ /* 0x000fe2000f8e00ff */
[----:B------:R-:W-:Y:S01]  /*3ac0*/  ULDC.64 UR4, c[0x0][0x288] ;  /* 0x0000a20000047ab9 */ /* 0x000fe20000000a00 */
[----:B------:R-:W-:Y:S01]  /*3ad0*/  IMAD R77, R77, 0x80, R78 ;  /* 0x000000804d4d7824 */ /* 0x000fe200078e024e */
[----:B------:R-:W-:Y:S01]  /*3ae0*/  ISETP.NE.AND.EX P4, PT, R71, RZ, PT, P4 ;  /* 0x000000ff4700720c */ /* 0x000fe20003f85340 */
[----:B------:R-:W-:Y:S01]  /*3af0*/  IMAD R68, R68, 0x10, R73 ;  /* 0x0000001044447824 */ /* 0x000fe200078e0249 */
[----:B------:R-:W-:Y:S01]  /*3b00*/  ISETP.NE.AND.EX P1, PT, R67, RZ, PT, P1 ;  /* 0x000000ff4300720c */ /* 0x000fe20003f25310 */
[----:B------:R-:W-:-:S02]  /*3b10*/  IMAD R72, R72, 0x4, R79 ;  /* 0x0000000448487824 */ /* 0x000fc400078e024f */
[----:B------:R-:W-:Y:S02]  /*3b20*/  IMAD.SHL.U32 R68, R68, 0x8, RZ ;  /* 0x0000000844447824 */ /* 0x000fe400078e00ff */
[----:B------:R-:W-:-:S03]  /*3b30*/  IMAD.WIDE R82, R77, 0x2, RZ ;  /* 0x000000024d527825 */ /* 0x000fc600078e02ff */
[----:B------:R-:W-:Y:S01]  /*3b40*/  SHF.R.S32.HI R79, RZ, 0x1f, R68 ;  /* 0x0000001fff4f7819 */ /* 0x000fe20000011444 */
[----:B------:R-:W-:Y:S02]  /*3b50*/  IMAD.U32 R69, RZ, RZ, UR12 ;  /* 0x0000000cff457e24 */ /* 0x000fe4000f8e00ff */
[----:B------:R-:W-:-:S04]  /*3b60*/  IMAD.WIDE.U32 R84, R68, UR4, R82 ;  /* 0x0000000444547c25 */ /* 0x000fc8000f8e0052 */
[----:B------:R-:W-:Y:S01]  /*3b70*/  IMAD R81, R79, UR4, RZ ;  /* 0x000000044f517c24 */ /* 0x000fe2000f8e02ff */
[----:B------:R-:W-:Y:S01]  /*3b80*/  ULDC UR4, c[0x0][0x214] ;  /* 0x0000850000047ab9 */ /* 0x000fe20000000800 */
[----:B------:R-:W-:Y:S01]  /*3b90*/  IMAD R69, R69, 0x40, R80 ;  /* 0x0000004045457824 */ /* 0x000fe200078e0250 */
[----:B------:R-:W-:Y:S01]  /*3ba0*/  IADD3 R84, P3, R70, R84, RZ ;  /* 0x0000005446547210 */ /* 0x000fe20007f7e0ff */
[----:B------:R-:W-:Y:S02]  /*3bb0*/  IMAD R79, R79, UR10, RZ ;  /* 0x0000000a4f4f7c24 */ /* 0x000fe4000f8e02ff */
[----:B------:R-:W-:-:S04]  /*3bc0*/  IMAD.WIDE.U32 R82, R68, UR10, R82 ;  /* 0x0000000a44527c25 */ /* 0x000fc8000f8e0052 */
[----:B------:R-:W-:Y:S01]  /*3bd0*/  IMAD R80, R68, UR5, R81 ;  /* 0x0000000544507c24 */ /* 0x000fe2000f8e0251 */
[----:B------:R-:W-:Y:S01]  /*3be0*/  ULDC UR5, c[0x0][0x224] ;  /* 0x0000890000057ab9 */ /* 0x000fe20000000800 */
[----:B------:R-:W-:Y:S01]  /*3bf0*/  IMAD R69, R72, 0xa1, R69 ;  /* 0x000000a148457824 */ /* 0x000fe200078e0245 */
[----:B------:R-:W-:Y:S01]  /*3c00*/  IADD3 R66, P5, R66, R82, RZ ;  /* 0x0000005242427210 */ /* 0x000fe20007fbe0ff */
[----:B------:R-:W-:Y:S01]  /*3c10*/  IMAD R72, R68, UR11, R79 ;  /* 0x0000000b44487c24 */ /* 0x000fe2000f8e024f */
[----:B------:R-:W-:Y:S01]  /*3c20*/  UISETP.GT.AND UP0, UPT, UR5, 0x1, UPT ;  /* 0x000000010500788c */ /* 0x000fe2000bf04270 */
[----:B------:R-:W-:Y:S01]  /*3c30*/  VIADD R79, R77, 0x60 ;  /* 0x000000604d4f7836 */ /* 0x000fe20000000000 */
[----:B------:R-:W-:Y:S01]  /*3c40*/  IADD3.X R85, R71, R85, R80, P3, !PT ;  /* 0x0000005547557210 */ /* 0x000fe20001ffe450 */
[----:B------:R-:W-:Y:S01]  /*3c50*/  VIADD R70, R77, 0x40 ;  /* 0x000000404d467836 */ /* 0x000fe20000000000 */
[----:B------:R-:W-:Y:S01]  /*3c60*/  IADD3.X R67, R67, R83, R72, P5, !PT ;  /* 0x0000005343437210 */ /* 0x000fe20002ffe448 */
[----:B------:R-:W-:Y:S01]  /*3c70*/  UISETP.EQ.AND UP0, UPT, UR9, URZ, UP0 ;  /* 0x0000003f0900728c */ /* 0x000fe20008702270 */
[----:B------:R-:W-:Y:S01]  /*3c80*/  ISETP.LT.AND P5, PT, R77, UR4, P4 ;  /* 0x000000044d007c0c */ /* 0x000fe2000a7a1270 */
[----:B------:R-:W-:Y:S01]  /*3c90*/  IMAD R73, R73, 0x142, RZ ;  /* 0x0000014249497824 */ /* 0x000fe200078e02ff */
[C---:B------:R-:W-:Y:S01]  /*3ca0*/  ISETP.LT.AND P3, PT, R77.reuse, UR4, P1 ;  /* 0x000000044d007c0c */ /* 0x040fe20008f61270 */
[----:B------:R-:W-:Y:S01]  /*3cb0*/  VIADD R77, R77, 0x20 ;  /* 0x000000204d4d7836 */ /* 0x000fe20000000000 */
[----:B------:R-:W-:Y:S01]  /*3cc0*/  SEL R72, RZ, 0x1, !P5 ;  /* 0x00000001ff487807 */ /* 0x000fe20006800000 */
[----:B------:R-:W-:Y:S01]  /*3cd0*/  ULDC.64 UR8, c[0x0][0x298] ;  /* 0x0000a60000087ab9 */ /* 0x000fe20000000a00 */
[----:B------:R-:W-:-:S02]  /*3ce0*/  PLOP3.LUT P5, PT, PT, PT, UP0, 0x40, 0x0 ;  /* 0x000000000000781c */ /* 0x000fc40003fae808 */
[C---:B------:R-:W-:Y:S02]  /*3cf0*/  ISETP.LT.AND P2, PT, R79.reuse, UR4, P4 ;  /* 0x000000044f007c0c */ /* 0x040fe4000a741270 */
[----:B------:R-:W-:Y:S02]  /*3d00*/  ISETP.LT.AND P0, PT, R79, UR4, P1 ;  /* 0x000000044f007c0c */ /* 0x000fe40008f01270 */
[C---:B------:R-:W-:Y:S02]  /*3d10*/  ISETP.LT.AND P6, PT, R70.reuse, UR4, P4 ;  /* 0x0000000446007c0c */ /* 0x040fe4000a7c1270 */
[----:B------:R-:W-:Y:S02]  /*3d20*/  SEL R79, RZ, 0x1, !P2 ;  /* 0x00000001ff4f7807 */ /* 0x000fe40005000000 */
[----:B------:R-:W-:Y:S01]  /*3d30*/  ISETP.LT.AND P2, PT, R70, UR4, P1 ;  /* 0x0000000446007c0c */ /* 0x000fe20008f41270 */
[----:B------:R-:W-:Y:S01]  /*3d40*/  IMAD R70, R78, 0x2, R73 ;  /* 0x000000024e467824 */ /* 0x000fe200078e0249 */
[----:B------:R-:W-:-:S02]  /*3d50*/  ISETP.LT.AND P4, PT, R77, UR4, P4 ;  /* 0x000000044d007c0c */ /* 0x000fc4000a781270 */
[----:B------:R-:W-:Y:S02]  /*3d60*/  ISETP.LT.AND P1, PT, R77, UR4, P1 ;  /* 0x000000044d007c0c */ /* 0x000fe40008f21270 */
[----:B------:R-:W-:Y:S02]  /*3d70*/  SEL R77, RZ, 0x1, !P6 ;  /* 0x00000001ff4d7807 */ /* 0x000fe40007000000 */
[----:B------:R-:W-:Y:S02]  /*3d80*/  SEL R71, RZ, 0x1, !P4 ;  /* 0x00000001ff477807 */ /* 0x000fe40006000000 */
[----:B------:R-:W-:Y:S01]  /*3d90*/  PRMT R73, R79, 0x7610, R73 ;  /* 0x000076104f497816 */ /* 0x000fe20000000049 */
[----:B------:R-:W-:Y:S06]  /*3da0*/  @P5 BRA `(.L_x_49) ;  /* 0x0000000000805947 */ /* 0x000fec0003800000 */
[----:B------:R-:W-:Y:S01]  /*3db0*/  ISETP.NE.AND P4, PT, R76, UR20, PT ;  /* 0x000000144c007c0c */ /* 0x000fe2000bf85270 */
[----:B------:R-:W-:Y:S01]  /*3dc0*/  UISETP.NE.AND UP1, UPT, UR20, URZ, UPT ;  /* 0x0000003f1400728c */ /* 0x000fe2000bf25270 */
[----:B------:R-:W-:Y:S01]  /*3dd0*/  ULDC.64 UR14, c[0x0][0x2a8] ;  /* 0x0000aa00000e7ab9 */ /* 0x000fe20000000a00 */
[----:B------:R-:W-:-:S10]  /*3de0*/  ULDC.64 UR8, c[0x0][0x298] ;  /* 0x0000a60000087ab9 */ /* 0x000fd40000000a00 */
[----:B------:R-:W-:Y:S06]  /*3df0*/  BAR.RED.AND.DEFER_BLOCKING 0x0, P4 ;  /* 0x0000000000007b1d */ /* 0x000fec0002014400 */
[----:B------:R-:W0:Y:S01]  /*3e00*/  B2R.RESULT RZ, P4 ;  /* 0x0000000000ff731c */ /* 0x000e220000084000 */
[----:B------:R-:W-:-:S04]  /*3e10*/  PLOP3.LUT P5, PT, PT, PT, UP1, 0x80, 0x0 ;  /* 0x000000000000781c */ /* 0x000fc80003faf018 */
[----:B------:R-:W-:Y:S01]  /*3e20*/  SEL R84, R84, R66, !P5 ;  /* 0x0000004254547207 */ /* 0x000fe20006800000 */
[----:B------:R-:W-:Y:S01]  /*3e30*/  @UP1 ULDC UR14, c[0x0][0x2e8] ;  /* 0x0000ba00000e1ab9 */ /* 0x000fe20000000800 */
[----:B------:R-:W-:Y:S01]  /*3e40*/  @UP1 ULDC UR15, c[0x0][0x2ec] ;  /* 0x0000bb00000f1ab9 */ /* 0x000fe20000000800 */
[----:B------:R-:W-:Y:S01]  /*3e50*/  @UP1 ULDC UR8, c[0x0][0x2d8] ;  /* 0x0000b60000081ab9 */ /* 0x000fe20000000800 */
[----:B------:R-:W-:Y:S01]  /*3e60*/  @UP1 ULDC UR9, c[0x0][0x2dc] ;  /* 0x0000b70000091ab9 */ /* 0x000fe20000000800 */
[----:B------:R-:W-:-:S04]  /*3e70*/  SEL R85, R85, R67, !P5 ;  /* 0x0000004355557207 */ /* 0x000fc80006800000 */
[----:B------:R-:W-:Y:S02]  /*3e80*/  @P5 SEL R73, RZ, 0x1, !P0 ;  /* 0x00000001ff495807 */ /* 0x000fe40004000000 */
[----:B------:R-:W-:Y:S02]  /*3e90*/  @P5 SEL R77, RZ, 0x1, !P2 ;  /* 0x00000001ff4d5807 */ /* 0x000fe40005000000 */
[----:B------:R-:W-:Y:S02]  /*3ea0*/  @P5 SEL R71, RZ, 0x1, !P1 ;  /* 0x00000001ff475807 */ /* 0x000fe40004800000 */
[----:B------:R-:W-:Y:S01]  /*3eb0*/  @P5 SEL R72, RZ, 0x1, !P3 ;  /* 0x00000001ff485807 */ /* 0x000fe20005800000 */
[----:B0-----:R-:W-:Y:S06]  /*3ec0*/  @!P4 BRA `(.L_x_50) ;  /* 0x000000000030c947 */ /* 0x001fec0003800000 */
[----:B------:R-:W-:-:S13]  /*3ed0*/  ISETP.GT.AND P5, PT, R65, RZ, PT ;  /* 0x000000ff4100720c */ /* 0x000fda0003fa4270 */
.L_x_52:
[----:B------:R-:W-:Y:S05]  /*3ee0*/  YIELD ;  /* 0x0000000000007946 */ /* 0x000fea0003800000 */
[----:B0-----:R-:W-:Y:S05]  /*3ef0*/  @P5 BRA `(.L_x_51) ;  /* 0x0000000000105947 */ /* 0x001fea0003800000 */
[----:B------:R-:W-:Y:S02]  /*3f00*/  IMAD.U32 R78, RZ, RZ, UR6 ;  /* 0x00000006ff4e7e24 */ /* 0x000fe4000f8e00ff */
[----:B------:R-:W-:-:S05]  /*3f10*/  IMAD.U32 R79, RZ, RZ, UR7 ;  /* 0x00000007ff4f7e24 */ /* 0x000fca000f8e00ff */
[----:B------:R0:W2:Y:S04]  /*3f20*/  LDG.E.STRONG.GPU R76, desc[UR18][R78.64] ;  /* 0x000000124e4c7981 */ /* 0x0000a8000c1ef900 */
[----:B--2---:R-:W-:Y:S01]  /*3f30*/  CCTL.IVALL ;  /* 0x00000000ff00798f */ /* 0x004fe20002000000 */
.L_x_51:
[----:B------:R-:W-:Y:S01]  /*3f40*/  ISETP.NE.AND P4, PT, R76, UR20, PT ;  /* 0x000000144c007c0c */ /* 0x000fe2000bf85270 */
[----:B------:R-:W-:-:S12]  /*3f50*/  WARPSYNC.ALL ;  /* 0x0000000000007948 */ /* 0x000fd80003800000 */
[----:B------:R-:W-:Y:S06]  /*3f60*/  BAR.RED.AND.DEFER_BLOCKING 0x0, P4 ;  /* 0x0000000000007b1d */ /* 0x000fec0002014400 */
[----:B------:R-:W1:Y:S02]  /*3f70*/  B2R.RESULT RZ, P4 ;  /* 0x0000000000ff731c */ /* 0x000e640000084000 */
[----:B-1----:R-:W-:Y:S05]  /*3f80*/  @P4 BRA `(.L_x_52) ;  /* 0xfffffffc00d44947 */ /* 0x002fea000383ffff */
.L_x_50:
[----:B------:R-:W-:Y:S05]  /*3f90*/  WARPSYNC.ALL ;  /* 0x0000000000007948 */ /* 0x000fea0003800000 */
[----:B------:R-:W-:Y:S06]  /*3fa0*/  BAR.SYNC.DEFER_BLOCKING 0x0 ;  /* 0x0000000000007b1d */ /* 0x000fec0000010000 */
.L_x_49:
[----:B------:R-:W1:Y:S01]  /*3fb0*/  S2UR UR5, SR_CgaCtaId ;  /* 0x00000000000579c3 */ /* 0x000e620000008800 */
[----:B------:R-:W-:Y:S01]  /*3fc0*/  HSETP2.NE.AND P4, PT, R74.H0_H0, RZ.H0_H0, PT ;  /* 0x200000ff4a007234 */ /* 0x000fe20003f85800 */
[----:B------:R-:W-:Y:S01]  /*3fd0*/  UMOV UR4, 0x400 ;  /* 0x0000040000047882 */ /* 0x000fe20000000000 */
[----:B------:R-:W-:Y:S01]  /*3fe0*/  BSSY B0, `(.L_x_53) ;  /* 0x0000580000007945 */ /* 0x000fe20003800000 */
[----:B-1----:R-:W-:-:S06]  /*3ff0*/  ULEA UR4, UR5, UR4, 0x18 ;  /* 0x0000000405047291 */ /* 0x002fcc000f8ec03f */
[----:B------:R-:W-:-:S04]  /*4000*/  LEA R69, R69, UR4, 0x1 ;  /* 0x0000000445457c11 */ /* 0x000fc8000f8e08ff */
[----:B------:R-:W-:Y:S05]  /*4010*/  @!P4 BRA `(.L_x_54) ;  /* 0x0000003400d4c947 */ /* 0x000fea0003800000 */
[----:B------:R-:W-:Y:S01]  /*4020*/  PRMT R72, R72, 0x9910, RZ ;  /* 0x0000991048487816 */ /* 0x000fe200000000ff */
[----:B------:R-:W-:Y:S01]  /*4030*/  ULDC UR24, c[0x0][0x210] ;  /* 0x0000840000187ab9 */ /* 0x000fe20000000800 */
[----:B------:R-:W-:Y:S02]  /*4040*/  PRMT R71, R71, 0x9910, RZ ;  /* 0x0000991047477816 */ /* 0x000fe400000000ff */
[----:B------:R-:W-:Y:S02]  /*4050*/  PRMT R82, RZ, 0x7610, R82 ;  /* 0x00007610ff527816 */ /* 0x000fe40000000052 */
[----:B------:R-:W-:Y:S02]  /*4060*/  PRMT R77, R77, 0x9910, RZ ;  /* 0x000099104d4d7816 */ /* 0x000fe400000000ff */
[----:B------:R-:W-:Y:S02]  /*4070*/  PRMT R81, RZ, 0x7610, R81 ;  /* 0x00007610ff517816 */ /* 0x000fe40000000051 */
[----:B------:R-:W-:-:S02]  /*4080*/  PRMT R80, RZ, 0x7610, R80 ;  /* 0x00007610ff507816 */ /* 0x000fc40000000050 */
[----:B------:R-:W-:Y:S02]  /*4090*/  PRMT R73, R73, 0x9910, RZ ;  /* 0x0000991049497816 */ /* 0x000fe400000000ff */
[----:B0-----:R-:W-:Y:S01]  /*40a0*/  PRMT R79, RZ, 0x7610, R79 ;  /* 0x00007610ff4f7816 */ /* 0x001fe2000000004f */
[----:B------:R-:W-:Y:S01]  /*40b0*/  VIADD R83, R68, 0x10 ;  /* 0x0000001044537836 */ /* 0x000fe20000000000 */
[----:B------:R-:W-:Y:S02]  /*40c0*/  ISETP.NE.AND P4, PT, R72, RZ, PT ;  /* 0x000000ff4800720c */ /* 0x000fe40003f85270 */
[----:B------:R-:W-:Y:S02]  /*40d0*/  PRMT R78, RZ, 0x7610, R78 ;  /* 0x00007610ff4e7816 */ /* 0x000fe4000000004e */
[----:B------:R-:W-:Y:S01]  /*40e0*/  PRMT R76, RZ, 0x7610, R76 ;  /* 0x00007610ff4c7816 */ /* 0x000fe2000000004c */
[----:B------:R-:W-:Y:S01]  /*40f0*/  UIADD3 UR13, UP1, UR14, 0x40, URZ ;  /* 0x000000400e0d7890 */ /* 0x000fe2000ff3e03f */
[----:B------:R-:W-:Y:S01]  /*4100*/  ISETP.LT.AND P4, PT, R68, UR24, P4 ;  /* 0x0000001844007c0c */ /* 0x000fe2000a781270 */
[----:B------:R-:W-:Y:S01]  /*4110*/  ULDC.64 UR26, c[0x0][0x2e8] ;  /* 0x0000ba00001a7ab9 */ /* 0x000fe20000000a00 */
[----:B------:R-:W-:-:S11]  /*4120*/  ISETP.NE.AND P5, PT, R71, RZ, PT ;  /* 0x000000ff4700720c */ /* 0x000fd60003fa5270 */
[----:B------:R-:W2:Y:S01]  /*4130*/  @P4 LDG.E.LTC128B.U16 R82, desc[UR18][R84.64] ;  /* 0x0000001254524981 */ /* 0x000ea2000c1e1520 */
[----:B------:R-:W-:Y:S02]  /*4140*/  ISETP.LT.AND P4, PT, R68, UR24, P5 ;  /* 0x0000001844007c0c */ /* 0x000fe4000af81270 */
[----:B------:R-:W-:-:S11]  /*4150*/  ISETP.NE.AND P5, PT, R77, RZ, PT ;  /* 0x000000ff4d00720c */ /* 0x000fd60003fa5270 */
[----:B------:R-:W2:Y:S01]  /*4160*/  @P4 LDG.E.LTC128B.U16 R81, desc[UR18][R84.64+0x40] ;  /* 0x0000401254514981 */ /* 0x000ea2000c1e1520 */
[----:B------:R-:W-:-:S13]  /*4170*/  ISETP.LT.AND P4, PT, R68, UR24, P5 ;  /* 0x0000001844007c0c */ /* 0x000fda000af81270 */
[----:B------:R-:W3:Y:S01]  /*4180*/  @P4 LDG.E.LTC128B.U16 R80, desc[UR18][R84.64+0x80] ;  /* 0x0000801254504981 */ /* 0x000ee2000c1e1520 */
[----:B------:R-:W-:-:S04]  /*4190*/  ISETP.NE.AND P4, PT, R73, RZ, PT ;  /* 0x000000ff4900720c */ /* 0x000fc80003f85270 */
[----:B------:R-:W-:-:S13]  /*41a0*/  ISETP.LT.AND P6, PT, R68, UR24, P4 ;  /* 0x0000001844007c0c */ /* 0x000fda000a7c1270 */
[----:B------:R0:W3:Y:S01]  /*41b0*/  @P6 LDG.E.LTC128B.U16 R79, desc[UR18][R84.64+0xc0] ;  /* 0x0000c012544f6981 */ /* 0x0000e2000c1e1520 */
[----:B------:R-:W-:Y:S02]  /*41c0*/  IADD3 R88, P6, R84, UR8, RZ ;  /* 0x0000000854587c10 */ /* 0x000fe4000ffde0ff */
[----:B------:R-:W-:Y:S02]  /*41d0*/  PRMT R77, RZ, 0x7610, R77 ;  /* 0x00007610ff4d7816 */ /* 0x000fe4000000004d */
[----:B------:R-:W-:Y:S01]  /*41e0*/  IADD3.X R89, R85, UR9, RZ, P6, !PT ;  /* 0x0000000955597c10 */ /* 0x000fe2000b7fe4ff */
[----:B------:R-:W-:Y:S01]  /*41f0*/  ULDC.64 UR8, c[0x0][0x2d8] ;  /* 0x0000b60000087ab9 */ /* 0x000fe20000000a00 */
[----:B------:R-:W-:-:S04]  /*4200*/  ISETP.NE.AND P6, PT, R71, RZ, PT ;  /* 0x000000ff4700720c */ /* 0x000fc80003fc5270 */
[----:B------:R-:W-:-:S13]  /*4210*/  ISETP.LT.AND P6, PT, R83, UR24, P6 ;  /* 0x0000001853007c0c */ /* 0x000fda000b7c1270 */
[----:B------:R-:W4:Y:S01]  /*4220*/  @P6 LDG.E.LTC128B.U16 R77, desc[UR18][R88.64+0x40] ;  /* 0x00004012584d6981 */ /* 0x000f22000c1e1520 */
[----:B------:R-:W-:-:S04]  /*4230*/  ISETP.NE.AND P6, PT, R72, RZ, PT ;  /* 0x000000ff4800720c */ /* 0x000fc80003fc5270 */
[----:B------:R-:W-:-:S13]  /*4240*/  ISETP.LT.AND P6, PT, R83, UR24, P6 ;  /* 0x0000001853007c0c */ /* 0x000fda000b7c1270 */
[----:B------:R-:W-:Y:S02]  /*4250*/  @P6 IMAD.MOV.U32 R86, RZ, RZ, R88 ;  /* 0x000000ffff566224 */ /* 0x000fe400078e0058 */
[----:B------:R-:W-:-:S05]  /*4260*/  @P6 IMAD.MOV.U32 R87, RZ, RZ, R89 ;  /* 0x000000ffff576224 */ /* 0x000fca00078e0059 */
[----:B------:R1:W4:Y:S01]  /*4270*/  @P6 LDG.E.LTC128B.U16 R78, desc[UR18][R86.64] ;  /* 0x00000012564e6981 */ /* 0x000322000c1e1520 */
[----:B------:R-:W-:Y:S02]  /*4280*/  ISETP.LT.AND P6, PT, R83, UR24, P5 ;  /* 0x0000001853007c0c */ /* 0x000fe4000afc1270 */
[----:B------:R-:W-:-:S11]  /*4290*/  PRMT R73, RZ, 0x7610, R73 ;  /* 0x00007610ff497816 */ /* 0x000fd60000000049 */
[----:B------:R-:W5:Y:S01]  /*42a0*/  @P6 LDG.E.LTC128B.U16 R76, desc[UR18][R88.64+0x80] ;  /* 0x00008012584c6981 */ /* 0x000f62000c1e1520 */
[----:B------:R-:W-:-:S13]  /*42b0*/  ISETP.LT.AND P6, PT, R83, UR24, P4 ;  /* 0x0000001853007c0c */ /* 0x000fda000a7c1270 */
[----:B------:R-:W5:Y:S01]  /*42c0*/  @P6 LDG.E.LTC128B.U16 R73, desc[UR18][R88.64+0xc0] ;  /* 0x0000c01258496981 */ /* 0x000f62000c1e1520 */
[----:B------:R-:W-:Y:S01]  /*42d0*/  BAR.SYNC.DEFER_BLOCKING 0x0 ;  /* 0x0000000000007b1d */ /* 0x000fe20000010000 */
[----:B0-----:R-:W-:-:S04]  /*42e0*/  IADD3 R84, P6, R84, UR14, RZ ;  /* 0x0000000e54547c10 */ /* 0x001fc8000ffde0ff */
[----:B------:R-:W-:Y:S02]  /*42f0*/  IADD3.X R85, R85, UR15, RZ, P6, !PT ;  /* 0x0000000f55557c10 */ /* 0x000fe4000b7fe4ff */
[----:B-1----:R-:W-:-:S04]  /*4300*/  IADD3 R86, P6, R66, UR8, RZ ;  /* 0x0000000842567c10 */ /* 0x002fc8000ffde0ff */
[----:B------:R-:W-:Y:S02]  /*4310*/  IADD3.X R87, R67, UR9, RZ, P6, !PT ;  /* 0x0000000943577c10 */ /* 0x000fe4000b7fe4ff */
[----:B------:R-:W-:Y:S01]  /*4320*/  ISETP.LT.AND P6, PT, R68, UR24, P3 ;  /* 0x0000001844007c0c */ /* 0x000fe20009fc1270 */
[----:B------:R-:W-:Y:S04]  /*4330*/  STS.U16 [R69], R60 ;  /* 0x0000003c45007388 */ /* 0x000fe80000000400 */
[----:B------:R-:W-:Y:S04]  /*4340*/  STS.U16 [R69+0x2], R61 ;  /* 0x0000023d45007388 */ /* 0x000fe80000000400 */
[----:B------:R-:W-:Y:S04]  /*4350*/  STS.U16 [R69+0x4], R58 ;  /* 0x0000043a45007388 */ /* 0x000fe80000000400 */
[----:B------:R-:W-:Y:S04]  /*4360*/  STS.U16 [R69+0x6], R59 ;  /* 0x0000063b45007388 */ /* 0x000fe80000000400 */
[----:B------:R-:W-:Y:S04]  /*4370*/  STS.U16 [R69+0x8], R56 ;  /* 0x0000083845007388 */ /* 0x000fe80000000400 */
[----:B------:R-:W-:Y:S04]  /*4380*/  STS.U16 [R69+0xa], R57 ;  /* 0x00000a3945007388 */ /* 0x000fe80000000400 */
[----:B------:R-:W-:Y:S04]  /*4390*/  STS.U16 [R69+0xc], R54 ;  /* 0x00000c3645007388 */ /* 0x000fe80000000400 */
[----:B------:R-:W-:Y:S01]  /*43a0*/  STS.U16 [R69+0xe], R55 ;  /* 0x00000e3745007388 */ /* 0x000fe20000000400 */
[----:B------:R-:W-:Y:S06]  /*43b0*/  BAR.SYNC.DEFER_BLOCKING 0x0 ;  /* 0x0000000000007b1d */ /* 0x000fec0000010000 */
[----:B------:R-:W-:Y:S04]  /*43c0*/  LDS.U16 R91, [R70+UR4] ;  /* 0x00000004465b7984 */ /* 0x000fe80008000400 */
[----:B------:R-:W0:Y:S04]  /*43d0*/  LDS.U16 R90, [R70+UR4+0x40] ;  /* 0x00004004465a7984 */ /* 0x000e280008000400 */
[----:B------:R-:W-:Y:S04]  /*43e0*/  LDS.U16 R57, [R70+UR4+0x80] ;  /* 0x0000800446397984 */ /* 0x000fe80008000400 */
[----:B------:R-:W1:Y:S01]  /*43f0*/  LDS.U16 R56, [R70+UR4+0xc0] ;  /* 0x0000c00446387984 */ /* 0x000e620008000400 */
[----:B0-----:R-:W-:-:S02]  /*4400*/  PRMT R91, R91, 0x5410, R90 ;  /* 0x000054105b5b7816 */ /* 0x001fc4000000005a */
[----:B-1----:R-:W-:Y:S02]  /*4410*/  PRMT R56, R57, 0x5410, R56 ;  /* 0x0000541039387816 */ /* 0x002fe40000000038 */
[----:B------:R-:W-:Y:S01]  /*4420*/  LDS.U16 R57, [R70+UR4+0x2c4] ;  /* 0x0002c40446397984 */ /* 0x000fe20008000400 */
[----:B--2---:R-:W-:-:S05]  /*4430*/  PRMT R55, R82, 0x5410, R81 ;  /* 0x0000541052377816 */ /* 0x004fca0000000051 */
[----:B------:R-:W-:-:S04]  /*4440*/  HMUL2 R60, R74.H0_H0, R55 ;  /* 0x000000374a3c7232 */ /* 0x000fc80000000800 */
[----:B------:R-:W-:-:S05]  /*4450*/  HFMA2 R60, R75.H0_H0, R91, R60 ;  /* 0x0000005b4b3c7231 */ /* 0x000fca000000083c */
[----:B------:R-:W-:Y:S01]  /*4460*/  @P6 STG.E.U16 desc[UR18][R66.64], R60 ;  /* 0x0000003c42006986 */ /* 0x000fe2000c101512 */
[----:B------:R-:W-:Y:S02]  /*4470*/  ISETP.LT.AND P6, PT, R68, UR24, P1 ;  /* 0x0000001844007c0c */ /* 0x000fe40008fc1270 */
[----:B------:R-:W-:-:S11]  /*4480*/  PRMT R54, R60, 0x7632, R54 ;  /* 0x000076323c367816 */ /* 0x000fd60000000036 */
[----:B------:R-:W-:Y:S02]  /*4490*/  @P6 IMAD.MOV.U32 R58, RZ, RZ, R66 ;  /* 0x000000ffff3a6224 */ /* 0x000fe400078e0042 */
[----:B------:R-:W-:Y:S01]  /*44a0*/  @P6 IMAD.MOV.U32 R59, RZ, RZ, R67 ;  /* 0x000000ffff3b6224 */ /* 0x000fe200078e0043 */
[----:B---3--:R-:W-:-:S04]  /*44b0*/  PRMT R55, R80, 0x5410, R79 ;  /* 0x0000541050377816 */ /* 0x008fc8000000004f */
[----:B------:R0:W-:Y:S01]  /*44c0*/  @P6 STG.E.U16 desc[UR18][R58.64+0x40], R54 ;  /* 0x000040363a006986 */ /* 0x0001e2000c101512 */
[----:B------:R-:W-:Y:S01]  /*44d0*/  ISETP.LT.AND P6, PT, R68, UR24, P2 ;  /* 0x0000001844007c0c */ /* 0x000fe200097c1270 */
[----:B------:R-:W-:Y:S02]  /*44e0*/  HMUL2 R55, R74.H0_H0, R55 ;  /* 0x000000374a377232 */ /* 0x000fe40000000800 */
[----:B------:R-:W1:Y:S02]  /*44f0*/  LDS.U16 R58, [R70+UR4+0x284] ;  /* 0x00028404463a7984 */ /* 0x000e640008000400 */
[----:B------:R-:W-:-:S05]  /*4500*/  HFMA2 R55, R75.H0_H0, R56, R55 ;  /* 0x000000384b377231 */ /* 0x000fca0000000837 */
[----:B0-----:R-:W-:-:S03]  /*4510*/  PRMT R54, R55, 0x7632, R54 ;  /* 0x0000763237367816 */ /* 0x001fc60000000036 */
[----:B------:R-:W-:Y:S02]  /*4520*/  @P6 IMAD.MOV.U32 R60, RZ, RZ, R66 ;  /* 0x000000ffff3c6224 */ /* 0x000fe400078e0042 */
[----:B------:R-:W-:-:S05]  /*4530*/  @P6 IMAD.MOV.U32 R61, RZ, RZ, R67 ;  /* 0x000000ffff3d6224 */ /* 0x000fca00078e0043 */
[----:B------:R0:W-:Y:S01]  /*4540*/  @P6 STG.E.U16 desc[UR18][R60.64+0x80], R55 ;  /* 0x000080373c006986 */ /* 0x0001e2000c101512 */
[----:B------:R-:W-:-:S13]  /*4550*/  ISETP.LT.AND P6, PT, R68, UR24, P0 ;  /* 0x0000001844007c0c */ /* 0x000fda00087c1270 */
[----:B0-----:R-:W-:Y:S02]  /*4560*/  @P6 IMAD.MOV.U32 R60, RZ, RZ, R66 ;  /* 0x000000ffff3c6224 */ /* 0x001fe400078e0042 */
[----:B------:R-:W-:-:S05]  /*4570*/  @P6 IMAD.MOV.U32 R61, RZ, RZ, R67 ;  /* 0x000000ffff3d6224 */ /* 0x000fca00078e0043 */
[----:B------:R0:W-:Y:S01]  /*4580*/  @P6 STG.E.U16 desc[UR18][R60.64+0xc0], R54 ;  /* 0x0000c0363c006986 */ /* 0x0001e2000c101512 */
[----:B------:R-:W-:Y:S02]  /*4590*/  ISETP.LT.AND P6, PT, R83, UR24, P3 ;  /* 0x0000001853007c0c */ /* 0x000fe40009fc1270 */
[----:B-1----:R-:W-:Y:S02]  /*45a0*/  PRMT R57, R58, 0x5410, R57 ;  /* 0x000054103a397816 */ /* 0x002fe40000000039 */
[----:B----4-:R-:W-:Y:S01]  /*45b0*/  PRMT R55, R78, 0x5410, R77 ;  /* 0x000054104e377816 */ /* 0x010fe2000000004d */
[----:B------:R-:W-:Y:S04]  /*45c0*/  LDS.U16 R58, [R70+UR4+0x304] ;  /* 0x00030404463a7984 */ /* 0x000fe80008000400 */
[----:B------:R-:W-:-:S04]  /*45d0*/  HMUL2 R56, R74.H0_H0, R55 ;  /* 0x000000374a387232 */ /* 0x000fc80000000800 */
[----:B------:R-:W-:Y:S02]  /*45e0*/  HFMA2 R56, R75.H0_H0, R57, R56 ;  /* 0x000000394b387231 */ /* 0x000fe40000000838 */
[----:B------:R-:W1:Y:S03]  /*45f0*/  LDS.U16 R57, [R70+UR4+0x344] ;  /* 0x0003440446397984 */ /* 0x000e660008000400 */
[----:B------:R-:W-:Y:S01]  /*4600*/  PRMT R55, R56, 0x7632, R55 ;  /* 0x0000763238377816 */ /* 0x000fe20000000037 */
[----:B------:R-:W-:Y:S01]  /*4610*/  @P6 STG.E.U16 desc[UR18][R86.64], R56 ;  /* 0x0000003856006986 */ /* 0x000fe2000c101512 */
[----:B------:R-:W-:-:S13]  /*4620*/  ISETP.LT.AND P6, PT, R83, UR24, P1 ;  /* 0x0000001853007c0c */ /* 0x000fda0008fc1270 */
[----:B0-----:R-:W-:Y:S02]  /*4630*/  @P6 IMAD.MOV.U32 R60, RZ, RZ, R86 ;  /* 0x000000ffff3c6224 */ /* 0x001fe400078e0056 */
[----:B------:R-:W-:-:S05]  /*4640*/  @P6 IMAD.MOV.U32 R61, RZ, RZ, R87 ;  /* 0x000000ffff3d6224 */ /* 0x000fca00078e0057 */
[----:B------:R5:W-:Y:S01]  /*4650*/  @P6 STG.E.U16 desc[UR18][R60.64+0x40], R55 ;  /* 0x000040373c006986 */ /* 0x000be2000c101512 */
[----:B------:R-:W-:Y:S02]  /*4660*/  ISETP.LT.AND P6, PT, R83, UR24, P2 ;  /* 0x0000001853007c0c */ /* 0x000fe400097c1270 */
[----:B-----5:R-:W-:-:S11]  /*4670*/  PRMT R55, R76, 0x5410, R73 ;  /* 0x000054104c377816 */ /* 0x020fd60000000049 */
[----:B------:R-:W-:Y:S01]  /*4680*/  @P6 IMAD.MOV.U32 R56, RZ, RZ, R86 ;  /* 0x000000ffff386224 */ /* 0x000fe200078e0056 */
[----:B-1----:R-:W-:Y:S01]  /*4690*/  PRMT R57, R58, 0x5410, R57 ;  /* 0x000054103a397816 */ /* 0x002fe20000000039 */
[----:B------:R-:W-:-:S04]  /*46a0*/  HMUL2 R54, R74.H0_H0, R55 ;  /* 0x000000374a367232 */ /* 0x000fc80000000800 */
[----:B------:R-:W-:Y:S02]  /*46b0*/  HFMA2 R54, R75.H0_H0, R57, R54 ;  /* 0x000000394b367231 */ /* 0x000fe40000000836 */
[----:B------:R-:W-:-:S03]  /*46c0*/  @P6 IMAD.MOV.U32 R57, RZ, RZ, R87 ;  /* 0x000000ffff396224 */ /* 0x000fc600078e0057 */
[----:B------:R-:W-:Y:S02]  /*46d0*/  PRMT R55, R54, 0x7632, R55 ;  /* 0x0000763236377816 */ /* 0x000fe40000000037 */
[----:B------:R0:W-:Y:S01]  /*46e0*/  @P6 STG.E.U16 desc[UR18][R56.64+0x80], R54 ;  /* 0x0000803638006986 */ /* 0x0001e2000c101512 */
[----:B------:R-:W-:Y:S01]  /*46f0*/  ISETP.LT.AND P6, PT, R83, UR24, P0 ;  /* 0x0000001853007c0c */ /* 0x000fe200087c1270 */
[----:B------:R-:W-:-:S12]  /*4700*/  VIADD R83, R68, 0x1 ;  /* 0x0000000144537836 */ /* 0x000fd80000000000 */
[----:B0-----:R-:W-:Y:S02]  /*4710*/  @P6 IMAD.MOV.U32 R56, RZ, RZ, R86 ;  /* 0x000000ffff386224 */ /* 0x001fe400078e0056 */
[----:B------:R-:W-:-:S05]  /*4720*/  @P6 IMAD.MOV.U32 R57, RZ, RZ, R87 ;  /* 0x000000ffff396224 */ /* 0x000fca00078e0057 */
[----:B------:R0:W-:Y:S01]  /*4730*/  @P6 STG.E.U16 desc[UR18][R56.64+0xc0], R55 ;  /* 0x0000c03738006986 */ /* 0x0001e2000c101512 */
[----:B------:R-:W-:-:S04]  /*4740*/  ISETP.NE.AND P6, PT, R72, RZ, PT ;  /* 0x000000ff4800720c */ /* 0x000fc80003fc5270 */
[----:B------:R-:W-:-:S13]  /*4750*/  ISETP.LT.AND P6, PT, R83, UR24, P6 ;  /* 0x0000001853007c0c */ /* 0x000fda000b7c1270 */
[----:B------:R-:W2:Y:S01]  /*4760*/  @P6 LDG.E.LTC128B.U16 R82, desc[UR18][R84.64] ;  /* 0x0000001254526981 */ /* 0x000ea2000c1e1520 */
[----:B------:R-:W-:-:S04]  /*4770*/  ISETP.NE.AND P6, PT, R71, RZ, PT ;  /* 0x000000ff4700720c */ /* 0x000fc80003fc5270 */
[----:B------:R-:W-:-:S13]  /*4780*/  ISETP.LT.AND P6, PT, R83, UR24, P6 ;  /* 0x0000001853007c0c */ /* 0x000fda000b7c1270 */
[----:B------:R-:W-:Y:S02]  /*4790*/  @P6 IMAD.MOV.U32 R54, RZ, RZ, R84 ;  /* 0x000000ffff366224 */ /* 0x000fe400078e0054 */
[----:B0-----:R-:W-:-:S05]  /*47a0*/  @P6 IMAD.MOV.U32 R55, RZ, RZ, R85 ;  /* 0x000000ffff376224 */ /* 0x001fca00078e0055 */
[----:B------:R0:W2:Y:S01]  /*47b0*/  @P6 LDG.E.LTC128B.U16 R81, desc[UR18][R54.64+0x40] ;  /* 0x0000401236516981 */ /* 0x0000a2000c1e1520 */
[----:B------:R-:W-:-:S13]  /*47c0*/  ISETP.LT.AND P6, PT, R83, UR24, P5 ;  /* 0x0000001853007c0c */ /* 0x000fda000afc1270 */
[----:B------:R-:W-:Y:S02]  /*47d0*/  @P6 IMAD.MOV.U32 R56, RZ, RZ, R84 ;  /* 0x000000ffff386224 */ /* 0x000fe400078e0054 */
[----:B------:R-:W-:-:S05]  /*47e0*/  @P6 IMAD.MOV.U32 R57, RZ, RZ, R85 ;  /* 0x000000ffff396224 */ /* 0x000fca00078e0055 */
[----:B------:R1:W3:Y:S01]  /*47f0*/  @P6 LDG.E.LTC128B.U16 R80, desc[UR18][R56.64+0x80] ;  /* 0x0000801238506981 */ /* 0x0002e2000c1e1520 */
[----:B------:R-:W-:Y:S01]  /*4800*/  ISETP.LT.AND P6, PT, R83, UR24, P4 ;  /* 0x0000001853007c0c */ /* 0x000fe2000a7c1270 */
[----:B------:R-:W-:Y:S01]  /*4810*/  UIADD3.X UR16, URZ, UR15, URZ, UP1, !UPT ;  /* 0x0000000f3f107290 */ /* 0x000fe20008ffe43f */
[----:B0-----:R-:W-:-:S11]  /*4820*/  VIADD R54, R68, 0x11 ;  /* 0x0000001144367836 */ /* 0x001fd60000000000 */
[----:B------:R-:W-:Y:S02]  /*4830*/  @P6 IMAD.MOV.U32 R60, RZ, RZ, R84 ;  /* 0x000000ffff3c6224 */ /* 0x000fe400078e0054 */
[----:B------:R-:W-:-:S05]  /*4840*/  @P6 IMAD.MOV.U32 R61, RZ, RZ, R85 ;  /* 0x000000ffff3d6224 */ /* 0x000fca00078e0055 */
[----:B------:R0:W3:Y:S01]  /*4850*/  @P6 LDG.E.LTC128B.U16 R79, desc[UR18][R60.64+0xc0] ;  /* 0x0000c0123c4f6981 */ /* 0x0000e2000c1e1520 */
[----:B------:R-:W-:-:S04]  /*4860*/  IADD3 R58, P6, R88, UR13, RZ ;  /* 0x0000000d583a7c10 */ /* 0x000fc8000ffde0ff */
[----:B------:R-:W-:Y:S02]  /*4870*/  IADD3.X R59, R89, UR16, RZ, P6, !PT ;  /* 0x00000010593b7c10 */ /* 0x000fe4000b7fe4ff */
[----:B------:R-:W-:-:S04]  /*4880*/  ISETP.NE.AND P6, PT, R71, RZ, PT ;  /* 0x000000ff4700720c */ /* 0x000fc80003fc5270 */
[----:B------:R-:W-:-:S13]  /*4890*/  ISETP.LT.AND P6, PT, R54, UR24, P6 ;  /* 0x0000001836007c0c */ /* 0x000fda000b7c1270 */
[----:B------:R4:W5:Y:S01]  /*48a0*/  @P6 LDG.E.LTC128B.U16 R77, desc[UR18][R58.64] ;  /* 0x000000123a4d6981 */ /* 0x000962000c1e1520 */
[----:B-1----:R-:W-:-:S04]  /*48b0*/  IADD3 R56, P6, R88, UR14, RZ ;  /* 0x0000000e58387c10 */ /* 0x002fc8000ffde0ff */
[----:B------:R-:W-:Y:S02]  /*48c0*/  IADD3.X R57, R89, UR15, RZ, P6, !PT ;  /* 0x0000000f59397c10 */ /* 0x000fe4000b7fe4ff */
[----:B------:R-:W-:-:S04]  /*48d0*/  ISETP.NE.AND P6, PT, R72, RZ, PT ;  /* 0x000000ff4800720c */ /* 0x000fc80003fc5270 */
[----:B------:R-:W-:Y:S01]  /*48e0*/  ISETP.LT.AND P6, PT, R54, UR24, P6 ;  /* 0x0000001836007c0c */ /* 0x000fe2000b7c1270 */
[----:B------:R-:W-:-:S04]  /*48f0*/  UIADD3 UR17, UP1, UR14, 0x80, URZ ;  /* 0x000000800e117890 */ /* 0x000fc8000ff3e03f */
[----:B------:R-:W-:-:S08]  /*4900*/  UIADD3.X UR21, URZ, UR15, URZ, UP1, !UPT ;  /* 0x0000000f3f157290 */ /* 0x000fd00008ffe43f */
[----:B------:R-:W5:Y:S01]  /*4910*/  @P6 LDG.E.LTC128B.U16 R78, desc[UR18][R56.64] ;  /* 0x00000012384e6981 */ /* 0x000f62000c1e1520 */
[----:B0-----:R-:W-:-:S04]  /*4920*/  IADD3 R60, P6, R88, UR17, RZ ;  /* 0x00000011583c7c10 */ /* 0x001fc8000ffde0ff */
[----:B------:R-:W-:Y:S02]  /*4930*/  IADD3.X R61, R89, UR21, RZ, P6, !PT ;  /* 0x00000015593d7c10 */ /* 0x000fe4000b7fe4ff */
[----:B------:R-:W-:Y:S01]  /*4940*/  ISETP.LT.AND P6, PT, R54, UR24, P5 ;  /* 0x0000001836007c0c */ /* 0x000fe2000afc1270 */
[----:B------:R-:W-:-:S04]  /*4950*/  UIADD3 UR22, UP1, UR14, 0xc0, URZ ;  /* 0x000000c00e167890 */ /* 0x000fc8000ff3e03f */
[----:B------:R-:W-:-:S08]  /*4960*/  UIADD3.X UR23, URZ, UR15, URZ, UP1, !UPT ;  /* 0x0000000f3f177290 */ /* 0x000fd00008ffe43f */
[----:B------:R0:W5:Y:S01]  /*4970*/  @P6 LDG.E.LTC128B.U16 R76, desc[UR18][R60.64] ;  /* 0x000000123c4c6981 */ /* 0x000162000c1e1520 */
[----:B------:R-:W-:-:S04]  /*4980*/  IADD3 R90, P6, R88, UR22, RZ ;  /* 0x00000016585a7c10 */ /* 0x000fc8000ffde0ff */
[----:B------:R-:W-:Y:S02]  /*4990*/  IADD3.X R91, R89, UR23, RZ, P6, !PT ;  /* 0x00000017595b7c10 */ /* 0x000fe4000b7fe4ff */
[----:B------:R-:W-:-:S13]  /*49a0*/  ISETP.LT.AND P6, PT, R54, UR24, P4 ;  /* 0x0000001836007c0c */ /* 0x000fda000a7c1270 */
[----:B------:R1:W5:Y:S01]  /*49b0*/  @P6 LDG.E.LTC128B.U16 R73, desc[UR18][R90.64] ;  /* 0x000000125a496981 */ /* 0x000362000c1e1520 */
[----:B------:R-:W-:Y:S01]  /*49c0*/  BAR.SYNC.DEFER_BLOCKING 0x0 ;  /* 0x0000000000007b1d */ /* 0x000fe20000010000 */
[----:B------:R-:W-:Y:S01]  /*49d0*/  IADD3 R88, P6, R66, UR26, RZ ;  /* 0x0000001a42587c10 */ /* 0x000fe2000ffde0ff */
[----:B------:R-:W-:-:S03]  /*49e0*/  UIADD3 UR11, UP1, UR26, 0x40, URZ ;  /* 0x000000401a0b7890 */ /* 0x000fc6000ff3e03f */
[----:B------:R-:W-:Y:S01]  /*49f0*/  IADD3.X R89, R67, UR27, RZ, P6, !PT ;  /* 0x0000001b43597c10 */ /* 0x000fe2000b7fe4ff */
[----:B------:R-:W-:Y:S01]  /*4a00*/  UIADD3.X UR12, URZ, UR27, URZ, UP1, !UPT ;  /* 0x0000001b3f0c7290 */ /* 0x000fe20008ffe43f */
[----:B----4-:R-:W-:Y:S01]  /*4a10*/  IADD3 R58, P6, R84, UR13, RZ ;  /* 0x0000000d543a7c10 */ /* 0x010fe2000ffde0ff */
[----:B------:R-:W-:-:S03]  /*4a20*/  UIADD3 UR9, UP1, UR26, 0x80, URZ ;  /* 0x000000801a097890 */ /* 0x000fc6000ff3e03f */
[----:B------:R-:W-:Y:S01]  /*4a30*/  IADD3.X R59, R85, UR16, RZ, P6, !PT ;  /* 0x00000010553b7c10 */ /* 0x000fe2000b7fe4ff */
[----:B------:R-:W-:Y:S01]  /*4a40*/  UIADD3.X UR10, URZ, UR27, URZ, UP1, !UPT ;  /* 0x0000001b3f0a7290 */ /* 0x000fe20008ffe43f */
[----:B0-----:R-:W-:Y:S01]  /*4a50*/  IADD3 R60, P6, R84, UR14, RZ ;  /* 0x0000000e543c7c10 */ /* 0x001fe2000ffde0ff */
[----:B------:R-:W-:-:S03]  /*4a60*/  UIADD3 UR5, UP1, UR26, 0xc0, URZ ;  /* 0x000000c01a057890 */ /* 0x000fc6000ff3e03f */
[----:B------:R-:W-:Y:S01]  /*4a70*/  IADD3.X R61, R85, UR15, RZ, P6, !PT ;  /* 0x0000000f553d7c10 */ /* 0x000fe2000b7fe4ff */
[----:B------:R-:W-:Y:S01]  /*4a80*/  UIADD3.X UR8, URZ, UR27, URZ, UP1, !UPT ;  /* 0x0000001b3f087290 */ /* 0x000fe20008ffe43f */
        /* <DEDUP_REMOVED lines=10> */
[----:B-1----:R-:W-:Y:S04]  /*4b30*/  LDS.U16 R90, [R70+UR4] ;  /* 0x00000004465a7984 */ /* 0x002fe80008000400 */
[----:B------:R-:W0:Y:S04]  /*4b40*/  LDS.U16 R55, [R70+UR4+0x40] ;  /* 0x0000400446377984 */ /* 0x000e280008000400 */
[----:B------:R-:W-:Y:S04]  /*4b50*/  LDS.U16 R49, [R70+UR4+0x80] ;  /* 0x0000800446317984 */ /* 0x000fe80008000400 */
[----:B------:R-:W1:Y:S01]  /*4b60*/  LDS.U16 R48, [R70+UR4+0xc0] ;  /* 0x0000c00446307984 */ /* 0x000e620008000400 */
[----:B0-----:R-:W-:-:S02]  /*4b70*/  PRMT R55, R90, 0x5410, R55 ;  /* 0x000054105a377816 */ /* 0x001fc40000000037 */
[----:B-1----:R-:W-:Y:S02]  /*4b80*/  PRMT R48, R49, 0x5410, R48 ;  /* 0x0000541031307816 */ /* 0x002fe40000000030 */
[----:B--2---:R-:W-:-:S05]  /*4b90*/  PRMT R47, R82, 0x5410, R81 ;  /* 0x00005410522f7816 */ /* 0x004fca0000000051 */
[----:B------:R-:W-:-:S04]  /*4ba0*/  HMUL2 R52, R74.H0_H0, R47 ;  /* 0x0000002f4a347232 */ /* 0x000fc80000000800 */
[----:B------:R-:W-:-:S05]  /*4bb0*/  HFMA2 R52, R75.H0_H0, R55, R52 ;  /* 0x000000374b347231 */ /* 0x000fca0000000834 */
[----:B------:R0:W-:Y:S01]  /*4bc0*/  @P6 STG.E.U16 desc[UR18][R88.64], R52 ;  /* 0x0000003458006986 */ /* 0x0001e2000c101512 */
[----:B------:R-:W-:Y:S02]  /*4bd0*/  IADD3 R50, P6, R66, UR11, RZ ;  /* 0x0000000b42327c10 */ /* 0x000fe4000ffde0ff */
[----:B------:R-:W-:Y:S02]  /*4be0*/  PRMT R46, R52, 0x7632, R46 ;  /* 0x00007632342e7816 */ /* 0x000fe4000000002e */
[----:B------:R-:W-:Y:S02]  /*4bf0*/  IADD3.X R51, R67, UR12, RZ, P6, !PT ;  /* 0x0000000c43337c10 */ /* 0x000fe4000b7fe4ff */
[----:B------:R-:W-:-:S13]  /*4c00*/  ISETP.LT.AND P6, PT, R83, UR24, P1 ;  /* 0x0000001853007c0c */ /* 0x000fda0008fc1270 */
[----:B------:R1:W-:Y:S01]  /*4c10*/  @P6 STG.E.U16 desc[UR18][R50.64], R46 ;  /* 0x0000002e32006986 */ /* 0x0003e2000c101512 */
[----:B------:R-:W-:-:S03]  /*4c20*/  IADD3 R90, P6, R66, UR9, RZ ;  /* 0x00000009425a7c10 */ /* 0x000fc6000ffde0ff */
[----:B------:R-:W-:Y:S01]  /*4c30*/  LDS.U16 R51, [R70+UR4+0x284] ;  /* 0x0002840446337984 */ /* 0x000fe20008000400 */
[----:B------:R-:W-:Y:S02]  /*4c40*/  IADD3.X R91, R67, UR10, RZ, P6, !PT ;  /* 0x0000000a435b7c10 */ /* 0x000fe4000b7fe4ff */
[----:B------:R-:W-:Y:S01]  /*4c50*/  ISETP.LT.AND P6, PT, R83, UR24, P2 ;  /* 0x0000001853007c0c */ /* 0x000fe200097c1270 */
[----:B------:R-:W2:Y:S01]  /*4c60*/  LDS.U16 R50, [R70+UR4+0x2c4] ;  /* 0x0002c40446327984 */ /* 0x000ea20008000400 */
[----:B---3--:R-:W-:-:S05]  /*4c70*/  PRMT R47, R80, 0x5410, R79 ;  /* 0x00005410502f7816 */ /* 0x008fca000000004f */
[----:B------:R-:W-:-:S04]  /*4c80*/  HMUL2 R47, R74.H0_H0, R47 ;  /* 0x0000002f4a2f7232 */ /* 0x000fc80000000800 */
[----:B------:R-:W-:-:S05]  /*4c90*/  HFMA2 R47, R75.H0_H0, R48, R47 ;  /* 0x000000304b2f7231 */ /* 0x000fca000000082f */
[----:B------:R5:W-:Y:S01]  /*4ca0*/  @P6 STG.E.U16 desc[UR18][R90.64], R47 ;  /* 0x0000002f5a006986 */ /* 0x000be2000c101512 */
[----:B0-----:R-:W-:Y:S02]  /*4cb0*/  IADD3 R52, P6, R66, UR5, RZ ;  /* 0x0000000542347c10 */ /* 0x001fe4000ffde0ff */
[----:B-1----:R-:W-:Y:S02]  /*4cc0*/  PRMT R46, R47, 0x7632, R46 ;  /* 0x000076322f2e7816 */ /* 0x002fe4000000002e */
[----:B------:R-:W-:Y:S02]  /*4cd0*/  IADD3.X R53, R67, UR8, RZ, P6, !PT ;  /* 0x0000000843357c10 */ /* 0x000fe4000b7fe4ff */
[----:B------:R-:W-:-:S13]  /*4ce0*/  ISETP.LT.AND P6, PT, R83, UR24, P0 ;  /* 0x0000001853007c0c */ /* 0x000fda00087c1270 */
[----:B------:R0:W-:Y:S01]  /*4cf0*/  @P6 STG.E.U16 desc[UR18][R52.64], R46 ;  /* 0x0000002e34006986 */ /* 0x0001e2000c101512 */
[----:B------:R-:W-:Y:S02]  /*4d00*/  IADD3 R48, P6, R86, UR26, RZ ;  /* 0x0000001a56307c10 */ /* 0x000fe4000ffde0ff */
[----:B--2---:R-:W-:Y:S02]  /*4d10*/  PRMT R50, R51, 0x5410, R50 ;  /* 0x0000541033327816 */ /* 0x004fe40000000032 */
[----:B------:R-:W-:Y:S01]  /*4d20*/  IADD3.X R49, R87, UR27, RZ, P6, !PT ;  /* 0x0000001b57317c10 */ /* 0x000fe2000b7fe4ff */
[----:B------:R-:W-:Y:S01]  /*4d30*/  LDS.U16 R51, [R70+UR4+0x304] ;  /* 0x0003040446337984 */ /* 0x000fe20008000400 */
[----:B------:R-:W-:Y:S02]  /*4d40*/  ISETP.LT.AND P6, PT, R54, UR24, P3 ;  /* 0x0000001836007c0c */ /* 0x000fe40009fc1270 */
[----:B-----5:R-:W-:-:S05]  /*4d50*/  PRMT R47, R78, 0x5410, R77 ;  /* 0x000054104e2f7816 */ /* 0x020fca000000004d */
[----:B------:R-:W-:-:S04]  /*4d60*/  HMUL2 R47, R74.H0_H0, R47 ;  /* 0x0000002f4a2f7232 */ /* 0x000fc80000000800 */
[----:B------:R-:W-:Y:S02]  /*4d70*/  HFMA2 R47, R75.H0_H0, R50, R47 ;  /* 0x000000324b2f7231 */ /* 0x000fe4000000082f */
[----:B------:R-:W1:Y:S03]  /*4d80*/  LDS.U16 R50, [R70+UR4+0x344] ;  /* 0x0003440446327984 */ /* 0x000e660008000400 */
[----:B0-----:R-:W-:Y:S01]  /*4d90*/  PRMT R46, R47, 0x7632, R46 ;  /* 0x000076322f2e7816 */ /* 0x001fe2000000002e */
[----:B------:R0:W-:Y:S01]  /*4da0*/  @P6 STG.E.U16 desc[UR18][R48.64], R47 ;  /* 0x0000002f30006986 */ /* 0x0001e2000c101512 */
[----:B------:R-:W-:-:S04]  /*4db0*/  IADD3 R66, P6, R86, UR11, RZ ;  /* 0x0000000b56427c10 */ /* 0x000fc8000ffde0ff */
[----:B------:R-:W-:Y:S02]  /*4dc0*/  IADD3.X R67, R87, UR12, RZ, P6, !PT ;  /* 0x0000000c57437c10 */ /* 0x000fe4000b7fe4ff */
[----:B------:R-:W-:-:S13]  /*4dd0*/  ISETP.LT.AND P6, PT, R54, UR24, P1 ;  /* 0x0000001836007c0c */ /* 0x000fda0008fc1270 */
[----:B------:R2:W-:Y:S01]  /*4de0*/  @P6 STG.E.U16 desc[UR18][R66.64], R46 ;  /* 0x0000002e42006986 */ /* 0x0005e2000c101512 */
[----:B------:R-:W-:-:S04]  /*4df0*/  IADD3 R52, P6, R86, UR9, RZ ;  /* 0x0000000956347c10 */ /* 0x000fc8000ffde0ff */
[----:B------:R-:W-:Y:S02]  /*4e00*/  IADD3.X R53, R87, UR10, RZ, P6, !PT ;  /* 0x0000000a57357c10 */ /* 0x000fe4000b7fe4ff */
[----:B0-----:R-:W-:Y:S02]  /*4e10*/  PRMT R47, R76, 0x5410, R73 ;  /* 0x000054104c2f7816 */ /* 0x001fe40000000049 */
[----:B------:R-:W-:-:S03]  /*4e20*/  ISETP.LT.AND P6, PT, R54, UR24, P2 ;  /* 0x0000001836007c0c */ /* 0x000fc600097c1270 */
[----:B------:R-:W-:Y:S01]  /*4e30*/  HMUL2 R47, R74.H0_H0, R47 ;  /* 0x0000002f4a2f7232 */ /* 0x000fe20000000800 */
[----:B-1----:R-:W-:-:S05]  /*4e40*/  PRMT R50, R51, 0x5410, R50 ;  /* 0x0000541033327816 */ /* 0x002fca0000000032 */
[----:B------:R-:W-:Y:S02]  /*4e50*/  HFMA2 R47, R75.H0_H0, R50, R47 ;  /* 0x000000324b2f7231 */ /* 0x000fe4000000082f */
[----:B------:R-:W-:-:S03]  /*4e60*/  VIADD R50, R68, 0x2 ;  /* 0x0000000244327836 */ /* 0x000fc60000000000 */
[----:B------:R0:W-:Y:S01]  /*4e70*/  @P6 STG.E.U16 desc[UR18][R52.64], R47 ;  /* 0x0000002f34006986 */ /* 0x0001e2000c101512 */
[----:B--2---:R-:W-:Y:S02]  /*4e80*/  IADD3 R66, P6, R86, UR5, RZ ;  /* 0x0000000556427c10 */ /* 0x004fe4000ffde0ff */
[----:B------:R-:W-:Y:S02]  /*4e90*/  PRMT R46, R47, 0x7632, R46 ;  /* 0x000076322f2e7816 */ /* 0x000fe4000000002e */
[----:B------:R-:W-:Y:S02]  /*4ea0*/  IADD3.X R67, R87, UR8, RZ, P6, !PT ;  /* 0x0000000857437c10 */ /* 0x000fe4000b7fe4ff */
[----:B------:R-:W-:-:S13]  /*4eb0*/  ISETP.LT.AND P6, PT, R54, UR24, P0 ;  /* 0x0000001836007c0c */ /* 0x000fda00087c1270 */
[----:B------:R1:W-:Y:S01]  /*4ec0*/  @P6 STG.E.U16 desc[UR18][R66.64], R46 ;  /* 0x0000002e42006986 */ /* 0x0003e2000c101512 */
[----:B------:R-:W-:-:S04]  /*4ed0*/  ISETP.NE.AND P6, PT, R71, RZ, PT ;  /* 0x000000ff4700720c */ /* 0x000fc80003fc5270 */
[----:B------:R-:W-:-:S13]  /*4ee0*/  ISETP.LT.AND P6, PT, R50, UR24, P6 ;  /* 0x0000001832007c0c */ /* 0x000fda000b7c1270 */
[----:B------:R-:W2:Y:S01]  /*4ef0*/  @P6 LDG.E.LTC128B.U16 R81, desc[UR18][R58.64] ;  /* 0x000000123a516981 */ /* 0x000ea2000c1e1520 */
[----:B------:R-:W-:-:S04]  /*4f00*/  ISETP.NE.AND P6, PT, R72, RZ, PT ;  /* 0x000000ff4800720c */ /* 0x000fc80003fc5270 */
[----:B------:R-:W-:-:S13]  /*4f10*/  ISETP.LT.AND P6, PT, R50, UR24, P6 ;  /* 0x0000001832007c0c */ /* 0x000fda000b7c1270 */
[----:B------:R-:W2:Y:S01]  /*4f20*/  @P6 LDG.E.LTC128B.U16 R82, desc[UR18][R60.64] ;  /* 0x000000123c526981 */ /* 0x000ea2000c1e1520 */
[----:B0-----:R-:W-:-:S04]  /*4f30*/  IADD3 R52, P6, R84, UR17, RZ ;  /* 0x0000001154347c10 */ /* 0x001fc8000ffde0ff */
[----:B------:R-:W-:Y:S02]  /*4f40*/  IADD3.X R53, R85, UR21, RZ, P6, !PT ;  /* 0x0000001555357c10 */ /* 0x000fe4000b7fe4ff */
[----:B------:R-:W-:-:S13]  /*4f50*/  ISETP.LT.AND P6, PT, R50, UR24, P5 ;  /* 0x0000001832007c0c */ /* 0x000fda000afc1270 */
[----:B------:R0:W3:Y:S01]  /*4f60*/  @P6 LDG.E.LTC128B.U16 R80, desc[UR18][R52.64] ;  /* 0x0000001234506981 */ /* 0x0000e2000c1e1520 */
[----:B-1----:R-:W-:-:S04]  /*4f70*/  IADD3 R66, P6, R84, UR22, RZ ;  /* 0x0000001654427c10 */ /* 0x002fc8000ffde0ff */
[----:B------:R-:W-:Y:S02]  /*4f80*/  IADD3.X R67, R85, UR23, RZ, P6, !PT ;  /* 0x0000001755437c10 */ /* 0x000fe4000b7fe4ff */
[----:B------:R-:W-:-:S13]  /*4f90*/  ISETP.LT.AND P6, PT, R50, UR24, P4 ;  /* 0x0000001832007c0c */ /* 0x000fda000a7c1270 */
[----:B------:R1:W3:Y:S01]  /*4fa0*/  @P6 LDG.E.LTC128B.U16 R79, desc[UR18][R66.64] ;  /* 0x00000012424f6981 */ /* 0x0002e2000c1e1520 */
[----:B------:R-:W-:Y:S01]  /*4fb0*/  IADD3 R54, P6, R56, UR13, RZ ;  /* 0x0000000d38367c10 */ /* 0x000fe2000ffde0ff */
[----:B------:R-:W-:-:S03]  /*4fc0*/  VIADD R46, R68, 0x12 ;  /* 0x00000012442e7836 */ /* 0x000fc60000000000 */
[----:B------:R-:W-:Y:S02]  /*4fd0*/  IADD3.X R55, R57, UR16, RZ, P6, !PT ;  /* 0x0000001039377c10 */ /* 0x000fe4000b7fe4ff */
[----:B------:R-:W-:-:S04]  /*4fe0*/  ISETP.NE.AND P6, PT, R71, RZ, PT ;  /* 0x000000ff4700720c */ /* 0x000fc80003fc5270 */
[----:B------:R-:W-:-:S13]  /*4ff0*/  ISETP.LT.AND P6, PT, R46, UR24, P6 ;  /* 0x000000182e007c0c */ /* 0x000fda000b7c1270 */
[----:B------:R4:W5:Y:S01]  /*5000*/  @P6 LDG.E.LTC128B.U16 R77, desc[UR18][R54.64] ;  /* 0x00000012364d6981 */ /* 0x000962000c1e1520 */
[----:B0-----:R-:W-:-:S04]  /*5010*/  IADD3 R52, P6, R56, UR14, RZ ;  /* 0x0000000e38347c10 */ /* 0x001fc8000ffde0ff */
[----:B------:R-:W-:Y:S02]  /*5020*/  IADD3.X R53, R57, UR15, RZ, P6, !PT ;  /* 0x0000000f39357c10 */ /* 0x000fe4000b7fe4ff */
[----:B------:R-:W-:-:S04]  /*5030*/  ISETP.NE.AND P6, PT, R72, RZ, PT ;  /* 0x000000ff4800720c */ /* 0x000fc80003fc5270 */
[----:B------:R-:W-:-:S13]  /*5040*/  ISETP.LT.AND P6, PT, R46, UR24, P6 ;  /* 0x000000182e007c0c */ /* 0x000fda000b7c1270 */
[----:B------:R-:W5:Y:S01]  /*5050*/  @P6 LDG.E.LTC128B.U16 R78, desc[UR18][R52.64] ;  /* 0x00000012344e6981 */ /* 0x000f62000c1e1520 */
[----:B-1----:R-:W-:-:S04]  /*5060*/  IADD3 R66, P6, R56, UR17, RZ ;  /* 0x0000001138427c10 */ /* 0x002fc8000ffde0ff */
[----:B------:R-:W-:Y:S02]  /*5070*/  IADD3.X R67, R57, UR21, RZ, P6, !PT ;  /* 0x0000001539437c10 */ /* 0x000fe4000b7fe4ff */
[----:B------:R-:W-:-:S13]  /*5080*/  ISETP.LT.AND P6, PT, R46, UR24, P5 ;  /* 0x000000182e007c0c */ /* 0x000fda000afc1270 */
[----:B------:R0:W5:Y:S01]  /*5090*/  @P6 LDG.E.LTC128B.U16 R76, desc[UR18][R66.64] ;  /* 0x00000012424c6981 */ /* 0x000162000c1e1520 */
[----:B------:R-:W-:-:S04]  /*50a0*/  IADD3 R84, P6, R56, UR22, RZ ;  /* 0x0000001638547c10 */ /* 0x000fc8000ffde0ff */
[----:B------:R-:W-:Y:S02]  /*50b0*/  IADD3.X R85, R57, UR23, RZ, P6, !PT ;  /* 0x0000001739557c10 */ /* 0x000fe4000b7fe4ff */
[----:B------:R-:W-:-:S13]  /*50c0*/  ISETP.LT.AND P6, PT, R46, UR24, P4 ;  /* 0x000000182e007c0c */ /* 0x000fda000a7c1270 */
[----:B------:R-:W5:Y:S01]  /*50d0*/  @P6 LDG.E.LTC128B.U16 R73, desc[UR18][R84.64] ;  /* 0x0000001254496981 */ /* 0x000f62000c1e1520 */
[----:B------:R-:W-:Y:S01]  /*50e0*/  BAR.SYNC.DEFER_BLOCKING 0x0 ;  /* 0x0000000000007b1d */ /* 0x000fe20000010000 */
[----:B----4-:R-:W-:-:S04]  /*50f0*/  IADD3 R54, P6, R88, UR26, RZ ;  /* 0x0000001a58367c10 */ /* 0x010fc8000ffde0ff */
[----:B------:R-:W-:Y:S02]  /*5100*/  IADD3.X R55, R89, UR27, RZ, P6, !PT ;  /* 0x0000001b59377c10 */ /* 0x000fe4000b7fe4ff */
[----:B------:R-:W-:-:S04]  /*5110*/  IADD3 R58, P6, R88, UR11, RZ ;  /* 0x0000000b583a7c10 */ /* 0x000fc8000ffde0ff */
[----:B------:R-:W-:Y:S02]  /*5120*/  IADD3.X R59, R89, UR12, RZ, P6, !PT ;  /* 0x0000000c593b7c10 */ /* 0x000fe4000b7fe4ff */
[----:B------:R-:W-:-:S04]  /*5130*/  IADD3 R56, P6, R88, UR9, RZ ;  /* 0x0000000958387c10 */ /* 0x000fc8000ffde0ff */
        /* <DEDUP_REMOVED lines=11> */
[----:B0-----:R-:W-:Y:S04]  /*51f0*/  LDS.U16 R66, [R70+UR4] ;  /* 0x0000000446427984 */ /* 0x001fe80008000400 */
[----:B------:R-:W0:Y:S04]  /*5200*/  LDS.U16 R47, [R70+UR4+0x40] ;  /* 0x00004004462f7984 */ /* 0x000e280008000400 */
[----:B------:R-:W-:Y:S04]  /*5210*/  LDS.U16 R43, [R70+UR4+0x80] ;  /* 0x00008004462b7984 */ /* 0x000fe80008000400 */
[----:B------:R-:W1:Y:S01]  /*5220*/  LDS.U16 R42, [R70+UR4+0xc0] ;  /* 0x0000c004462a7984 */ /* 0x000e620008000400 */
[----:B0-----:R-:W-:-:S02]  /*5230*/  PRMT R47, R66, 0x5410, R47 ;  /* 0x00005410422f7816 */ /* 0x001fc4000000002f */
[----:B-1----:R-:W-:Y:S02]  /*5240*/  PRMT R42, R43, 0x5410, R42 ;  /* 0x000054102b2a7816 */ /* 0x002fe4000000002a */
[----:B--2---:R-:W-:-:S05]  /*5250*/  PRMT R39, R82, 0x5410, R81 ;  /* 0x0000541052277816 */ /* 0x004fca0000000051 */
[----:B------:R-:W-:-:S04]  /*5260*/  HMUL2 R44, R74.H0_H0, R39 ;  /* 0x000000274a2c7232 */ /* 0x000fc80000000800 */
[----:B------:R-:W-:Y:S02]  /*5270*/  HFMA2 R44, R75.H0_H0, R47, R44 ;  /* 0x0000002f4b2c7231 */ /* 0x000fe4000000082c */
[----:B------:R-:W-:Y:S03]  /*5280*/  LDS.U16 R47, [R70+UR4+0x2c4] ;  /* 0x0002c404462f7984 */ /* 0x000fe60008000400 */
[----:B------:R-:W-:Y:S01]  /*5290*/  PRMT R38, R44, 0x7632, R38 ;  /* 0x000076322c267816 */ /* 0x000fe20000000026 */
[----:B------:R-:W-:Y:S01]  /*52a0*/  @P6 STG.E.U16 desc[UR18][R54.64], R44 ;  /* 0x0000002c36006986 */ /* 0x000fe2000c101512 */
[----:B------:R-:W-:-:S04]  /*52b0*/  IADD3 R66, P6, R88, UR5, RZ ;  /* 0x0000000558427c10 */ /* 0x000fc8000ffde0ff */
[----:B------:R-:W-:Y:S02]  /*52c0*/  IADD3.X R67, R89, UR8, RZ, P6, !PT ;  /* 0x0000000859437c10 */ /* 0x000fe4000b7fe4ff */
[----:B------:R-:W-:-:S13]  /*52d0*/  ISETP.LT.AND P6, PT, R50, UR24, P1 ;  /* 0x0000001832007c0c */ /* 0x000fda0008fc1270 */
[----:B------:R0:W-:Y:S01]  /*52e0*/  @P6 STG.E.U16 desc[UR18][R58.64], R38 ;  /* 0x000000263a006986 */ /* 0x0001e2000c101512 */
[----:B------:R-:W-:-:S04]  /*52f0*/  IADD3 R40, P6, R60, UR13, RZ ;  /* 0x0000000d3c287c10 */ /* 0x000fc8000ffde0ff */
[----:B------:R-:W-:Y:S02]  /*5300*/  IADD3.X R41, R61, UR16, RZ, P6, !PT ;  /* 0x000000103d297c10 */ /* 0x000fe4000b7fe4ff */
[----:B---3--:R-:W-:Y:S02]  /*5310*/  PRMT R39, R80, 0x5410, R79 ;  /* 0x0000541050277816 */ /* 0x008fe4000000004f */
[----:B------:R-:W-:-:S03]  /*5320*/  ISETP.LT.AND P6, PT, R50, UR24, P2 ;  /* 0x0000001832007c0c */ /* 0x000fc600097c1270 */
[----:B------:R-:W-:-:S04]  /*5330*/  HMUL2 R39, R74.H0_H0, R39 ;  /* 0x000000274a277232 */ /* 0x000fc80000000800 */
[----:B------:R-:W-:-:S05]  /*5340*/  HFMA2 R39, R75.H0_H0, R42, R39 ;  /* 0x0000002a4b277231 */ /* 0x000fca0000000827 */
[----:B0-----:R-:W-:Y:S01]  /*5350*/  PRMT R38, R39, 0x7632, R38 ;  /* 0x0000763227267816 */ /* 0x001fe20000000026 */
[----:B------:R5:W-:Y:S01]  /*5360*/  @P6 STG.E.U16 desc[UR18][R56.64], R39 ;  /* 0x0000002738006986 */ /* 0x000be2000c101512 */
[----:B------:R-:W-:-:S04]  /*5370*/  IADD3 R42, P6, R60, UR14, RZ ;  /* 0x0000000e3c2a7c10 */ /* 0x000fc8000ffde0ff */
[----:B------:R-:W-:Y:S02]  /*5380*/  IADD3.X R43, R61, UR15, RZ, P6, !PT ;  /* 0x0000000f3d2b7c10 */ /* 0x000fe4000b7fe4ff */
[----:B------:R-:W-:Y:S02]  /*5390*/  ISETP.LT.AND P6, PT, R50, UR24, P0 ;  /* 0x0000001832007c0c */ /* 0x000fe400087c1270 */
[----:B------:R-:W0:Y:S11]  /*53a0*/  LDS.U16 R50, [R70+UR4+0x284] ;  /* 0x0002840446327984 */ /* 0x000e360008000400 */
[----:B------:R1:W-:Y:S01]  /*53b0*/  @P6 STG.E.U16 desc[UR18][R66.64], R38 ;  /* 0x0000002642006986 */ /* 0x0003e2000c101512 */
[----:B------:R-:W-:-:S04]  /*53c0*/  IADD3 R44, P6, R48, UR26, RZ ;  /* 0x0000001a302c7c10 */ /* 0x000fc8000ffde0ff */
[----:B------:R-:W-:Y:S02]  /*53d0*/  IADD3.X R45, R49, UR27, RZ, P6, !PT ;  /* 0x0000001b312d7c10 */ /* 0x000fe4000b7fe4ff */
[----:B------:R-:W-:Y:S02]  /*53e0*/  ISETP.LT.AND P6, PT, R46, UR24, P3 ;  /* 0x000000182e007c0c */ /* 0x000fe40009fc1270 */
[----:B-----5:R-:W-:-:S05]  /*53f0*/  PRMT R39, R78, 0x5410, R77 ;  /* 0x000054104e277816 */ /* 0x020fca000000004d */
[----:B------:R-:W-:Y:S01]  /*5400*/  HMUL2 R39, R74.H0_H0, R39 ;  /* 0x000000274a277232 */ /* 0x000fe20000000800 */
[----:B0-----:R-:W-:Y:S02]  /*5410*/  PRMT R50, R50, 0x5410, R47 ;  /* 0x0000541032327816 */ /* 0x001fe4000000002f */
[----:B------:R-:W-:Y:S03]  /*5420*/  LDS.U16 R47, [R70+UR4+0x344] ;  /* 0x00034404462f7984 */ /* 0x000fe60008000400 */
[----:B------:R-:W-:Y:S02]  /*5430*/  HFMA2 R39, R75.H0_H0, R50, R39 ;  /* 0x000000324b277231 */ /* 0x000fe40000000827 */
[----:B------:R-:W0:Y:S03]  /*5440*/  LDS.U16 R50, [R70+UR4+0x304] ;  /* 0x0003040446327984 */ /* 0x000e260008000400 */
[----:B-1----:R-:W-:Y:S01]  /*5450*/  PRMT R38, R39, 0x7632, R38 ;  /* 0x0000763227267816 */ /* 0x002fe20000000026 */
[----:B------:R1:W-:Y:S01]  /*5460*/  @P6 STG.E.U16 desc[UR18][R44.64], R39 ;  /* 0x000000272c006986 */ /* 0x0003e2000c101512 */
[----:B------:R-:W-:-:S04]  /*5470*/  IADD3 R58, P6, R48, UR11, RZ ;  /* 0x0000000b303a7c10 */ /* 0x000fc8000ffde0ff */
[----:B------:R-:W-:Y:S02]  /*5480*/  IADD3.X R59, R49, UR12, RZ, P6, !PT ;  /* 0x0000000c313b7c10 */ /* 0x000fe4000b7fe4ff */
[----:B------:R-:W-:Y:S02]  /*5490*/  ISETP.LT.AND P6, PT, R46, UR24, P1 ;  /* 0x000000182e007c0c */ /* 0x000fe40008fc1270 */
[----:B-1----:R-:W-:-:S05]  /*54a0*/  PRMT R39, R76, 0x5410, R73 ;  /* 0x000054104c277816 */ /* 0x002fca0000000049 */
[----:B------:R-:W-:-:S06]  /*54b0*/  HMUL2 R39, R74.H0_H0, R39 ;  /* 0x000000274a277232 */ /* 0x000fcc0000000800 */
[----:B------:R1:W-:Y:S01]  /*54c0*/  @P6 STG.E.U16 desc[UR18][R58.64], R38 ;  /* 0x000000263a006986 */ /* 0x0003e2000c101512 */
[----:B------:R-:W-:-:S04]  /*54d0*/  IADD3 R56, P6, R48, UR9, RZ ;  /* 0x0000000930387c10 */ /* 0x000fc8000ffde0ff */
[----:B------:R-:W-:Y:S02]  /*54e0*/  IADD3.X R57, R49, UR10, RZ, P6, !PT ;  /* 0x0000000a31397c10 */ /* 0x000fe4000b7fe4ff */
[----:B------:R-:W-:Y:S02]  /*54f0*/  ISETP.LT.AND P6, PT, R46, UR24, P2 ;  /* 0x000000182e007c0c */ /* 0x000fe400097c1270 */
[----:B0-----:R-:W-:-:S05]  /*5500*/  PRMT R50, R50, 0x5410, R47 ;  /* 0x0000541032327816 */ /* 0x001fca000000002f */
[----:B------:R-:W-:-:S06]  /*5510*/  HFMA2 R39, R75.H0_H0, R50, R39 ;  /* 0x000000324b277231 */ /* 0x000fcc0000000827 */
[----:B------:R-:W-:Y:S01]  /*5520*/  @P6 STG.E.U16 desc[UR18][R56.64], R39 ;  /* 0x0000002738006986 */ /* 0x000fe2000c101512 */
[----:B------:R-:W-:Y:S02]  /*5530*/  IADD3 R48, P6, R48, UR5, RZ ;  /* 0x0000000530307c10 */ /* 0x000fe4000ffde0ff */
[----:B-1----:R-:W-:Y:S02]  /*5540*/  PRMT R38, R39, 0x7632, R38 ;  /* 0x0000763227267816 */ /* 0x002fe40000000026 */
[----:B------:R-:W-:Y:S02]  /*5550*/  IADD3.X R49, R49, UR8, RZ, P6, !PT ;  /* 0x0000000831317c10 */ /* 0x000fe4000b7fe4ff */
[----:B------:R-:W-:Y:S01]  /*5560*/  ISETP.LT.AND P6, PT, R46, UR24, P0 ;  /* 0x000000182e007c0c */ /* 0x000fe200087c1270 */
[----:B------:R-:W-:-:S12]  /*5570*/  VIADD R46, R68, 0x3 ;  /* 0x00000003442e7836 */ /* 0x000fd80000000000 */
[----:B------:R0:W-:Y:S01]  /*5580*/  @P6 STG.E.U16 desc[UR18][R48.64], R38 ;  /* 0x0000002630006986 */ /* 0x0001e2000c101512 */
[----:B------:R-:W-:-:S04]  /*5590*/  ISETP.NE.AND P6, PT, R71, RZ, PT ;  /* 0x000000ff4700720c */ /* 0x000fc80003fc5270 */
[----:B------:R-:W-:-:S13]  /*55a0*/  ISETP.LT.AND P6, PT, R46, UR24, P6 ;  /* 0x000000182e007c0c */ /* 0x000fda000b7c1270 */
[----:B------:R1:W2:Y:S01]  /*55b0*/  @P6 LDG.E.LTC128B.U16 R81, desc[UR18][R40.64] ;  /* 0x0000001228516981 */ /* 0x0002a2000c1e1520 */
[----:B------:R-:W-:-:S04]  /*55c0*/  ISETP.NE.AND P6, PT, R72, RZ, PT ;  /* 0x000000ff4800720c */ /* 0x000fc80003fc5270 */
[----:B------:R-:W-:-:S13]  /*55d0*/  ISETP.LT.AND P6, PT, R46, UR24, P6 ;  /* 0x000000182e007c0c */ /* 0x000fda000b7c1270 */
[----:B------:R-:W2:Y:S01]  /*55e0*/  @P6 LDG.E.LTC128B.U16 R82, desc[UR18][R42.64] ;  /* 0x000000122a526981 */ /* 0x000ea2000c1e1520 */
[----:B------:R-:W-:-:S04]  /*55f0*/  IADD3 R50, P6, R60, UR17, RZ ;  /* 0x000000113c327c10 */ /* 0x000fc8000ffde0ff */
[----:B------:R-:W-:Y:S02]  /*5600*/  IADD3.X R51, R61, UR21, RZ, P6, !PT ;  /* 0x000000153d337c10 */ /* 0x000fe4000b7fe4ff */
[----:B------:R-:W-:-:S13]  /*5610*/  ISETP.LT.AND P6, PT, R46, UR24, P5 ;  /* 0x000000182e007c0c */ /* 0x000fda000afc1270 */
[----:B------:R-:W3:Y:S01]  /*5620*/  @P6 LDG.E.LTC128B.U16 R80, desc[UR18][R50.64] ;  /* 0x0000001232506981 */ /* 0x000ee2000c1e1520 */
[----:B------:R-:W-:-:S04]  /*5630*/  IADD3 R58, P6, R60, UR22, RZ ;  /* 0x000000163c3a7c10 */ /* 0x000fc8000ffde0ff */
[----:B------:R-:W-:Y:S02]  /*5640*/  IADD3.X R59, R61, UR23, RZ, P6, !PT ;  /* 0x000000173d3b7c10 */ /* 0x000fe4000b7fe4ff */
[----:B------:R-:W-:-:S13]  /*5650*/  ISETP.LT.AND P6, PT, R46, UR24, P4 ;  /* 0x000000182e007c0c */ /* 0x000fda000a7c1270 */
[----:B------:R4:W3:Y:S01]  /*5660*/  @P6 LDG.E.LTC128B.U16 R79, desc[UR18][R58.64] ;  /* 0x000000123a4f6981 */ /* 0x0008e2000c1e1520 */
[----:B0-----:R-:W-:Y:S01]  /*5670*/  IADD3 R48, P6, R52, UR13, RZ ;  /* 0x0000000d34307c10 */ /* 0x001fe2000ffde0ff */
[----:B------:R-:W-:-:S03]  /*5680*/  VIADD R38, R68, 0x13 ;  /* 0x0000001344267836 */ /* 0x000fc60000000000 */
[----:B------:R-:W-:Y:S02]  /*5690*/  IADD3.X R49, R53, UR16, RZ, P6, !PT ;  /* 0x0000001035317c10 */ /* 0x000fe4000b7fe4ff */
[----:B------:R-:W-:-:S04]  /*56a0*/  ISETP.NE.AND P6, PT, R71, RZ, PT ;  /* 0x000000ff4700720c */ /* 0x000fc80003fc5270 */
[----:B------:R-:W-:-:S13]  /*56b0*/  ISETP.LT.AND P6, PT, R38, UR24, P6 ;  /* 0x0000001826007c0c */ /* 0x000fda000b7c1270 */
[----:B------:R0:W5:Y:S01]  /*56c0*/  @P6 LDG.E.LTC128B.U16 R77, desc[UR18][R48.64] ;  /* 0x00000012304d6981 */ /* 0x000162000c1e1520 */
[----:B-1----:R-:W-:-:S04]  /*56d0*/  IADD3 R40, P6, R52, UR14, RZ ;  /* 0x0000000e34287c10 */ /* 0x002fc8000ffde0ff */
[----:B------:R-:W-:Y:S02]  /*56e0*/  IADD3.X R41, R53, UR15, RZ, P6, !PT ;  /* 0x0000000f35297c10 */ /* 0x000fe4000b7fe4ff */
[----:B------:R-:W-:-:S04]  /*56f0*/  ISETP.NE.AND P6, PT, R72, RZ, PT ;  /* 0x000000ff4800720c */ /* 0x000fc80003fc5270 */
[----:B------:R-:W-:-:S13]  /*5700*/  ISETP.LT.AND P6, PT, R38, UR24, P6 ;  /* 0x0000001826007c0c */ /* 0x000fda000b7c1270 */
[----:B------:R-:W5:Y:S01]  /*5710*/  @P6 LDG.E.LTC128B.U16 R78, desc[UR18][R40.64] ;  /* 0x00000012284e6981 */ /* 0x000f62000c1e1520 */
[----:B------:R-:W-:-:S04]  /*5720*/  IADD3 R56, P6, R52, UR17, RZ ;  /* 0x0000001134387c10 */ /* 0x000fc8000ffde0ff */
[----:B------:R-:W-:Y:S02]  /*5730*/  IADD3.X R57, R53, UR21, RZ, P6, !PT ;  /* 0x0000001535397c10 */ /* 0x000fe4000b7fe4ff */
[----:B------:R-:W-:-:S13]  /*5740*/  ISETP.LT.AND P6, PT, R38, UR24, P5 ;  /* 0x0000001826007c0c */ /* 0x000fda000afc1270 */
[----:B------:R1:W5:Y:S01]  /*5750*/  @P6 LDG.E.LTC128B.U16 R76, desc[UR18][R56.64] ;  /* 0x00000012384c6981 */ /* 0x000362000c1e1520 */
[----:B----4-:R-:W-:-:S04]  /*5760*/  IADD3 R58, P6, R52, UR22, RZ ;  /* 0x00000016343a7c10 */ /* 0x010fc8000ffde0ff */
[----:B------:R-:W-:Y:S02]  /*5770*/  IADD3.X R59, R53, UR23, RZ, P6, !PT ;  /* 0x00000017353b7c10 */ /* 0x000fe4000b7fe4ff */
[----:B------:R-:W-:-:S13]  /*5780*/  ISETP.LT.AND P6, PT, R38, UR24, P4 ;  /* 0x0000001826007c0c */ /* 0x000fda000a7c1270 */
[----:B------:R-:W4:Y:S01]  /*5790*/  @P6 LDG.E.LTC128B.U16 R73, desc[UR18][R58.64] ;  /* 0x000000123a496981 */ /* 0x000f22000c1e1520 */
[----:B------:R-:W-:Y:S01]  /*57a0*/  BAR.SYNC.DEFER_BLOCKING 0x0 ;  /* 0x0000000000007b1d */ /* 0x000fe20000010000 */
[----:B------:R-:W-:-:S04]  /*57b0*/  IADD3 R52, P6, R54, UR26, RZ ;  /* 0x0000001a36347c10 */ /* 0x000fc8000ffde0ff */
[----:B------:R-:W-:Y:S02]  /*57c0*/  IADD3.X R53, R55, UR27, RZ, P6, !PT ;  /* 0x0000001b37357c10 */ /* 0x000fe4000b7fe4ff */
[----:B------:R-:W-:-:S04]  /*57d0*/  IADD3 R50, P6, R54, UR11, RZ ;  /* 0x0000000b36327c10 */ /* 0x000fc8000ffde0ff */
[----:B------:R-:W-:Y:S02]  /*57e0*/  IADD3.X R51, R55, UR12, RZ, P6, !PT ;  /* 0x0000000c37337c10 */ /* 0x000fe4000b7fe4ff */
[----:B0-----:R-:W-:-:S04]  /*57f0*/  IADD3 R48, P6, R54, UR9, RZ ;  /* 0x0000000936307c10 */ /* 0x001fc8000ffde0ff */
        /* <DEDUP_REMOVED lines=40> */
[----:B------:R-:W-:-:S03]  /*5a80*/  IADD3 R36, P6, R44, UR26, RZ ;  /* 0x0000001a2c247c10 */ /* 0x000fc6000ffde0ff */
[----:B------:R-:W-:Y:S01]  /*5a90*/  LDS.U16 R35, [R70+UR4+0x304] ;  /* 0x0003040446237984 */ /* 0x000fe20008000400 */
[----:B------:R-:W-:Y:S02]  /*5aa0*/  IADD3.X R37, R45, UR27, RZ, P6, !PT ;  /* 0x0000001b2d257c10 */ /* 0x000fe4000b7fe4ff */
[----:B------:R-:W-:Y:S01]  /*5ab0*/  ISETP.LT.AND P6, PT, R38, UR24, P3 ;  /* 0x0000001826007c0c */ /* 0x000fe20009fc1270 */
[----:B------:R-:W2:Y:S01]  /*5ac0*/  LDS.U16 R34, [R70+UR4+0x344] ;  /* 0x0003440446227984 */ /* 0x000ea20008000400 */
[----:B-----5:R-:W-:-:S05]  /*5ad0*/  PRMT R31, R78, 0x5410, R77 ;  /* 0x000054104e1f7816 */ /* 0x020fca000000004d */
[----:B------:R-:W-:Y:S01]  /*5ae0*/  HMUL2 R31, R74.H0_H0, R31 ;  /* 0x0000001f4a1f7232 */ /* 0x000fe20000000800 */
[----:B0-----:R-:W-:-:S05]  /*5af0*/  PRMT R46, R46, 0x5410, R39 ;  /* 0x000054102e2e7816 */ /* 0x001fca0000000027 */
[----:B------:R-:W-:-:S05]  /*5b00*/  HFMA2 R31, R75.H0_H0, R46, R31 ;  /* 0x0000002e4b1f7231 */ /* 0x000fca000000081f */
[----:B------:R4:W-:Y:S01]  /*5b10*/  @P6 STG.E.U16 desc[UR18][R36.64], R31 ;  /* 0x0000001f24006986 */ /* 0x0009e2000c101512 */
[----:B------:R-:W-:Y:S02]  /*5b20*/  IADD3 R48, P6, R44, UR11, RZ ;  /* 0x0000000b2c307c10 */ /* 0x000fe4000ffde0ff */
[----:B-1----:R-:W-:Y:S02]  /*5b30*/  PRMT R30, R31, 0x7632, R30 ;  /* 0x000076321f1e7816 */ /* 0x002fe4000000001e */
[----:B------:R-:W-:Y:S02]  /*5b40*/  IADD3.X R49, R45, UR12, RZ, P6, !PT ;  /* 0x0000000c2d317c10 */ /* 0x000fe4000b7fe4ff */
[----:B------:R-:W-:Y:S02]  /*5b50*/  ISETP.LT.AND P6, PT, R38, UR24, P1 ;  /* 0x0000001826007c0c */ /* 0x000fe40008fc1270 */
[----:B--2---:R-:W-:Y:S02]  /*5b60*/  PRMT R34, R35, 0x5410, R34 ;  /* 0x0000541023227816 */ /* 0x004fe40000000022 */
[----:B----4-:R-:W-:-:S05]  /*5b70*/  PRMT R31, R76, 0x5410, R73 ;  /* 0x000054104c1f7816 */ /* 0x010fca0000000049 */
[----:B------:R-:W-:-:S04]  /*5b80*/  HMUL2 R31, R74.H0_H0, R31 ;  /* 0x0000001f4a1f7232 */ /* 0x000fc80000000800 */
[----:B------:R0:W-:Y:S01]  /*5b90*/  @P6 STG.E.U16 desc[UR18][R48.64], R30 ;  /* 0x0000001e30006986 */ /* 0x0001e2000c101512 */
[----:B------:R-:W-:Y:S01]  /*5ba0*/  IADD3 R46, P6, R44, UR9, RZ ;  /* 0x000000092c2e7c10 */ /* 0x000fe2000ffde0ff */
[----:B------:R-:W-:-:S03]  /*5bb0*/  HFMA2 R31, R75.H0_H0, R34, R31 ;  /* 0x000000224b1f7231 */ /* 0x000fc6000000081f */
[----:B------:R-:W-:Y:S02]  /*5bc0*/  IADD3.X R47, R45, UR10, RZ, P6, !PT ;  /* 0x0000000a2d2f7c10 */ /* 0x000fe4000b7fe4ff */
[----:B------:R-:W-:Y:S02]  /*5bd0*/  ISETP.LT.AND P6, PT, R38, UR24, P2 ;  /* 0x0000001826007c0c */ /* 0x000fe400097c1270 */
[----:B0-----:R-:W-:-:S11]  /*5be0*/  PRMT R30, R31, 0x7632, R30 ;  /* 0x000076321f1e7816 */ /* 0x001fd6000000001e */
[----:B------:R0:W-:Y:S01]  /*5bf0*/  @P6 STG.E.U16 desc[UR18][R46.64], R31 ;  /* 0x0000001f2e006986 */ /* 0x0001e2000c101512 */
[----:B------:R-:W-:-:S04]  /*5c00*/  IADD3 R34, P6, R44, UR5, RZ ;  /* 0x000000052c227c10 */ /* 0x000fc8000ffde0ff */
[----:B------:R-:W-:Y:S02]  /*5c10*/  IADD3.X R35, R45, UR8, RZ, P6, !PT ;  /* 0x000000082d237c10 */ /* 0x000fe4000b7fe4ff */
[----:B------:R-:W-:Y:S01]  /*5c20*/  ISETP.LT.AND P6, PT, R38, UR24, P0 ;  /* 0x0000001826007c0c */ /* 0x000fe200087c1270 */
[----:B------:R-:W-:-:S12]  /*5c30*/  VIADD R38, R68, 0x4 ;  /* 0x0000000444267836 */ /* 0x000fd80000000000 */
[----:B------:R1:W-:Y:S01]  /*5c40*/  @P6 STG.E.U16 desc[UR18][R34.64], R30 ;  /* 0x0000001e22006986 */ /* 0x0003e2000c101512 */
[----:B------:R-:W-:-:S04]  /*5c50*/  ISETP.NE.AND P6, PT, R71, RZ, PT ;  /* 0x000000ff4700720c */ /* 0x000fc80003fc5270 */
[----:B------:R-:W-:-:S13]  /*5c60*/  ISETP.LT.AND P6, PT, R38, UR24, P6 ;  /* 0x0000001826007c0c */ /* 0x000fda000b7c1270 */
[----:B------:R-:W2:Y:S01]  /*5c70*/  @P6 LDG.E.LTC128B.U16 R81, desc[UR18][R54.64] ;  /* 0x0000001236516981 */ /* 0x000ea2000c1e1520 */
[----:B------:R-:W-:-:S04]  /*5c80*/  ISETP.NE.AND P6, PT, R72, RZ, PT ;  /* 0x000000ff4800720c */ /* 0x000fc80003fc5270 */
[----:B------:R-:W-:-:S13]  /*5c90*/  ISETP.LT.AND P6, PT, R38, UR24, P6 ;  /* 0x0000001826007c0c */ /* 0x000fda000b7c1270 */
[----:B------:R-:W2:Y:S01]  /*5ca0*/  @P6 LDG.E.LTC128B.U16 R82, desc[UR18][R32.64] ;  /* 0x0000001220526981 */ /* 0x000ea2000c1e1520 */
[----:B------:R-:W-:-:S04]  /*5cb0*/  IADD3 R44, P6, R42, UR17, RZ ;  /* 0x000000112a2c7c10 */ /* 0x000fc8000ffde0ff */
[----:B------:R-:W-:Y:S02]  /*5cc0*/  IADD3.X R45, R43, UR21, RZ, P6, !PT ;  /* 0x000000152b2d7c10 */ /* 0x000fe4000b7fe4ff */
[----:B------:R-:W-:-:S13]  /*5cd0*/  ISETP.LT.AND P6, PT, R38, UR24, P5 ;  /* 0x0000001826007c0c */ /* 0x000fda000afc1270 */
[----:B------:R-:W3:Y:S01]  /*5ce0*/  @P6 LDG.E.LTC128B.U16 R80, desc[UR18][R44.64] ;  /* 0x000000122c506981 */ /* 0x000ee2000c1e1520 */
[----:B0-----:R-:W-:-:S04]  /*5cf0*/  IADD3 R46, P6, R42, UR22, RZ ;  /* 0x000000162a2e7c10 */ /* 0x001fc8000ffde0ff */
[----:B------:R-:W-:Y:S02]  /*5d00*/  IADD3.X R47, R43, UR23, RZ, P6, !PT ;  /* 0x000000172b2f7c10 */ /* 0x000fe4000b7fe4ff */
[----:B------:R-:W-:-:S13]  /*5d10*/  ISETP.LT.AND P6, PT, R38, UR24, P4 ;  /* 0x0000001826007c0c */ /* 0x000fda000a7c1270 */
[----:B------:R0:W3:Y:S01]  /*5d20*/  @P6 LDG.E.LTC128B.U16 R79, desc[UR18][R46.64] ;  /* 0x000000122e4f6981 */ /* 0x0000e2000c1e1520 */
[----:B------:R-:W-:Y:S01]  /*5d30*/  IADD3 R42, P6, R40, UR13, RZ ;  /* 0x0000000d282a7c10 */ /* 0x000fe2000ffde0ff */
[----:B-1----:R-:W-:-:S03]  /*5d40*/  VIADD R34, R68, 0x14 ;  /* 0x0000001444227836 */ /* 0x002fc60000000000 */
[----:B------:R-:W-:Y:S02]  /*5d50*/  IADD3.X R43, R41, UR16, RZ, P6, !PT ;  /* 0x00000010292b7c10 */ /* 0x000fe4000b7fe4ff */
[----:B------:R-:W-:-:S04]  /*5d60*/  ISETP.NE.AND P6, PT, R71, RZ, PT ;  /* 0x000000ff4700720c */ /* 0x000fc80003fc5270 */
[----:B------:R-:W-:-:S13]  /*5d70*/  ISETP.LT.AND P6, PT, R34, UR24, P6 ;  /* 0x0000001822007c0c */ /* 0x000fda000b7c1270 */
[----:B------:R1:W4:Y:S01]  /*5d80*/  @P6 LDG.E.LTC128B.U16 R77, desc[UR18][R42.64] ;  /* 0x000000122a4d6981 */ /* 0x000322000c1e1520 */
[----:B------:R-:W-:-:S04]  /*5d90*/  IADD3 R30, P6, R40, UR14, RZ ;  /* 0x0000000e281e7c10 */ /* 0x000fc8000ffde0ff */
[----:B------:R-:W-:Y:S02]  /*5da0*/  IADD3.X R31, R41, UR15, RZ, P6, !PT ;  /* 0x0000000f291f7c10 */ /* 0x000fe4000b7fe4ff */
[----:B------:R-:W-:-:S04]  /*5db0*/  ISETP.NE.AND P6, PT, R72, RZ, PT ;  /* 0x000000ff4800720c */ /* 0x000fc80003fc5270 */
[----:B------:R-:W-:-:S13]  /*5dc0*/  ISETP.LT.AND P6, PT, R34, UR24, P6 ;  /* 0x0000001822007c0c */ /* 0x000fda000b7c1270 */
[----:B------:R-:W4:Y:S01]  /*5dd0*/  @P6 LDG.E.LTC128B.U16 R78, desc[UR18][R30.64] ;  /* 0x000000121e4e6981 */ /* 0x000f22000c1e1520 */
[----:B0-----:R-:W-:-:S04]  /*5de0*/  IADD3 R46, P6, R40, UR17, RZ ;  /* 0x00000011282e7c10 */ /* 0x001fc8000ffde0ff */
        /* <DEDUP_REMOVED lines=8> */
[----:B------:R-:W-:-:S04]  /*5e70*/  IADD3 R44, P6, R52, UR26, RZ ;  /* 0x0000001a342c7c10 */ /* 0x000fc8000ffde0ff */
[----:B------:R-:W-:Y:S02]  /*5e80*/  IADD3.X R45, R53, UR27, RZ, P6, !PT ;  /* 0x0000001b352d7c10 */ /* 0x000fe4000b7fe4ff */
[----:B-1----:R-:W-:-:S04]  /*5e90*/  IADD3 R42, P6, R52, UR11, RZ ;  /* 0x0000000b342a7c10 */ /* 0x002fc8000ffde0ff */
        /* <DEDUP_REMOVED lines=14> */
[----:B0-----:R-:W0:Y:S04]  /*5f80*/  LDS.U16 R46, [R70+UR4+0x40] ;  /* 0x00004004462e7984 */ /* 0x001e280008000400 */
        /* <DEDUP_REMOVED lines=9> */
[----:B------:R0:W-:Y:S01]  /*6020*/  @P6 STG.E.U16 desc[UR18][R44.64], R28 ;  /* 0x0000001c2c006986 */ /* 0x0001e2000c101512 */
[----:B------:R-:W-:-:S04]  /*6030*/  IADD3 R22, P6, R52, UR5, RZ ;  /* 0x0000000534167c10 */ /* 0x000fc8000ffde0ff */
[----:B------:R-:W-:Y:S02]  /*6040*/  IADD3.X R23, R53, UR8, RZ, P6, !PT ;  /* 0x0000000835177c10 */ /* 0x000fe4000b7fe4ff */
[----:B------:R-:W-:-:S13]  /*6050*/  ISETP.LT.AND P6, PT, R38, UR24, P1 ;  /* 0x0000001826007c0c */ /* 0x000fda0008fc1270 */
[----:B------:R1:W-:Y:S01]  /*6060*/  @P6 STG.E.U16 desc[UR18][R42.64], R25 ;  /* 0x000000192a006986 */ /* 0x0003e2000c101512 */
[----:B------:R-:W-:Y:S02]  /*6070*/  IADD3 R24, P6, R32, UR13, RZ ;  /* 0x0000000d20187c10 */ /* 0x000fe4000ffde0ff */
[----:B---3--:R-:W-:-:S05]  /*6080*/  PRMT R29, R80, 0x5410, R79 ;  /* 0x00005410501d7816 */ /* 0x008fca000000004f */
[----:B0-----:R-:W-:Y:S01]  /*6090*/  HMUL2 R28, R74.H0_H0, R29 ;  /* 0x0000001d4a1c7232 */ /* 0x001fe20000000800 */
[----:B-1----:R-:W-:Y:S02]  /*60a0*/  IADD3.X R25, R33, UR16, RZ, P6, !PT ;  /* 0x0000001021197c10 */ /* 0x002fe4000b7fe4ff */
[----:B------:R-:W-:Y:S01]  /*60b0*/  ISETP.LT.AND P6, PT, R38, UR24, P2 ;  /* 0x0000001826007c0c */ /* 0x000fe200097c1270 */
[----:B------:R-:W-:-:S05]  /*60c0*/  HFMA2 R28, R75.H0_H0, R27, R28 ;  /* 0x0000001b4b1c7231 */ /* 0x000fca000000081c */
[C---:B------:R-:W-:Y:S02]  /*60d0*/  PRMT R27, R28.reuse, 0x7610, R27 ;  /* 0x000076101c1b7816 */ /* 0x040fe4000000001b */
[----:B------:R-:W-:-:S05]  /*60e0*/  PRMT R29, R28, 0x7632, R29 ;  /* 0x000076321c1d7816 */ /* 0x000fca000000001d */
[----:B------:R0:W-:Y:S01]  /*60f0*/  @P6 STG.E.U16 desc[UR18][R40.64], R27 ;  /* 0x0000001b28006986 */ /* 0x0001e2000c101512 */
[----:B------:R-:W-:-:S03]  /*6100*/  IADD3 R26, P6, R32, UR14, RZ ;  /* 0x0000000e201a7c10 */ /* 0x000fc6000ffde0ff */
[----:B------:R-:W-:Y:S01]  /*6110*/  LDS.U16 R40, [R70+UR4+0x344] ;  /* 0x0003440446287984 */ /* 0x000fe20008000400 */
[----:B0-----:R-:W-:Y:S02]  /*6120*/  IADD3.X R27, R33, UR15, RZ, P6, !PT ;  /* 0x0000000f211b7c10 */ /* 0x001fe4000b7fe4ff */
[----:B------:R-:W-:Y:S02]  /*6130*/  ISETP.LT.AND P6, PT, R38, UR24, P0 ;  /* 0x0000001826007c0c */ /* 0x000fe400087c1270 */
[----:B------:R-:W0:Y:S11]  /*6140*/  LDS.U16 R38, [R70+UR4+0x2c4] ;  /* 0x0002c40446267984 */ /* 0x000e360008000400 */
[----:B------:R1:W-:Y:S01]  /*6150*/  @P6 STG.E.U16 desc[UR18][R22.64], R29 ;  /* 0x0000001d16006986 */ /* 0x0003e2000c101512 */
[----:B------:R-:W-:-:S04]  /*6160*/  IADD3 R28, P6, R36, UR26, RZ ;  /* 0x0000001a241c7c10 */ /* 0x000fc8000ffde0ff */
[----:B-1----:R-:W-:Y:S02]  /*6170*/  IADD3.X R29, R37, UR27, RZ, P6, !PT ;  /* 0x0000001b251d7c10 */ /* 0x002fe4000b7fe4ff */
[----:B----4-:R-:W-:Y:S02]  /*6180*/  PRMT R23, R78, 0x5410, R77 ;  /* 0x000054104e177816 */ /* 0x010fe4000000004d */
[----:B------:R-:W-:-:S03]  /*6190*/  ISETP.LT.AND P6, PT, R34, UR24, P3 ;  /* 0x0000001822007c0c */ /* 0x000fc60009fc1270 */
[----:B------:R-:W-:Y:S01]  /*61a0*/  HMUL2 R23, R74.H0_H0, R23 ;  /* 0x000000174a177232 */ /* 0x000fe20000000800 */
[----:B0-----:R-:W-:Y:S02]  /*61b0*/  PRMT R38, R35, 0x5410, R38 ;  /* 0x0000541023267816 */ /* 0x001fe40000000026 */
[----:B------:R-:W0:Y:S03]  /*61c0*/  LDS.U16 R35, [R70+UR4+0x304] ;  /* 0x0003040446237984 */ /* 0x000e260008000400 */
[----:B------:R-:W-:-:S05]  /*61d0*/  HFMA2 R23, R75.H0_H0, R38, R23 ;  /* 0x000000264b177231 */ /* 0x000fca0000000817 */
[----:B------:R1:W-:Y:S01]  /*61e0*/  @P6 STG.E.U16 desc[UR18][R28.64], R23 ;  /* 0x000000171c006986 */ /* 0x0003e2000c101512 */
[----:B------:R-:W-:Y:S02]  /*61f0*/  IADD3 R38, P6, R36, UR11, RZ ;  /* 0x0000000b24267c10 */ /* 0x000fe4000ffde0ff */
[----:B------:R-:W-:Y:S02]  /*6200*/  PRMT R41, R23, 0x7632, R41 ;  /* 0x0000763217297816 */ /* 0x000fe40000000029 */
[----:B------:R-:W-:Y:S02]  /*6210*/  IADD3.X R39, R37, UR12, RZ, P6, !PT ;  /* 0x0000000c25277c10 */ /* 0x000fe4000b7fe4ff */
[----:B------:R-:W-:-:S13]  /*6220*/  ISETP.LT.AND P6, PT, R34, UR24, P1 ;  /* 0x0000001822007c0c */ /* 0x000fda0008fc1270 */
[----:B------:R5:W-:Y:S01]  /*6230*/  @P6 STG.E.U16 desc[UR18][R38.64], R41 ;  /* 0x0000002926006986 */ /* 0x000be2000c101512 */
[----:B------:R-:W-:-:S04]  /*6240*/  IADD3 R22, P6, R36, UR9, RZ ;  /* 0x0000000924167c10 */ /* 0x000fc8000ffde0ff */
[----:B-1----:R-:W-:Y:S02]  /*6250*/  IADD3.X R23, R37, UR10, RZ, P6, !PT ;  /* 0x0000000a25177c10 */ /* 0x002fe4000b7fe4ff */
[----:B------:R-:W-:Y:S02]  /*6260*/  ISETP.LT.AND P6, PT, R34, UR24, P2 ;  /* 0x0000001822007c0c */ /* 0x000fe400097c1270 */
[----:B-----5:R-:W-:Y:S02]  /*6270*/  PRMT R39, R76, 0x5410, R73 ;  /* 0x000054104c277816 */ /* 0x020fe40000000049 */
[----:B0-----:R-:W-:-:S03]  /*6280*/  PRMT R40, R35, 0x5410, R40 ;  /* 0x0000541023287816 */ /* 0x001fc60000000028 */
[----:B------:R-:W-:-:S04]  /*6290*/  HMUL2 R39, R74.H0_H0, R39 ;  /* 0x000000274a277232 */ /* 0x000fc80000000800 */
[----:B------:R-:W-:-:S05]  /*62a0*/  HFMA2 R39, R75.H0_H0, R40, R39 ;  /* 0x000000284b277231 */ /* 0x000fca0000000827 */
[----:B------:R0:W-:Y:S01]  /*62b0*/  @P6 STG.E.U16 desc[UR18][R22.64], R39 ;  /* 0x0000002716006986 */ /* 0x0001e2000c101512 */
[----:B------:R-:W-:-:S04]  /*62c0*/  IADD3 R36, P6, R36, UR5, RZ ;  /* 0x0000000524247c10 */ /* 0x000fc8000ffde0ff */
[----:B------:R-:W-:Y:S02]  /*62d0*/  IADD3.X R37, R37, UR8, RZ, P6, !PT ;  /* 0x0000000825257c10 */ /* 0x000fe4000b7fe4ff */
[----:B------:R-:W-:Y:S01]  /*62e0*/  ISETP.LT.AND P6, PT, R34, UR24, P0 ;  /* 0x0000001822007c0c */ /* 0x000fe200087c1270 */
[----:B------:R-:W-:Y:S01]  /*62f0*/  VIADD R34, R68, 0x5 ;  /* 0x0000000544227836 */ /* 0x000fe20000000000 */
[----:B0-----:R-:W-:-:S11]  /*6300*/  PRMT R23, R39, 0x7632, R23 ;  /* 0x0000763227177816 */ /* 0x001fd60000000017 */
        /* <DEDUP_REMOVED lines=10> */
[----:B------:R3:W4:Y:S01]  /*63b0*/  @P6 LDG.E.LTC128B.U16 R80, desc[UR18][R38.64] ;  /* 0x0000001226506981 */ /* 0x000722000c1e1520 */
[----:B------:R-:W-:-:S04]  /*63c0*/  IADD3 R32, P6, R32, UR22, RZ ;  /* 0x0000001620207c10 */ /* 0x000fc8000ffde0ff */
[----:B------:R-:W-:Y:S02]  /*63d0*/  IADD3.X R33, R33, UR23, RZ, P6, !PT ;  /* 0x0000001721217c10 */ /* 0x000fe4000b7fe4ff */
[----:B------:R-:W-:Y:S01]  /*63e0*/  ISETP.LT.AND P6, PT, R34, UR24, P4 ;  /* 0x0000001822007c0c */ /* 0x000fe2000a7c1270 */
[----:B------:R-:W-:-:S12]  /*63f0*/  VIADD R35, R68, 0x15 ;  /* 0x0000001544237836 */ /* 0x000fd80000000000 */
[----:B------:R5:W4:Y:S01]  /*6400*/  @P6 LDG.E.LTC128B.U16 R79, desc[UR18][R32.64] ;  /* 0x00000012204f6981 */ /* 0x000b22000c1e1520 */
[----:B-1----:R-:W-:-:S04]  /*6410*/  IADD3 R24, P6, R30, UR13, RZ ;  /* 0x0000000d1e187c10 */ /* 0x002fc8000ffde0ff */
[----:B------:R-:W-:Y:S02]  /*6420*/  IADD3.X R25, R31, UR16, RZ, P6, !PT ;  /* 0x000000101f197c10 */ /* 0x000fe4000b7fe4ff */
[----:B------:R-:W-:-:S04]  /*6430*/  ISETP.NE.AND P6, PT, R71, RZ, PT ;  /* 0x000000ff4700720c */ /* 0x000fc80003fc5270 */
[----:B------:R-:W-:-:S13]  /*6440*/  ISETP.LT.AND P6, PT, R35, UR24, P6 ;  /* 0x0000001823007c0c */ /* 0x000fda000b7c1270 */
[----:B------:R1:W4:Y:S01]  /*6450*/  @P6 LDG.E.LTC128B.U16 R77, desc[UR18][R24.64] ;  /* 0x00000012184d6981 */ /* 0x000322000c1e1520 */
[----:B------:R-:W-:-:S04]  /*6460*/  IADD3 R22, P6, R30, UR14, RZ ;  /* 0x0000000e1e167c10 */ /* 0x000fc8000ffde0ff */
[----:B0-----:R-:W-:Y:S02]  /*6470*/  IADD3.X R23, R31, UR15, RZ, P6, !PT ;  /* 0x0000000f1f177c10 */ /* 0x001fe4000b7fe4ff */
[----:B------:R-:W-:-:S04]  /*6480*/  ISETP.NE.AND P6, PT, R72, RZ, PT ;  /* 0x000000ff4800720c */ /* 0x000fc80003fc5270 */
[----:B------:R-:W-:-:S13]  /*6490*/  ISETP.LT.AND P6, PT, R35, UR24, P6 ;  /* 0x0000001823007c0c */ /* 0x000fda000b7c1270 */
[----:B------:R-:W4:Y:S01]  /*64a0*/  @P6 LDG.E.LTC128B.U16 R78, desc[UR18][R22.64] ;  /* 0x00000012164e6981 */ /* 0x000f22000c1e1520 */
[----:B------:R-:W-:-:S04]  /*64b0*/  IADD3 R36, P6, R30, UR17, RZ ;  /* 0x000000111e247c10 */ /* 0x000fc8000ffde0ff */
[----:B------:R-:W-:Y:S02]  /*64c0*/  IADD3.X R37, R31, UR21, RZ, P6, !PT ;  /* 0x000000151f257c10 */ /* 0x000fe4000b7fe4ff */
[----:B------:R-:W-:-:S13]  /*64d0*/  ISETP.LT.AND P6, PT, R35, UR24, P5 ;  /* 0x0000001823007c0c */ /* 0x000fda000afc1270 */
[----:B------:R0:W4:Y:S01]  /*64e0*/  @P6 LDG.E.LTC128B.U16 R76, desc[UR18][R36.64] ;  /* 0x00000012244c6981 */ /* 0x000122000c1e1520 */
[----:B---3--:R-:W-:-:S04]  /*64f0*/  IADD3 R38, P6, R30, UR22, RZ ;  /* 0x000000161e267c10 */ /* 0x008fc8000ffde0ff */
[----:B------:R-:W-:Y:S02]  /*6500*/  IADD3.X R39, R31, UR23, RZ, P6, !PT ;  /* 0x000000171f277c10 */ /* 0x000fe4000b7fe4ff */
[----:B------:R-:W-:-:S13]  /*6510*/  ISETP.LT.AND P6, PT, R35, UR24, P4 ;  /* 0x0000001823007c0c */ /* 0x000fda000a7c1270 */
[----:B------:R-:W3:Y:S01]  /*6520*/  @P6 LDG.E.LTC128B.U16 R73, desc[UR18][R38.64] ;  /* 0x0000001226496981 */ /* 0x000ee2000c1e1520 */
[----:B------:R-:W-:Y:S01]  /*6530*/  BAR.SYNC.DEFER_BLOCKING 0x0 ;  /* 0x0000000000007b1d */ /* 0x000fe20000010000 */
[----:B-----5:R-:W-:-:S04]  /*6540*/  IADD3 R32, P6, R44, UR26, RZ ;  /* 0x0000001a2c207c10 */ /* 0x020fc8000ffde0ff */
[----:B------:R-:W-:Y:S02]  /*6550*/  IADD3.X R33, R45, UR27, RZ, P6, !PT ;  /* 0x0000001b2d217c10 */ /* 0x000fe4000b7fe4ff */
[----:B------:R-:W-:-:S04]  /*6560*/  IADD3 R30, P6, R44, UR11, RZ ;  /* 0x0000000b2c1e7c10 */ /* 0x000fc8000ffde0ff */
        /* <DEDUP_REMOVED lines=30> */
[----:B----4-:R-:W-:-:S03]  /*6750*/  PRMT R21, R80, 0x5410, R79 ;  /* 0x0000541050157816 */ /* 0x010fc6000000004f */
[----:B------:R-:W2:Y:S02]  /*6760*/  LDS.U16 R31, [R70+UR4+0x2c4] ;  /* 0x0002c404461f7984 */ /* 0x000ea40008000400 */
[----:B0-----:R-:W-:Y:S01]  /*6770*/  HMUL2 R20, R74.H0_H0, R21 ;  /* 0x000000154a147232 */ /* 0x001fe20000000800 */
[----:B-1----:R-:W-:Y:S02]  /*6780*/  IADD3.X R17, R27, UR16, RZ, P6, !PT ;  /* 0x000000101b117c10 */ /* 0x002fe4000b7fe4ff */
[----:B------:R-:W-:Y:S01]  /*6790*/  ISETP.LT.AND P6, PT, R34, UR24, P2 ;  /* 0x0000001822007c0c */ /* 0x000fe200097c1270 */
[----:B------:R-:W-:-:S05]  /*67a0*/  HFMA2 R20, R75.H0_H0, R19, R20 ;  /* 0x000000134b147231 */ /* 0x000fca0000000814 */
[C---:B------:R-:W-:Y:S02]  /*67b0*/  PRMT R19, R20.reuse, 0x7610, R19 ;  /* 0x0000761014137816 */ /* 0x040fe40000000013 */
[----:B------:R-:W-:-:S05]  /*67c0*/  PRMT R21, R20, 0x7632, R21 ;  /* 0x0000763214157816 */ /* 0x000fca0000000015 */
[----:B------:R0:W-:Y:S01]  /*67d0*/  @P6 STG.E.U16 desc[UR18][R24.64], R19 ;  /* 0x0000001318006986 */ /* 0x0001e2000c101512 */
[----:B------:R-:W-:-:S04]  /*67e0*/  IADD3 R18, P6, R26, UR14, RZ ;  /* 0x0000000e1a127c10 */ /* 0x000fc8000ffde0ff */
[----:B0-----:R-:W-:Y:S02]  /*67f0*/  IADD3.X R19, R27, UR15, RZ, P6, !PT ;  /* 0x0000000f1b137c10 */ /* 0x001fe4000b7fe4ff */
[----:B------:R-:W-:Y:S02]  /*6800*/  ISETP.LT.AND P6, PT, R34, UR24, P0 ;  /* 0x0000001822007c0c */ /* 0x000fe400087c1270 */
[----:B--2---:R-:W-:Y:S02]  /*6810*/  PRMT R30, R30, 0x5410, R31 ;  /* 0x000054101e1e7816 */ /* 0x004fe4000000001f */
[----:B------:R-:W-:Y:S09]  /*6820*/  LDS.U16 R31, [R70+UR4+0x344] ;  /* 0x00034404461f7984 */ /* 0x000ff20008000400 */
[----:B------:R0:W-:Y:S01]  /*6830*/  @P6 STG.E.U16 desc[UR18][R14.64], R21 ;  /* 0x000000150e006986 */ /* 0x0001e2000c101512 */
[----:B------:R-:W-:-:S02]  /*6840*/  IADD3 R20, P6, R28, UR26, RZ ;  /* 0x0000001a1c147c10 */ /* 0x000fc4000ffde0ff */
[----:B0-----:R-:W-:Y:S02]  /*6850*/  PRMT R15, R78, 0x5410, R77 ;  /* 0x000054104e0f7816 */ /* 0x001fe4000000004d */
[----:B------:R-:W-:Y:S02]  /*6860*/  IADD3.X R21, R29, UR27, RZ, P6, !PT ;  /* 0x0000001b1d157c10 */ /* 0x000fe4000b7fe4ff */
[----:B------:R-:W-:Y:S01]  /*6870*/  ISETP.LT.AND P6, PT, R35, UR24, P3 ;  /* 0x0000001823007c0c */ /* 0x000fe20009fc1270 */
[----:B------:R-:W-:-:S04]  /*6880*/  HMUL2 R15, R74.H0_H0, R15 ;  /* 0x0000000f4a0f7232 */ /* 0x000fc80000000800 */
[----:B------:R-:W-:Y:S02]  /*6890*/  HFMA2 R15, R75.H0_H0, R30, R15 ;  /* 0x0000001e4b0f7231 */ /* 0x000fe4000000080f */
[----:B------:R-:W0:Y:S03]  /*68a0*/  LDS.U16 R30, [R70+UR4+0x304] ;  /* 0x00030404461e7984 */ /* 0x000e260008000400 */
[----:B------:R-:W-:-:S03]  /*68b0*/  PRMT R34, R15, 0x7632, R34 ;  /* 0x000076320f227816 */ /* 0x000fc60000000022 */
[----:B------:R1:W-:Y:S01]  /*68c0*/  @P6 STG.E.U16 desc[UR18][R20.64], R15 ;  /* 0x0000000f14006986 */ /* 0x0003e2000c101512 */
[----:B------:R-:W-:-:S04]  /*68d0*/  IADD3 R24, P6, R28, UR11, RZ ;  /* 0x0000000b1c187c10 */ /* 0x000fc8000ffde0ff */
[----:B------:R-:W-:Y:S02]  /*68e0*/  IADD3.X R25, R29, UR12, RZ, P6, !PT ;  /* 0x0000000c1d197c10 */ /* 0x000fe4000b7fe4ff */
[----:B------:R-:W-:-:S13]  /*68f0*/  ISETP.LT.AND P6, PT, R35, UR24, P1 ;  /* 0x0000001823007c0c */ /* 0x000fda0008fc1270 */
[----:B------:R3:W-:Y:S01]  /*6900*/  @P6 STG.E.U16 desc[UR18][R24.64], R34 ;  /* 0x0000002218006986 */ /* 0x0007e2000c101512 */
[----:B------:R-:W-:-:S04]  /*6910*/  IADD3 R14, P6, R28, UR9, RZ ;  /* 0x000000091c0e7c10 */ /* 0x000fc8000ffde0ff */
[----:B-1----:R-:W-:Y:S02]  /*6920*/  IADD3.X R15, R29, UR10, RZ, P6, !PT ;  /* 0x0000000a1d0f7c10 */ /* 0x002fe4000b7fe4ff */
[----:B------:R-:W-:Y:S02]  /*6930*/  ISETP.LT.AND P6, PT, R35, UR24, P2 ;  /* 0x0000001823007c0c */ /* 0x000fe400097c1270 */
[----:B---3--:R-:W-:Y:S02]  /*6940*/  PRMT R25, R76, 0x5410, R73 ;  /* 0x000054104c197816 */ /* 0x008fe40000000049 */
[----:B0-----:R-:W-:-:S03]  /*6950*/  PRMT R30, R30, 0x5410, R31 ;  /* 0x000054101e1e7816 */ /* 0x001fc6000000001f */
[----:B------:R-:W-:-:S04]  /*6960*/  HMUL2 R25, R74.H0_H0, R25 ;  /* 0x000000194a197232 */ /* 0x000fc80000000800 */
[----:B------:R-:W-:-:S05]  /*6970*/  HFMA2 R30, R75.H0_H0, R30, R25 ;  /* 0x0000001e4b1e7231 */ /* 0x000fca0000000819 */
[----:B------:R0:W-:Y:S01]  /*6980*/  @P6 STG.E.U16 desc[UR18][R14.64], R30 ;  /* 0x0000001e0e006986 */ /* 0x0001e2000c101512 */
[----:B------:R-:W-:Y:S01]  /*6990*/  IADD3 R24, P6, R28, UR5, RZ ;  /* 0x000000051c187c10 */ /* 0x000fe2000ffde0ff */
[----:B------:R-:W-:-:S03]  /*69a0*/  VIADD R28, R68, 0x6 ;  /* 0x00000006441c7836 */ /* 0x000fc60000000000 */
[----:B------:R-:W-:Y:S02]  /*69b0*/  IADD3.X R25, R29, UR8, RZ, P6, !PT ;  /* 0x000000081d197c10 */ /* 0x000fe4000b7fe4ff */
[----:B------:R-:W-:Y:S02]  /*69c0*/  ISETP.LT.AND P6, PT, R35, UR24, P0 ;  /* 0x0000001823007c0c */ /* 0x000fe400087c1270 */
        /* <DEDUP_REMOVED lines=9> */
[----:B0-----:R-:W-:Y:S02]  /*6a60*/  IADD3.X R15, R27, UR21, RZ, P6, !PT ;  /* 0x000000151b0f7c10 */ /* 0x001fe4000b7fe4ff */
[----:B------:R-:W-:-:S13]  /*6a70*/  ISETP.LT.AND P6, PT, R28, UR24, P5 ;  /* 0x000000181c007c0c */ /* 0x000fda000afc1270 */
[----:B------:R0:W3:Y:S01]  /*6a80*/  @P6 LDG.E.LTC128B.U16 R80, desc[UR18][R14.64] ;  /* 0x000000120e506981 */ /* 0x0000e2000c1e1520 */
[----:B------:R-:W-:-:S04]  /*6a90*/  IADD3 R24, P6, R26, UR22, RZ ;  /* 0x000000161a187c10 */ /* 0x000fc8000ffde0ff */
[----:B------:R-:W-:Y:S02]  /*6aa0*/  IADD3.X R25, R27, UR23, RZ, P6, !PT ;  /* 0x000000171b197c10 */ /* 0x000fe4000b7fe4ff */
[----:B------:R-:W-:Y:S01]  /*6ab0*/  ISETP.LT.AND P6, PT, R28, UR24, P4 ;  /* 0x000000181c007c0c */ /* 0x000fe2000a7c1270 */
[----:B------:R-:W-:-:S12]  /*6ac0*/  VIADD R29, R68, 0x16 ;  /* 0x00000016441d7836 */ /* 0x000fd80000000000 */
[----:B------:R4:W3:Y:S01]  /*6ad0*/  @P6 LDG.E.LTC128B.U16 R79, desc[UR18][R24.64] ;  /* 0x00000012184f6981 */ /* 0x0008e2000c1e1520 */
[----:B-1----:R-:W-:-:S04]  /*6ae0*/  IADD3 R16, P6, R22, UR13, RZ ;  /* 0x0000000d16107c10 */ /* 0x002fc8000ffde0ff */
        /* <DEDUP_REMOVED lines=9> */
[----:B----4-:R-:W-:-:S04]  /*6b80*/  IADD3 R24, P6, R22, UR17, RZ ;  /* 0x0000001116187c10 */ /* 0x010fc8000ffde0ff */
[----:B------:R-:W-:Y:S02]  /*6b90*/  IADD3.X R25, R23, UR21, RZ, P6, !PT ;  /* 0x0000001517197c10 */ /* 0x000fe4000b7fe4ff */
[----:B------:R-:W-:-:S13]  /*6ba0*/  ISETP.LT.AND P6, PT, R29, UR24, P5 ;  /* 0x000000181d007c0c */ /* 0x000fda000afc1270 */
[----:B------:R0:W4:Y:S01]  /*6bb0*/  @P6 LDG.E.LTC128B.U16 R76, desc[UR18][R24.64] ;  /* 0x00000012184c6981 */ /* 0x000122000c1e1520 */
[----:B------:R-:W-:-:S04]  /*6bc0*/  IADD3 R30, P6, R22, UR22, RZ ;  /* 0x00000016161e7c10 */ /* 0x000fc8000ffde0ff */
[----:B------:R-:W-:Y:S02]  /*6bd0*/  IADD3.X R31, R23, UR23, RZ, P6, !PT ;  /* 0x00000017171f7c10 */ /* 0x000fe4000b7fe4ff */
[----:B------:R-:W-:-:S13]  /*6be0*/  ISETP.LT.AND P6, PT, R29, UR24, P4 ;  /* 0x000000181d007c0c */ /* 0x000fda000a7c1270 */
[----:B------:R-:W4:Y:S01]  /*6bf0*/  @P6 LDG.E.LTC128B.U16 R73, desc[UR18][R30.64] ;  /* 0x000000121e496981 */ /* 0x000f22000c1e1520 */
        /* <DEDUP_REMOVED lines=34> */
[----:B---3--:R-:W-:-:S03]  /*6e20*/  PRMT R13, R80, 0x5410, R79 ;  /* 0x00005410500d7816 */ /* 0x008fc6000000004f */
        /* <DEDUP_REMOVED lines=9> */
[----:B------:R-:W-:Y:S04]  /*6ec0*/  LDS.U16 R22, [R70+UR4+0x304] ;  /* 0x0003040446167984 */ /* 0x000fe80008000400 */
[----:B------:R-:W1:Y:S01]  /*6ed0*/  LDS.U16 R23, [R70+UR4+0x344] ;  /* 0x0003440446177984 */ /* 0x000e620008000400 */
[----:B0-----:R-:W-:Y:S02]  /*6ee0*/  IADD3.X R11, R19, UR16, RZ, P6, !PT ;  /* 0x00000010130b7c10 */ /* 0x001fe4000b7fe4ff */
[----:B------:R-:W-:Y:S02]  /*6ef0*/  ISETP.LT.AND P6, PT, R28, UR24, P0 ;  /* 0x000000181c007c0c */ /* 0x000fe400087c1270 */
[----:B--2---:R-:W-:-:S11]  /*6f00*/  PRMT R16, R16, 0x5410, R17 ;  /* 0x0000541010107816 */ /* 0x004fd60000000011 */
[----:B------:R0:W-:Y:S01]  /*6f10*/  @P6 STG.E.U16 desc[UR18][R6.64], R13 ;  /* 0x0000000d06006986 */ /* 0x0001e2000c101512 */
[----:B------:R-:W-:-:S04]  /*6f20*/  IADD3 R12, P6, R20, UR26, RZ ;  /* 0x0000001a140c7c10 */ /* 0x000fc8000ffde0ff */
[----:B0-----:R-:W-:Y:S02]  /*6f30*/  IADD3.X R13, R21, UR27, RZ, P6, !PT ;  /* 0x0000001b150d7c10 */ /* 0x001fe4000b7fe4ff */
[----:B-----5:R-:W-:Y:S02]  /*6f40*/  PRMT R7, R78, 0x5410, R77 ;  /* 0x000054104e077816 */ /* 0x020fe4000000004d */
[----:B------:R-:W-:-:S03]  /*6f50*/  ISETP.LT.AND P6, PT, R29, UR24, P3 ;  /* 0x000000181d007c0c */ /* 0x000fc60009fc1270 */
[----:B------:R-:W-:Y:S01]  /*6f60*/  HMUL2 R7, R74.H0_H0, R7 ;  /* 0x000000074a077232 */ /* 0x000fe20000000800 */
[----:B-1----:R-:W-:-:S03]  /*6f70*/  PRMT R22, R22, 0x5410, R23 ;  /* 0x0000541016167816 */ /* 0x002fc60000000017 */
[----:B------:R-:W-:-:S05]  /*6f80*/  HFMA2 R7, R75.H0_H0, R16, R7 ;  /* 0x000000104b077231 */ /* 0x000fca0000000807 */
[----:B------:R-:W-:Y:S01]  /*6f90*/  PRMT R24, R7, 0x7632, R24 ;  /* 0x0000763207187816 */ /* 0x000fe20000000018 */
[----:B------:R0:W-:Y:S01]  /*6fa0*/  @P6 STG.E.U16 desc[UR18][R12.64], R7 ;  /* 0x000000070c006986 */ /* 0x0001e2000c101512 */
[----:B------:R-:W-:-:S04]  /*6fb0*/  IADD3 R16, P6, R20, UR11, RZ ;  /* 0x0000000b14107c10 */ /* 0x000fc8000ffde0ff */
[----:B------:R-:W-:Y:S02]  /*6fc0*/  IADD3.X R17, R21, UR12, RZ, P6, !PT ;  /* 0x0000000c15117c10 */ /* 0x000fe4000b7fe4ff */
[----:B------:R-:W-:-:S13]  /*6fd0*/  ISETP.LT.AND P6, PT, R29, UR24, P1 ;  /* 0x000000181d007c0c */ /* 0x000fda0008fc1270 */
[----:B------:R4:W-:Y:S01]  /*6fe0*/  @P6 STG.E.U16 desc[UR18][R16.64], R24 ;  /* 0x0000001810006986 */ /* 0x0009e2000c101512 */
[----:B------:R-:W-:-:S04]  /*6ff0*/  IADD3 R6, P6, R20, UR9, RZ ;  /* 0x0000000914067c10 */ /* 0x000fc8000ffde0ff */
[----:B0-----:R-:W-:Y:S02]  /*7000*/  IADD3.X R7, R21, UR10, RZ, P6, !PT ;  /* 0x0000000a15077c10 */ /* 0x001fe4000b7fe4ff */
[----:B------:R-:W-:Y:S02]  /*7010*/  ISETP.LT.AND P6, PT, R29, UR24, P2 ;  /* 0x000000181d007c0c */ /* 0x000fe400097c1270 */
[----:B----4-:R-:W-:-:S05]  /*7020*/  PRMT R17, R76, 0x5410, R73 ;  /* 0x000054104c117816 */ /* 0x010fca0000000049 */
[----:B------:R-:W-:-:S04]  /*7030*/  HMUL2 R17, R74.H0_H0, R17 ;  /* 0x000000114a117232 */ /* 0x000fc80000000800 */
[----:B------:R-:W-:-:S05]  /*7040*/  HFMA2 R22, R75.H0_H0, R22, R17 ;  /* 0x000000164b167231 */ /* 0x000fca0000000811 */
[----:B------:R-:W-:-:S05]  /*7050*/  PRMT R17, R22, 0x7610, R17 ;  /* 0x0000761016117816 */ /* 0x000fca0000000011 */
[----:B------:R0:W-:Y:S01]  /*7060*/  @P6 STG.E.U16 desc[UR18][R6.64], R17 ;  /* 0x0000001106006986 */ /* 0x0001e2000c101512 */
[----:B------:R-:W-:-:S04]  /*7070*/  IADD3 R16, P6, R20, UR5, RZ ;  /* 0x0000000514107c10 */ /* 0x000fc8000ffde0ff */
[----:B0-----:R-:W-:Y:S02]  /*7080*/  IADD3.X R17, R21, UR8, RZ, P6, !PT ;  /* 0x0000000815117c10 */ /* 0x001fe4000b7fe4ff */
[----:B------:R-:W-:Y:S02]  /*7090*/  ISETP.LT.AND P6, PT, R29, UR24, P0 ;  /* 0x000000181d007c0c */ /* 0x000fe400087c1270 */
[----:B------:R-:W-:Y:S01]  /*70a0*/  PRMT R7, R22, 0x7632, R7 ;  /* 0x0000763216077816 */ /* 0x000fe20000000007 */
[----:B------:R-:W-:-:S10]  /*70b0*/  VIADD R22, R68, 0x7 ;  /* 0x0000000744167836 */ /* 0x000fd40000000000 */
[----:B------:R0:W-:Y:S01]  /*70c0*/  @P6 STG.E.U16 desc[UR18][R16.64], R7 ;  /* 0x0000000710006986 */ /* 0x0001e2000c101512 */
[----:B------:R-:W-:-:S04]  /*70d0*/  IADD3 R20, P6, R18, UR17, RZ ;  /* 0x0000001112147c10 */ /* 0x000fc8000ffde0ff */
[----:B------:R-:W-:Y:S02]  /*70e0*/  IADD3.X R21, R19, UR21, RZ, P6, !PT ;  /* 0x0000001513157c10 */ /* 0x000fe4000b7fe4ff */
[----:B------:R-:W-:-:S04]  /*70f0*/  ISETP.NE.AND P6, PT, R72, RZ, PT ;  /* 0x000000ff4800720c */ /* 0x000fc80003fc5270 */
[----:B------:R-:W-:-:S13]  /*7100*/  ISETP.LT.AND P6, PT, R22, UR24, P6 ;  /* 0x0000001816007c0c */ /* 0x000fda000b7c1270 */
[----:B------:R1:W2:Y:S01]  /*7110*/  @P6 LDG.E.LTC128B.U16 R82, desc[UR18][R8.64] ;  /* 0x0000001208526981 */ /* 0x0002a2000c1e1520 */
[----:B------:R-:W-:-:S04]  /*7120*/  ISETP.NE.AND P6, PT, R71, RZ, PT ;  /* 0x000000ff4700720c */ /* 0x000fc80003fc5270 */
[----:B------:R-:W-:-:S13]  /*7130*/  ISETP.LT.AND P6, PT, R22, UR24, P6 ;  /* 0x0000001816007c0c */ /* 0x000fda000b7c1270 */
[----:B------:R-:W2:Y:S01]  /*7140*/  @P6 LDG.E.LTC128B.U16 R81, desc[UR18][R10.64] ;  /* 0x000000120a516981 */ /* 0x000ea2000c1e1520 */
[----:B------:R-:W-:-:S13]  /*7150*/  ISETP.LT.AND P6, PT, R22, UR24, P5 ;  /* 0x0000001816007c0c */ /* 0x000fda000afc1270 */
[----:B------:R-:W3:Y:S01]  /*7160*/  @P6 LDG.E.LTC128B.U16 R80, desc[UR18][R20.64] ;  /* 0x0000001214506981 */ /* 0x000ee2000c1e1520 */
[----:B------:R-:W-:-:S04]  /*7170*/  IADD3 R6, P6, R18, UR22, RZ ;  /* 0x0000001612067c10 */ /* 0x000fc8000ffde0ff */
[----:B0-----:R-:W-:Y:S02]  /*7180*/  IADD3.X R7, R19, UR23, RZ, P6, !PT ;  /* 0x0000001713077c10 */ /* 0x001fe4000b7fe4ff */
[----:B------:R-:W-:Y:S01]  /*7190*/  ISETP.LT.AND P6, PT, R22, UR24, P4 ;  /* 0x0000001816007c0c */ /* 0x000fe2000a7c1270 */
[----:B------:R-:W-:-:S12]  /*71a0*/  VIADD R68, R68, 0x17 ;  /* 0x0000001744447836 */ /* 0x000fd80000000000 */
[----:B------:R0:W3:Y:S01]  /*71b0*/  @P6 LDG.E.LTC128B.U16 R79, desc[UR18][R6.64] ;  /* 0x00000012064f6981 */ /* 0x0000e2000c1e1520 */
[----:B------:R-:W-:-:S04]  /*71c0*/  IADD3 R16, P6, R14, UR14, RZ ;  /* 0x0000000e0e107c10 */ /* 0x000fc8000ffde0ff */
[----:B------:R-:W-:Y:S02]  /*71d0*/  IADD3.X R17, R15, UR15, RZ, P6, !PT ;  /* 0x0000000f0f117c10 */ /* 0x000fe4000b7fe4ff */
[----:B------:R-:W-:-:S04]  /*71e0*/  ISETP.NE.AND P6, PT, R72, RZ, PT ;  /* 0x000000ff4800720c */ /* 0x000fc80003fc5270 */
[----:B------:R-:W-:-:S13]  /*71f0*/  ISETP.LT.AND P6, PT, R68, UR24, P6 ;  /* 0x0000001844007c0c */ /* 0x000fda000b7c1270 */
[----:B------:R-:W4:Y:S01]  /*7200*/  @P6 LDG.E.LTC128B.U16 R78, desc[UR18][R16.64] ;  /* 0x00000012104e6981 */ /* 0x000f22000c1e1520 */
[----:B-1----:R-:W-:-:S04]  /*7210*/  IADD3 R8, P6, R14, UR13, RZ ;  /* 0x0000000d0e087c10 */ /* 0x002fc8000ffde0ff */
[----:B------:R-:W-:Y:S02]  /*7220*/  IADD3.X R9, R15, UR16, RZ, P6, !PT ;  /* 0x000000100f097c10 */ /* 0x000fe4000b7fe4ff */
[----:B------:R-:W-:-:S04]  /*7230*/  ISETP.NE.AND P6, PT, R71, RZ, PT ;  /* 0x000000ff4700720c */ /* 0x000fc80003fc5270 */
[C---:B------:R-:W-:Y:S02]  /*7240*/  ISETP.LT.AND P6, PT, R68.reuse, UR24, P6 ;  /* 0x0000001844007c0c */ /* 0x040fe4000b7c1270 */
[C---:B------:R-:W-:Y:S02]  /*7250*/  ISETP.LT.AND P5, PT, R68.reuse, UR24, P5 ;  /* 0x0000001844007c0c */ /* 0x040fe4000afa1270 */
[----:B------:R-:W-:-:S09]  /*7260*/  ISETP.LT.AND P4, PT, R68, UR24, P4 ;  /* 0x0000001844007c0c */ /* 0x000fd2000a781270 */
[----:B------:R-:W4:Y:S01]  /*7270*/  @P6 LDG.E.LTC128B.U16 R77, desc[UR18][R8.64] ;  /* 0x00000012084d6981 */ /* 0x000f22000c1e1520 */
[----:B0-----:R-:W-:-:S04]  /*7280*/  IADD3 R6, P6, R14, UR17, RZ ;  /* 0x000000110e067c10 */ /* 0x001fc8000ffde0ff */
[----:B------:R-:W-:Y:S02]  /*7290*/  IADD3.X R7, R15, UR21, RZ, P6, !PT ;  /* 0x000000150f077c10 */ /* 0x000fe4000b7fe4ff */
[----:B------:R-:W-:-:S03]  /*72a0*/  IADD3 R10, P6, R14, UR22, RZ ;  /* 0x000000160e0a7c10 */ /* 0x000fc6000ffde0ff */
[----:B------:R0:W5:Y:S01]  /*72b0*/  @P5 LDG.E.LTC128B.U16 R76, desc[UR18][R6.64] ;  /* 0x00000012064c5981 */ /* 0x000162000c1e1520 */
[----:B------:R-:W-:-:S05]  /*72c0*/  IADD3.X R11, R15, UR23, RZ, P6, !PT ;  /* 0x000000170f0b7c10 */ /* 0x000fca000b7fe4ff */
[----:B------:R1:W5:Y:S01]  /*72d0*/  @P4 LDG.E.LTC128B.U16 R73, desc[UR18][R10.64] ;  /* 0x000000120a494981 */ /* 0x000362000c1e1520 */
[----:B------:R-:W-:Y:S06]  /*72e0*/  BAR.SYNC.DEFER_BLOCKING 0x0 ;  /* 0x0000000000007b1d */ /* 0x000fec0000010000 */
        /* <DEDUP_REMOVED lines=12> */
[----:B------:R-:W0:Y:S04]  /*73b0*/  LDS.U16 R9, [R70+UR4+0xc0] ;  /* 0x0000c00446097984 */ /* 0x000e280008000400 */
[----:B------:R-:W-:Y:S04]  /*73c0*/  LDS.U16 R0, [R70+UR4+0x284] ;  /* 0x0002840446007984 */ /* 0x000fe80008000400 */
[----:B-1----:R-:W1:Y:S04]  /*73d0*/  LDS.U16 R11, [R70+UR4+0x2c4] ;  /* 0x0002c404460b7984 */ /* 0x002e680008000400 */
[----:B------:R-:W-:Y:S04]  /*73e0*/  LDS.U16 R15, [R70+UR4+0x344] ;  /* 0x00034404460f7984 */ /* 0x000fe80008000400 */
[----:B------:R-:W1:Y:S01]  /*73f0*/  LDS.U16 R10, [R70+UR4+0x304] ;  /* 0x00030404460a7984 */ /* 0x000e620008000400 */
[----:B------:R-:W-:-:S02]  /*7400*/  ISETP.LT.AND P5, PT, R22, UR24, P3 ;  /* 0x0000001816007c0c */ /* 0x000fc40009fa1270 */
[----:B------:R-:W-:Y:S02]  /*7410*/  ISETP.LT.AND P4, PT, R22, UR24, P1 ;  /* 0x0000001816007c0c */ /* 0x000fe40008f81270 */
[----:B0-----:R-:W-:Y:S02]  /*7420*/  PRMT R7, R6, 0x5410, R7 ;  /* 0x0000541006077816 */ /* 0x001fe40000000007 */
[----:B------:R-:W-:Y:S02]  /*7430*/  PRMT R8, R8, 0x5410, R9 ;  /* 0x0000541008087816 */ /* 0x000fe40000000009 */
[----:B------:R-:W-:Y:S02]  /*7440*/  ISETP.LT.AND P3, PT, R68, UR24, P3 ;  /* 0x0000001844007c0c */ /* 0x000fe40009f61270 */
[----:B-1----:R-:W-:Y:S02]  /*7450*/  PRMT R11, R0, 0x5410, R11 ;  /* 0x00005410000b7816 */ /* 0x002fe4000000000b */
[----:B------:R-:W-:-:S02]  /*7460*/  ISETP.LT.AND P1, PT, R68, UR24, P1 ;  /* 0x0000001844007c0c */ /* 0x000fc40008f21270 */
[----:B------:R-:W-:Y:S02]  /*7470*/  PRMT R15, R10, 0x5410, R15 ;  /* 0x000054100a0f7816 */ /* 0x000fe4000000000f */
[----:B--2---:R-:W-:-:S05]  /*7480*/  PRMT R81, R82, 0x5410, R81 ;  /* 0x0000541052517816 */ /* 0x004fca0000000051 */
[----:B------:R-:W-:-:S04]  /*7490*/  HMUL2 R2, R74.H0_H0, R81 ;  /* 0x000000514a027232 */ /* 0x000fc80000000800 */
[----:B------:R-:W-:Y:S01]  /*74a0*/  HFMA2 R6, R75.H0_H0, R7, R2 ;  /* 0x000000074b067231 */ /* 0x000fe20000000802 */
[----:B------:R-:W-:-:S04]  /*74b0*/  IADD3 R2, P6, R26, UR26, RZ ;  /* 0x0000001a1a027c10 */ /* 0x000fc8000ffde0ff */
[C---:B------:R-:W-:Y:S02]  /*74c0*/  IADD3.X R3, R27.reuse, UR27, RZ, P6, !PT ;  /* 0x0000001b1b037c10 */ /* 0x040fe4000b7fe4ff */
[----:B------:R-:W-:Y:S02]  /*74d0*/  PRMT R7, R6, 0x7610, R7 ;  /* 0x0000761006077816 */ /* 0x000fe40000000007 */
[----:B------:R-:W-:Y:S02]  /*74e0*/  IADD3 R4, P6, R26, UR11, RZ ;  /* 0x0000000b1a047c10 */ /* 0x000fe4000ffde0ff */
[----:B------:R-:W-:Y:S01]  /*74f0*/  PRMT R14, R6, 0x7632, R14 ;  /* 0x00007632060e7816 */ /* 0x000fe2000000000e */
[----:B------:R3:W-:Y:S01]  /*7500*/  @P5 STG.E.U16 desc[UR18][R2.64], R7 ;  /* 0x0000000702005986 */ /* 0x0007e2000c101512 */
[----:B------:R-:W-:Y:S02]  /*7510*/  IADD3.X R5, R27, UR12, RZ, P6, !PT ;  /* 0x0000000c1b057c10 */ /* 0x000fe4000b7fe4ff */
[----:B------:R-:W-:-:S03]  /*7520*/  ISETP.LT.AND P6, PT, R22, UR24, P2 ;  /* 0x0000001816007c0c */ /* 0x000fc600097c1270 */
[----:B------:R0:W-:Y:S01]  /*7530*/  @P4 STG.E.U16 desc[UR18][R4.64], R14 ;  /* 0x0000000e04004986 */ /* 0x0001e2000c101512 */
[----:B------:R-:W-:Y:S02]  /*7540*/  IADD3 R6, P4, R26, UR9, RZ ;  /* 0x000000091a067c10 */ /* 0x000fe4000ff9e0ff */
[----:B---3--:R-:W-:Y:S02]  /*7550*/  PRMT R3, R80, 0x5410, R79 ;  /* 0x0000541050037816 */ /* 0x008fe4000000004f */
[----:B------:R-:W-:-:S03]  /*7560*/  ISETP.LT.AND P5, PT, R22, UR24, P0 ;  /* 0x0000001816007c0c */ /* 0x000fc600087a1270 */
[----:B------:R-:W-:Y:S01]  /*7570*/  HMUL2 R3, R74.H0_H0, R3 ;  /* 0x000000034a037232 */ /* 0x000fe20000000800 */
[----:B------:R-:W-:Y:S02]  /*7580*/  IADD3.X R7, R27, UR10, RZ, P4, !PT ;  /* 0x0000000a1b077c10 */ /* 0x000fe4000a7fe4ff */
[----:B------:R-:W-:Y:S01]  /*7590*/  IADD3 R2, P4, R26, UR5, RZ ;  /* 0x000000051a027c10 */ /* 0x000fe2000ff9e0ff */
[----:B0-----:R-:W-:-:S03]  /*75a0*/  HFMA2 R5, R75.H0_H0, R8, R3 ;  /* 0x000000084b057231 */ /* 0x001fc60000000803 */
[----:B------:R-:W-:Y:S02]  /*75b0*/  IADD3.X R3, R27, UR8, RZ, P4, !PT ;  /* 0x000000081b037c10 */ /* 0x000fe4000a7fe4ff */
[----:B------:R-:W-:Y:S01]  /*75c0*/  PRMT R8, R5, 0x7632, R8 ;  /* 0x0000763205087816 */ /* 0x000fe20000000008 */
[----:B------:R0:W-:Y:S01]  /*75d0*/  @P6 STG.E.U16 desc[UR18][R6.64], R5 ;  /* 0x0000000506006986 */ /* 0x0001e2000c101512 */
[----:B------:R-:W-:-:S03]  /*75e0*/  ISETP.LT.AND P2, PT, R68, UR24, P2 ;  /* 0x0000001844007c0c */ /* 0x000fc60009741270 */
[----:B------:R1:W-:Y:S01]  /*75f0*/  @P5 STG.E.U16 desc[UR18][R2.64], R8 ;  /* 0x0000000802005986 */ /* 0x0003e2000c101512 */
[----:B0-----:R-:W-:Y:S02]  /*7600*/  IADD3 R6, P5, R12, UR11, RZ ;  /* 0x0000000b0c067c10 */ /* 0x001fe4000ffbe0ff */
[----:B----4-:R-:W-:-:S05]  /*7610*/  PRMT R77, R78, 0x5410, R77 ;  /* 0x000054104e4d7816 */ /* 0x010fca000000004d */
[----:B------:R-:W-:-:S04]  /*7620*/  HMUL2 R4, R74.H0_H0, R77 ;  /* 0x0000004d4a047232 */ /* 0x000fc80000000800 */
[C---:B------:R-:W-:Y:S01]  /*7630*/  HFMA2 R0, R75.reuse.H0_H0, R11, R4 ;  /* 0x0000000b4b007231 */ /* 0x040fe20000000804 */
[----:B------:R-:W-:Y:S02]  /*7640*/  IADD3 R4, P4, R12, UR26, RZ ;  /* 0x0000001a0c047c10 */ /* 0x000fe4000ff9e0ff */
[----:B-----5:R-:W-:Y:S02]  /*7650*/  PRMT R73, R76, 0x5410, R73 ;  /* 0x000054104c497816 */ /* 0x020fe40000000049 */
[C---:B------:R-:W-:Y:S02]  /*7660*/  IADD3.X R5, R13.reuse, UR27, RZ, P4, !PT ;  /* 0x0000001b0d057c10 */ /* 0x040fe4000a7fe4ff */
[----:B-1----:R-:W-:Y:S01]  /*7670*/  IADD3 R2, P4, R12, UR9, RZ ;  /* 0x000000090c027c10 */ /* 0x002fe2000ff9e0ff */
[----:B------:R-:W-:Y:S01]  /*7680*/  HMUL2 R74, R74.H0_H0, R73 ;  /* 0x000000494a4a7232 */ /* 0x000fe20000000800 */
[C---:B------:R-:W-:Y:S02]  /*7690*/  IADD3.X R7, R13.reuse, UR12, RZ, P5, !PT ;  /* 0x0000000c0d077c10 */ /* 0x040fe4000affe4ff */
[----:B------:R-:W-:Y:S01]  /*76a0*/  PRMT R9, R0, 0x7632, R9 ;  /* 0x0000763200097816 */ /* 0x000fe20000000009 */
[----:B------:R-:W-:Y:S01]  /*76b0*/  HFMA2 R74, R75.H0_H0, R15, R74 ;  /* 0x0000000f4b4a7231 */ /* 0x000fe2000000084a */
[----:B------:R-:W-:Y:S01]  /*76c0*/  IADD3.X R3, R13, UR10, RZ, P4, !PT ;  /* 0x0000000a0d037c10 */ /* 0x000fe2000a7fe4ff */
[----:B------:R-:W-:Y:S04]  /*76d0*/  @P3 STG.E.U16 desc[UR18][R4.64], R0 ;  /* 0x0000000004003986 */ /* 0x000fe8000c101512 */
[----:B------:R0:W-:Y:S04]  /*76e0*/  @P1 STG.E.U16 desc[UR18][R6.64], R9 ;  /* 0x0000000906001986 */ /* 0x0001e8000c101512 */
[----:B------:R1:W-:Y:S01]  /*76f0*/  @P2 STG.E.U16 desc[UR18][R2.64], R74 ;  /* 0x0000004a02002986 */ /* 0x0003e2000c101512 */
[----:B------:R-:W-:-:S02]  /*7700*/  ISETP.LT.AND P0, PT, R68, UR24, P0 ;  /* 0x0000001844007c0c */ /* 0x000fc40008701270 */
[----:B------:R-:W-:-:S04]  /*7710*/  IADD3 R8, P1, R12, UR5, RZ ;  /* 0x000000050c087c10 */ /* 0x000fc8000ff3e0ff */
[----:B0-----:R-:W-:-:S07]  /*7720*/  IADD3.X R9, R13, UR8, RZ, P1, !PT ;  /* 0x000000080d097c10 */ /* 0x001fce0008ffe4ff */
[----:B-1----:R-:W-:Y:S05]  /*7730*/  @!P0 BRA `(.L_x_55) ;  /* 0x0000002000288947 */ /* 0x002fea0003800000 */
[----:B------:R-:W-:-:S05]  /*7740*/  PRMT R4, R74, 0x7632, R4 ;  /* 0x000076324a047816 */ /* 0x000fca0000000004 */
[----:B------:R0:W-:Y:S01]  /*7750*/  STG.E.U16 desc[UR18][R8.64], R4 ;  /* 0x0000000408007986 */ /* 0x0001e2000c101512 */
[----:B------:R-:W-:Y:S05]  /*7760*/  BRA `(.L_x_55) ;  /* 0x00000020001c7947 */ /* 0x000fea0003800000 */
.L_x_54:
[----:B------:R-:W-:Y:S06]  /*7770*/  BAR.SYNC.DEFER_BLOCKING 0x0 ;  /* 0x0000000000007b1d */ /* 0x000fec0000010000 */
[----:B------:R-:W-:Y:S01]  /*7780*/  ULDC UR5, c[0x0][0x210] ;  /* 0x0000840000057ab9 */ /* 0x000fe20000000800 */
[----:B------:R-:W-:Y:S01]  /*7790*/  ULDC.64 UR8, c[0x0][0x2d8] ;  /* 0x0000b60000087ab9 */ /* 0x000fe20000000a00 */
[C---:B------:R-:W-:Y:S02]  /*77a0*/  ISETP.LT.AND P4, PT, R68.reuse, UR5, P3 ;  /* 0x0000000544007c0c */ /* 0x040fe40009f81270 */
[----:B------:R-:W-:-:S02]  /*77b0*/  ISETP.LT.AND P5, PT, R68, UR5, P1 ;  /* 0x0000000544007c0c */ /* 0x000fc40008fa1270 */
        /* <DEDUP_REMOVED lines=11> */
[----:B------:R-:W1:Y:S04]  /*7870*/  LDS.U16 R73, [R70+UR4+0x40] ;  /* 0x0000400446497984 */ /* 0x000e680008000400 */
[----:B------:R-:W-:Y:S04]  /*7880*/  LDS.U16 R72, [R70+UR4+0x80] ;  /* 0x0000800446487984 */ /* 0x000fe80008000400 */
[----:B------:R-:W2:Y:S04]  /*7890*/  LDS.U16 R61, [R70+UR4+0xc0] ;  /* 0x0000c004463d7984 */ /* 0x000ea80008000400 */
[----:B------:R-:W-:Y:S04]  /*78a0*/  LDS.U16 R71, [R70+UR4+0x284] ;  /* 0x0002840446477984 */ /* 0x000fe80008000400 */
[----:B------:R-:W3:Y:S04]  /*78b0*/  LDS.U16 R58, [R70+UR4+0x2c4] ;  /* 0x0002c404463a7984 */ /* 0x000ee80008000400 */
[----:B------:R-:W-:Y:S04]  /*78c0*/  LDS.U16 R60, [R70+UR4+0x304] ;  /* 0x00030404463c7984 */ /* 0x000fe80008000400 */
[----:B------:R-:W4:Y:S01]  /*78d0*/  LDS.U16 R59, [R70+UR4+0x344] ;  /* 0x00034404463b7984 */ /* 0x000f220008000400 */
[----:B-1----:R-:W-:-:S05]  /*78e0*/  PRMT R54, R74, 0x5410, R73 ;  /* 0x000054104a367816 */ /* 0x002fca0000000049 */
[----:B------:R-:W-:Y:S01]  /*78f0*/  HMUL2 R54, R75.H0_H0, R54 ;  /* 0x000000364b367232 */ /* 0x000fe20000000800 */
[----:B--2---:R-:W-:Y:S01]  /*7900*/  PRMT R72, R72, 0x5410, R61 ;  /* 0x0000541048487816 */ /* 0x004fe2000000003d */
[----:B------:R-:W-:-:S03]  /*7910*/  VIADD R61, R68, 0x10 ;  /* 0x00000010443d7836 */ /* 0x000fc60000000000 */
[----:B------:R3:W-:Y:S01]  /*7920*/  @P4 STG.E.U16 desc[UR18][R66.64], R54 ;  /* 0x0000003642004986 */ /* 0x0007e2000c101512 */
[----:B------:R-:W-:Y:S02]  /*7930*/  PRMT R56, R54, 0x7632, R56 ;  /* 0x0000763236387816 */ /* 0x000fe40000000038 */
[----:B------:R-:W-:Y:S01]  /*7940*/  ISETP.LT.AND P4, PT, R68, UR5, P0 ;  /* 0x0000000544007c0c */ /* 0x000fe20008781270 */
[----:B------:R-:W-:Y:S02]  /*7950*/  HMUL2 R55, R75.H0_H0, R72 ;  /* 0x000000484b377232 */ /* 0x000fe40000000800 */
[----:B------:R-:W-:Y:S01]  /*7960*/  @P5 STG.E.U16 desc[UR18][R66.64+0x40], R56 ;  /* 0x0000403842005986 */ /* 0x000fe2000c101512 */
[----:B------:R-:W-:Y:S02]  /*7970*/  ISETP.LT.AND P5, PT, R61, UR5, P3 ;  /* 0x000000053d007c0c */ /* 0x000fe40009fa1270 */
[----:B------:R-:W-:Y:S01]  /*7980*/  PRMT R57, R55, 0x7632, R57 ;  /* 0x0000763237397816 */ /* 0x000fe20000000039 */
[----:B------:R1:W-:Y:S01]  /*7990*/  @P6 STG.E.U16 desc[UR18][R66.64+0x80], R55 ;  /* 0x0000803742006986 */ /* 0x0003e2000c101512 */
[----:B------:R-:W-:-:S02]  /*79a0*/  IADD3 R72, P6, R66, UR8, RZ ;  /* 0x0000000842487c10 */ /* 0x000fc4000ffde0ff */
[--C-:B---3--:R-:W-:Y:S02]  /*79b0*/  PRMT R54, R71, 0x5410, R58.reuse ;  /* 0x0000541047367816 */ /* 0x108fe4000000003a */
[----:B------:R-:W-:Y:S01]  /*79c0*/  IADD3.X R73, R67, UR9, RZ, P6, !PT ;  /* 0x0000000943497c10 */ /* 0x000fe2000b7fe4ff */
[----:B------:R-:W-:Y:S01]  /*79d0*/  @P4 STG.E.U16 desc[UR18][R66.64+0xc0], R57 ;  /* 0x0000c03942004986 */ /* 0x000fe2000c101512 */
[C---:B------:R-:W-:Y:S01]  /*79e0*/  ISETP.LT.AND P4, PT, R61.reuse, UR5, P1 ;  /* 0x000000053d007c0c */ /* 0x040fe20008f81270 */
[C---:B------:R-:W-:Y:S01]  /*79f0*/  HMUL2 R54, R75.reuse.H0_H0, R54 ;  /* 0x000000364b367232 */ /* 0x040fe20000000800 */
[C---:B------:R-:W-:Y:S01]  /*7a00*/  ISETP.LT.AND P6, PT, R61.reuse, UR5, P0 ;  /* 0x000000053d007c0c */ /* 0x040fe200087c1270 */
[----:B------:R-:W-:Y:S01]  /*7a10*/  ULDC.64 UR8, c[0x0][0x2e8] ;  /* 0x0000ba0000087ab9 */ /* 0x000fe20000000a00 */
[----:B----4-:R-:W-:Y:S01]  /*7a20*/  PRMT R60, R60, 0x5410, R59 ;  /* 0x000054103c3c7816 */ /* 0x010fe2000000003b */
[----:B------:R-:W-:Y:S01]  /*7a30*/  UIADD3 UR10, UP1, UR8, 0x40, URZ ;  /* 0x00000040080a7890 */ /* 0x000fe2000ff3e03f */
[C---:B------:R-:W-:Y:S01]  /*7a40*/  PRMT R58, R54.reuse, 0x7610, R58 ;  /* 0x00007610363a7816 */ /* 0x040fe2000000003a */
[----:B------:R-:W-:Y:S01]  /*7a50*/  UIADD3 UR14, UP2, UR8, 0xc0, URZ ;  /* 0x000000c0080e7890 */ /* 0x000fe2000ff5e03f */
[----:B------:R-:W-:Y:S01]  /*7a60*/  PRMT R54, R54, 0x7632, R54 ;  /* 0x0000763236367816 */ /* 0x000fe20000000036 */
[----:B-1----:R-:W-:Y:S01]  /*7a70*/  HMUL2 R55, R75.H0_H0, R60 ;  /* 0x0000003c4b377232 */ /* 0x002fe20000000800 */
[----:B------:R-:W-:Y:S01]  /*7a80*/  UIADD3.X UR11, URZ, UR9, URZ, UP1, !UPT ;  /* 0x000000093f0b7290 */ /* 0x000fe20008ffe43f */
[----:B------:R1:W-:Y:S01]  /*7a90*/  @P5 STG.E.U16 desc[UR18][R72.64], R58 ;  /* 0x0000003a48005986 */ /* 0x0003e2000c101512 */
[----:B------:R-:W-:Y:S01]  /*7aa0*/  ISETP.LT.AND P5, PT, R61, UR5, P2 ;  /* 0x000000053d007c0c */ /* 0x000fe200097a1270 */
[----:B------:R-:W-:Y:S01]  /*7ab0*/  @P4 IMAD.MOV.U32 R59, RZ, RZ, R73 ;  /* 0x000000ffff3b4224 */ /* 0x000fe200078e0049 */
[----:B------:R-:W-:Y:S01]  /*7ac0*/  PRMT R56, R55, 0x7632, R56 ;  /* 0x0000763237387816 */ /* 0x000fe20000000038 */
[----:B------:R-:W-:-:S02]  /*7ad0*/  UIADD3 UR12, UP1, UR8, 0x80, URZ ;  /* 0x00000080080c7890 */ /* 0x000fc4000ff3e03f */
[----:B------:R-:W-:Y:S02]  /*7ae0*/  UIADD3.X UR15, URZ, UR9, URZ, UP2, !UPT ;  /* 0x000000093f0f7290 */ /* 0x000fe400097fe43f */
[----:B------:R-:W-:Y:S01]  /*7af0*/  UIADD3.X UR13, URZ, UR9, URZ, UP1, !UPT ;  /* 0x000000093f0d7290 */ /* 0x000fe20008ffe43f */
[----:B-1----:R-:W-:-:S05]  /*7b00*/  @P4 IMAD.MOV.U32 R58, RZ, RZ, R72 ;  /* 0x000000ffff3a4224 */ /* 0x002fca00078e0048 */
[--C-:B------:R-:W-:Y:S02]  /*7b10*/  @P5 IMAD.MOV.U32 R60, RZ, RZ, R72.reuse ;  /* 0x000000ffff3c5224 */ /* 0x100fe400078e0048 */
[--C-:B------:R-:W-:Y:S01]  /*7b20*/  @P5 IMAD.MOV.U32 R61, RZ, RZ, R73.reuse ;  /* 0x000000ffff3d5224 */ /* 0x100fe200078e0049 */
[----:B------:R1:W-:Y:S04]  /*7b30*/  @P4 STG.E.U16 desc[UR18][R58.64+0x40], R54 ;  /* 0x000040363a004986 */ /* 0x0003e8000c101512 */
[----:B------:R-:W-:Y:S01]  /*7b40*/  @P5 STG.E.U16 desc[UR18][R60.64+0x80], R55 ;  /* 0x000080373c005986 */ /* 0x000fe2000c101512 */
[----:B-1----:R-:W-:Y:S02]  /*7b50*/  @P6 IMAD.MOV.U32 R58, RZ, RZ, R72 ;  /* 0x000000ffff3a6224 */ /* 0x002fe400078e0048 */
[----:B------:R-:W-:-:S05]  /*7b60*/  @P6 IMAD.MOV.U32 R59, RZ, RZ, R73 ;  /* 0x000000ffff3b6224 */ /* 0x000fca00078e0049 */
[----:B------:R1:W-:Y:S01]  /*7b70*/  @P6 STG.E.U16 desc[UR18][R58.64+0xc0], R56 ;  /* 0x0000c0383a006986 */ /* 0x0003e2000c101512 */
[----:B------:R-:W-:Y:S01]  /*7b80*/  BAR.SYNC.DEFER_BLOCKING 0x0 ;  /* 0x0000000000007b1d */ /* 0x000fe20000010000 */
[----:B-1----:R-:W-:-:S04]  /*7b90*/  IADD3 R58, P5, R66, UR10, RZ ;  /* 0x0000000a423a7c10 */ /* 0x002fc8000ffbe0ff */
[----:B------:R-:W-:Y:S01]  /*7ba0*/  IADD3.X R59, R67, UR11, RZ, P5, !PT ;  /* 0x0000000b433b7c10 */ /* 0x000fe2000affe4ff */
[----:B------:R-:W-:Y:S04]  /*7bb0*/  STS.U16 [R69], R52 ;  /* 0x0000003445007388 */ /* 0x000fe80000000400 */
[----:B------:R1:W-:Y:S04]  /*7bc0*/  STS.U16 [R69+0x2], R53 ;  /* 0x0000023545007388 */ /* 0x0003e80000000400 */
[----:B------:R-:W-:Y:S04]  /*7bd0*/  STS.U16 [R69+0x4], R50 ;  /* 0x0000043245007388 */ /* 0x000fe80000000400 */
[----:B------:R-:W-:Y:S01]  /*7be0*/  STS.U16 [R69+0x6], R51 ;  /* 0x0000063345007388 */ /* 0x000fe20000000400 */
[----:B-1----:R-:W-:-:S03]  /*7bf0*/  VIADD R53, R68, 0x1 ;  /* 0x0000000144357836 */ /* 0x002fc60000000000 */
[----:B------:R-:W-:Y:S02]  /*7c00*/  STS.U16 [R69+0x8], R48 ;  /* 0x0000083045007388 */ /* 0x000fe40000000400 */
[C---:B------:R-:W-:Y:S02]  /*7c10*/  ISETP.LT.AND P6, PT, R53.reuse, UR5, P3 ;  /* 0x0000000535007c0c */ /* 0x040fe40009fc1270 */
[----:B------:R-:W-:Y:S01]  /*7c20*/  STS.U16 [R69+0xa], R49 ;  /* 0x00000a3145007388 */ /* 0x000fe20000000400 */
[----:B------:R-:W-:-:S03]  /*7c30*/  ISETP.LT.AND P5, PT, R53, UR5, P0 ;  /* 0x0000000535007c0c */ /* 0x000fc600087a1270 */
        /* <DEDUP_REMOVED lines=8> */
[----:B------:R-:W-:Y:S01]  /*7cc0*/  LDS.U16 R48, [R70+UR4+0x344] ;  /* 0x0003440446307984 */ /* 0x000fe20008000400 */
[----:B-1----:R-:W-:-:S02]  /*7cd0*/  PRMT R46, R55, 0x5410, R54 ;  /* 0x00005410372e7816 */ /* 0x002fc40000000036 */
[----:B------:R-:W-:-:S03]  /*7ce0*/  IADD3 R54, P4, R66, UR8, RZ ;  /* 0x0000000842367c10 */ /* 0x000fc6000ff9e0ff */
[----:B------:R-:W-:Y:S01]  /*7cf0*/  HMUL2 R47, R75.H0_H0, R46 ;  /* 0x0000002e4b2f7232 */ /* 0x000fe20000000800 */
[----:B------:R-:W-:Y:S01]  /*7d00*/  IADD3.X R55, R67, UR9, RZ, P4, !PT ;  /* 0x0000000943377c10 */ /* 0x000fe2000a7fe4ff */
[----:B------:R-:W1:Y:S01]  /*7d10*/  LDS.U16 R46, [R70+UR4+0x2c4] ;  /* 0x0002c404462e7984 */ /* 0x000e620008000400 */
[----:B------:R-:W-:Y:S02]  /*7d20*/  ISETP.LT.AND P4, PT, R53, UR5, P1 ;  /* 0x0000000535007c0c */ /* 0x000fe40008f81270 */
[C---:B------:R-:W-:Y:S02]  /*7d30*/  PRMT R50, R47.reuse, 0x7610, R50 ;  /* 0x000076102f327816 */ /* 0x040fe40000000032 */
[----:B------:R-:W-:Y:S02]  /*7d40*/  PRMT R49, R47, 0x7632, R49 ;  /* 0x000076322f317816 */ /* 0x000fe40000000031 */
[----:B------:R-:W3:Y:S04]  /*7d50*/  LDS.U16 R47, [R70+UR4+0x304] ;  /* 0x00030404462f7984 */ /* 0x000ee80008000400 */
[----:B------:R2:W-:Y:S01]  /*7d60*/  @P6 STG.E.U16 desc[UR18][R54.64], R50 ;  /* 0x0000003236006986 */ /* 0x0005e2000c101512 */
[----:B------:R-:W-:Y:S01]  /*7d70*/  ISETP.LT.AND P6, PT, R53, UR5, P2 ;  /* 0x0000000535007c0c */ /* 0x000fe200097c1270 */
[----:B------:R-:W-:-:S02]  /*7d80*/  VIADD R53, R68, 0x11 ;  /* 0x0000001144357836 */ /* 0x000fc40000000000 */
[----:B------:R4:W-:Y:S01]  /*7d90*/  @P4 STG.E.U16 desc[UR18][R58.64], R49 ;  /* 0x000000313a004986 */ /* 0x0009e2000c101512 */
[C---:B------:R-:W-:Y:S02]  /*7da0*/  IADD3 R56, P4, R66.reuse, UR12, RZ ;  /* 0x0000000c42387c10 */ /* 0x040fe4000ff9e0ff */
[----:B--2---:R-:W-:Y:S02]  /*7db0*/  PRMT R50, R57, 0x5410, R52 ;  /* 0x0000541039327816 */ /* 0x004fe40000000034 */
[----:B------:R-:W-:Y:S02]  /*7dc0*/  IADD3.X R57, R67, UR13, RZ, P4, !PT ;  /* 0x0000000d43397c10 */ /* 0x000fe4000a7fe4ff */
[----:B------:R-:W-:Y:S01]  /*7dd0*/  IADD3 R60, P4, R66, UR14, RZ ;  /* 0x0000000e423c7c10 */ /* 0x000fe2000ff9e0ff */
[----:B------:R-:W-:-:S03]  /*7de0*/  HMUL2 R50, R75.H0_H0, R50 ;  /* 0x000000324b327232 */ /* 0x000fc60000000800 */
[----:B------:R-:W-:Y:S02]  /*7df0*/  IADD3.X R61, R67, UR15, RZ, P4, !PT ;  /* 0x0000000f433d7c10 */ /* 0x000fe4000a7fe4ff */
[----:B------:R-:W-:Y:S01]  /*7e00*/  PRMT R52, R50, 0x7632, R52 ;  /* 0x0000763232347816 */ /* 0x000fe20000000034 */
[----:B------:R2:W-:Y:S01]  /*7e10*/  @P6 STG.E.U16 desc[UR18][R56.64], R50 ;  /* 0x0000003238006986 */ /* 0x0005e2000c101512 */
[----:B----4-:R-:W-:Y:S02]  /*7e20*/  IADD3 R58, P6, R72, UR8, RZ ;  /* 0x00000008483a7c10 */ /* 0x010fe4000ffde0ff */
[C---:B------:R-:W-:Y:S01]  /*7e30*/  ISETP.LT.AND P4, PT, R53.reuse, UR5, P1 ;  /* 0x0000000535007c0c */ /* 0x040fe20008f81270 */
[----:B------:R4:W-:Y:S01]  /*7e40*/  @P5 STG.E.U16 desc[UR18][R60.64], R52 ;  /* 0x000000343c005986 */ /* 0x0009e2000c101512 */
[----:B------:R-:W-:Y:S02]  /*7e50*/  ISETP.LT.AND P5, PT, R53, UR5, P3 ;  /* 0x0000000535007c0c */ /* 0x000fe40009fa1270 */
[----:B-1----:R-:W-:-:S02]  /*7e60*/  PRMT R46, R51, 0x5410, R46 ;  /* 0x00005410332e7816 */ /* 0x002fc4000000002e */
[----:B------:R-:W-:Y:S02]  /*7e70*/  IADD3.X R59, R73, UR9, RZ, P6, !PT ;  /* 0x00000009493b7c10 */ /* 0x000fe4000b7fe4ff */
[----:B------:R-:W-:Y:S01]  /*7e80*/  IADD3 R66, P6, R72, UR10, RZ ;  /* 0x0000000a48427c10 */ /* 0x000fe2000ffde0ff */
[C---:B------:R-:W-:Y:S01]  /*7e90*/  HMUL2 R46, R75.reuse.H0_H0, R46 ;  /* 0x0000002e4b2e7232 */ /* 0x040fe20000000800 */
[----:B---3--:R-:W-:Y:S02]  /*7ea0*/  PRMT R48, R47, 0x5410, R48 ;  /* 0x000054102f307816 */ /* 0x008fe40000000030 */
[----:B------:R-:W-:Y:S02]  /*7eb0*/  IADD3.X R67, R73, UR11, RZ, P6, !PT ;  /* 0x0000000b49437c10 */ /* 0x000fe4000b7fe4ff */
[----:B------:R-:W-:Y:S01]  /*7ec0*/  PRMT R49, R46, 0x7632, R49 ;  /* 0x000076322e317816 */ /* 0x000fe20000000031 */
[----:B------:R1:W-:Y:S01]  /*7ed0*/  @P5 STG.E.U16 desc[UR18][R58.64], R46 ;  /* 0x0000002e3a005986 */ /* 0x0003e2000c101512 */
[----:B--2---:R-:W-:Y:S01]  /*7ee0*/  IADD3 R50, P6, R72, UR12, RZ ;  /* 0x0000000c48327c10 */ /* 0x004fe2000ffde0ff */
[----:B------:R-:W-:Y:S01]  /*7ef0*/  HMUL2 R47, R75.H0_H0, R48 ;  /* 0x000000304b2f7232 */ /* 0x000fe20000000800 */
[C---:B------:R-:W-:Y:S01]  /*7f00*/  ISETP.LT.AND P5, PT, R53.reuse, UR5, P2 ;  /* 0x0000000535007c0c */ /* 0x040fe200097a1270 */
[----:B------:R-:W-:Y:S01]  /*7f10*/  @P4 STG.E.U16 desc[UR18][R66.64], R49 ;  /* 0x0000003142004986 */ /* 0x000fe2000c101512 */
[----:B------:R-:W-:-:S02]  /*7f20*/  ISETP.LT.AND P4, PT, R53, UR5, P0 ;  /* 0x0000000535007c0c */ /* 0x000fc40008781270 */
[----:B------:R-:W-:Y:S02]  /*7f30*/  IADD3.X R51, R73, UR13, RZ, P6, !PT ;  /* 0x0000000d49337c10 */ /* 0x000fe4000b7fe4ff */
[----:B----4-:R-:W-:Y:S02]  /*7f40*/  IADD3 R52, P6, R72, UR14, RZ ;  /* 0x0000000e48347c10 */ /* 0x010fe4000ffde0ff */
[----:B-1----:R-:W-:Y:S02]  /*7f50*/  PRMT R46, R47, 0x7632, R46 ;  /* 0x000076322f2e7816 */ /* 0x002fe4000000002e */
[----:B------:R-:W-:-:S03]  /*7f60*/  IADD3.X R53, R73, UR15, RZ, P6, !PT ;  /* 0x0000000f49357c10 */ /* 0x000fc6000b7fe4ff */
[----:B------:R-:W-:Y:S04]  /*7f70*/  @P5 STG.E.U16 desc[UR18][R50.64], R47 ;  /* 0x0000002f32005986 */ /* 0x000fe8000c101512 */
[----:B------:R-:W-:Y:S01]  /*7f80*/  @P4 STG.E.U16 desc[UR18][R52.64], R46 ;  /* 0x0000002e34004986 */ /* 0x000fe2000c101512 */
[----:B------:R-:W-:Y:S06]  /*7f90*/  BAR.SYNC.DEFER_BLOCKING 0x0 ;  /* 0x0000000000007b1d */ /* 0x000fec0000010000 */
[----:B------:R1:W-:Y:S04]  /*7fa0*/  STS.U16 [R69], R44 ;  /* 0x0000002c45007388 */ /* 0x0003e80000000400 */
[----:B------:R-:W-:Y:S04]  /*7fb0*/  STS.U16 [R69+0x2], R45 ;  /* 0x0000022d45007388 */ /* 0x000fe80000000400 */
[----:B------:R-:W-:Y:S01]  /*7fc0*/  STS.U16 [R69+0x4], R42 ;  /* 0x0000042a45007388 */ /* 0x000fe20000000400 */
[----:B-1----:R-:W-:-:S03]  /*7fd0*/  VIADD R44, R68, 0x2 ;  /* 0x00000002442c7836 */ /* 0x002fc60000000000 */
[----:B------:R-:W-:Y:S02]  /*7fe0*/  STS.U16 [R69+0x6], R43 ;  /* 0x0000062b45007388 */ /* 0x000fe40000000400 */
[C---:B------:R-:W-:Y:S02]  /*7ff0*/  ISETP.LT.AND P5, PT, R44.reuse, UR5, P3 ;  /* 0x000000052c007c0c */ /* 0x040fe40009fa1270 */
[----:B------:R1:W-:Y:S01]  /*8000*/  STS.U16 [R69+0x8], R40 ;  /* 0x0000082845007388 */ /* 0x0003e20000000400 */
[----:B------:R-:W-:-:S03]  /*8010*/  ISETP.LT.AND P4, PT, R44, UR5, P1 ;  /* 0x000000052c007c0c */ /* 0x000fc60008f81270 */
[----:B------:R2:W-:Y:S04]  /*8020*/  STS.U16 [R69+0xa], R41 ;  /* 0x00000a2945007388 */ /* 0x0005e80000000400 */
[----:B------:R-:W-:Y:S01]  /*8030*/  STS.U16 [R69+0xc], R38 ;  /* 0x00000c2645007388 */ /* 0x000fe20000000400 */
[----:B-1----:R-:W-:-:S03]  /*8040*/  IADD3 R40, P6, R54, UR8, RZ ;  /* 0x0000000836287c10 */ /* 0x002fc6000ffde0ff */
[----:B------:R-:W-:Y:S01]  /*8050*/  STS.U16 [R69+0xe], R39 ;  /* 0x00000e2745007388 */ /* 0x000fe20000000400 */
[----:B--2---:R-:W-:Y:S01]  /*8060*/  IADD3.X R41, R55, UR9, RZ, P6, !PT ;  /* 0x0000000937297c10 */ /* 0x004fe2000b7fe4ff */
[----:B------:R-:W-:Y:S01]  /*8070*/  BAR.SYNC.DEFER_BLOCKING 0x0 ;  /* 0x0000000000007b1d */ /* 0x000fe20000010000 */
[----:B------:R-:W-:-:S04]  /*8080*/  IADD3 R50, P6, R54, UR10, RZ ;  /* 0x0000000a36327c10 */ /* 0x000fc8000ffde0ff */
[----:B------:R-:W-:Y:S01]  /*8090*/  IADD3.X R51, R55, UR11, RZ, P6, !PT ;  /* 0x0000000b37337c10 */ /* 0x000fe2000b7fe4ff */
[----:B------:R-:W-:Y:S04]  /*80a0*/  LDS.U16 R47, [R70+UR4] ;  /* 0x00000004462f7984 */ /* 0x000fe80008000400 */
[----:B------:R-:W1:Y:S04]  /*80b0*/  LDS.U16 R48, [R70+UR4+0x40] ;  /* 0x0000400446307984 */ /* 0x000e680008000400 */
[----:B------:R-:W-:Y:S04]  /*80c0*/  LDS.U16 R46, [R70+UR4+0x80] ;  /* 0x00008004462e7984 */ /* 0x000fe80008000400 */
[----:B------:R-:W2:Y:S04]  /*80d0*/  LDS.U16 R45, [R70+UR4+0xc0] ;  /* 0x0000c004462d7984 */ /* 0x000ea80008000400 */
[----:B------:R-:W-:Y:S04]  /*80e0*/  LDS.U16 R43, [R70+UR4+0x284] ;  /* 0x00028404462b7984 */ /* 0x000fe80008000400 */
[----:B------:R-:W3:Y:S01]  /*80f0*/  LDS.U16 R42, [R70+UR4+0x2c4] ;  /* 0x0002c404462a7984 */ /* 0x000ee20008000400 */
[----:B-1----:R-:W-:-:S03]  /*8100*/  PRMT R38, R47, 0x5410, R48 ;  /* 0x000054102f267816 */ /* 0x002fc60000000030 */
[----:B------:R-:W-:Y:S02]  /*8110*/  LDS.U16 R47, [R70+UR4+0x304] ;  /* 0x00030404462f7984 */ /* 0x000fe40008000400 */
[C---:B------:R-:W-:Y:S02]  /*8120*/  HMUL2 R38, R75.reuse.H0_H0, R38 ;  /* 0x000000264b267232 */ /* 0x040fe40000000800 */
[----:B------:R-:W1:Y:S01]  /*8130*/  LDS.U16 R48, [R70+UR4+0x344] ;  /* 0x0003440446307984 */ /* 0x000e620008000400 */
[----:B--2---:R-:W-:Y:S02]  /*8140*/  PRMT R46, R46, 0x5410, R45 ;  /* 0x000054102e2e7816 */ /* 0x004fe4000000002d */
[C---:B------:R-:W-:Y:S02]  /*8150*/  PRMT R52, R38.reuse, 0x7610, R52 ;  /* 0x0000761026347816 */ /* 0x040fe40000000034 */
[----:B------:R-:W-:Y:S01]  /*8160*/  PRMT R39, R38, 0x7632, R39 ;  /* 0x0000763226277816 */ /* 0x000fe20000000027 */
[----:B------:R-:W-:Y:S01]  /*8170*/  HMUL2 R49, R75.H0_H0, R46 ;  /* 0x0000002e4b317232 */ /* 0x000fe20000000800 */
[----:B------:R-:W-:Y:S01]  /*8180*/  IADD3 R38, P6, R54, UR12, RZ ;  /* 0x0000000c36267c10 */ /* 0x000fe2000ffde0ff */
[----:B------:R-:W-:Y:S01]  /*8190*/  @P5 STG.E.U16 desc[UR18][R40.64], R52 ;  /* 0x0000003428005986 */ /* 0x000fe2000c101512 */
[----:B------:R-:W-:Y:S01]  /*81a0*/  ISETP.LT.AND P5, PT, R44, UR5, P2 ;  /* 0x000000052c007c0c */ /* 0x000fe200097a1270 */
[----:B------:R-:W-:Y:S01]  /*81b0*/  VIADD R46, R68, 0x12 ;  /* 0x00000012442e7836 */ /* 0x000fe20000000000 */
[----:B---3--:R-:W-:Y:S01]  /*81c0*/  PRMT R42, R43, 0x5410, R42 ;  /* 0x000054102b2a7816 */ /* 0x008fe2000000002a */
[----:B------:R2:W-:Y:S01]  /*81d0*/  @P4 STG.E.U16 desc[UR18][R50.64], R39 ;  /* 0x0000002732004986 */ /* 0x0005e2000c101512 */
[----:B------:R-:W-:-:S02]  /*81e0*/  ISETP.LT.AND P4, PT, R44, UR5, P0 ;  /* 0x000000052c007c0c */ /* 0x000fc40008781270 */
[----:B--2---:R-:W-:Y:S02]  /*81f0*/  IADD3.X R39, R55, UR13, RZ, P6, !PT ;  /* 0x0000000d37277c10 */ /* 0x004fe4000b7fe4ff */
[----:B------:R-:W-:Y:S02]  /*8200*/  IADD3 R44, P6, R54, UR14, RZ ;  /* 0x0000000e362c7c10 */ /* 0x000fe4000ffde0ff */
[----:B------:R-:W-:-:S03]  /*8210*/  PRMT R51, R49, 0x7632, R51 ;  /* 0x0000763231337816 */ /* 0x000fc60000000033 */
[----:B------:R2:W-:Y:S01]  /*8220*/  @P5 STG.E.U16 desc[UR18][R38.64], R49 ;  /* 0x0000003126005986 */ /* 0x0005e2000c101512 */
[----:B------:R-:W-:Y:S02]  /*8230*/  IADD3.X R45, R55, UR15, RZ, P6, !PT ;  /* 0x0000000f372d7c10 */ /* 0x000fe4000b7fe4ff */
[----:B------:R-:W-:Y:S02]  /*8240*/  ISETP.LT.AND P5, PT, R46, UR5, P3 ;  /* 0x000000052e007c0c */ /* 0x000fe40009fa1270 */
[----:B------:R-:W-:Y:S01]  /*8250*/  IADD3 R50, P6, R58, UR8, RZ ;  /* 0x000000083a327c10 */ /* 0x000fe2000ffde0ff */
[----:B------:R3:W-:Y:S01]  /*8260*/  @P4 STG.E.U16 desc[UR18][R44.64], R51 ;  /* 0x000000332c004986 */ /* 0x0007e2000c101512 */
[----:B------:R-:W-:Y:S02]  /*8270*/  ISETP.LT.AND P4, PT, R46, UR5, P1 ;  /* 0x000000052e007c0c */ /* 0x000fe40008f81270 */
[----:B-1----:R-:W-:Y:S01]  /*8280*/  PRMT R48, R47, 0x5410, R48 ;  /* 0x000054102f307816 */ /* 0x002fe20000000030 */
[----:B--2---:R-:W-:Y:S01]  /*8290*/  HMUL2 R39, R75.H0_H0, R42 ;  /* 0x0000002a4b277232 */ /* 0x004fe20000000800 */
[----:B---3--:R-:W-:-:S02]  /*82a0*/  IADD3.X R51, R59, UR9, RZ, P6, !PT ;  /* 0x000000093b337c10 */ /* 0x008fc4000b7fe4ff */
[C---:B------:R-:W-:Y:S02]  /*82b0*/  IADD3 R42, P6, R58.reuse, UR10, RZ ;  /* 0x0000000a3a2a7c10 */ /* 0x040fe4000ffde0ff */
[----:B------:R-:W-:Y:S01]  /*82c0*/  PRMT R45, R39, 0x7632, R45 ;  /* 0x00007632272d7816 */ /* 0x000fe2000000002d */
[----:B------:R1:W-:Y:S01]  /*82d0*/  @P5 STG.E.U16 desc[UR18][R50.64], R39 ;  /* 0x0000002732005986 */ /* 0x0003e2000c101512 */
[----:B------:R-:W-:Y:S02]  /*82e0*/  IADD3.X R43, R59, UR11, RZ, P6, !PT ;  /* 0x0000000b3b2b7c10 */ /* 0x000fe4000b7fe4ff */
[----:B------:R-:W-:Y:S02]  /*82f0*/  IADD3 R38, P6, R58, UR12, RZ ;  /* 0x0000000c3a267c10 */ /* 0x000fe4000ffde0ff */
[C---:B------:R-:W-:Y:S01]  /*8300*/  ISETP.LT.AND P5, PT, R46.reuse, UR5, P2 ;  /* 0x000000052e007c0c */ /* 0x040fe200097a1270 */
[----:B------:R2:W-:Y:S01]  /*8310*/  @P4 STG.E.U16 desc[UR18][R42.64], R45 ;  /* 0x0000002d2a004986 */ /* 0x0005e2000c101512 */
[----:B------:R-:W-:-:S02]  /*8320*/  ISETP.LT.AND P4, PT, R46, UR5, P0 ;  /* 0x000000052e007c0c */ /* 0x000fc40008781270 */
[----:B-1----:R-:W-:Y:S02]  /*8330*/  IADD3.X R39, R59, UR13, RZ, P6, !PT ;  /* 0x0000000d3b277c10 */ /* 0x002fe4000b7fe4ff */
[----:B------:R-:W-:Y:S01]  /*8340*/  IADD3 R44, P6, R58, UR14, RZ ;  /* 0x0000000e3a2c7c10 */ /* 0x000fe2000ffde0ff */
[----:B--2---:R-:W-:-:S03]  /*8350*/  HMUL2 R43, R75.H0_H0, R48 ;  /* 0x000000304b2b7232 */ /* 0x004fc60000000800 */
[----:B------:R-:W-:Y:S02]  /*8360*/  IADD3.X R45, R59, UR15, RZ, P6, !PT ;  /* 0x0000000f3b2d7c10 */ /* 0x000fe4000b7fe4ff */
[----:B------:R-:W-:Y:S01]  /*8370*/  PRMT R46, R43, 0x7632, R46 ;  /* 0x000076322b2e7816 */ /* 0x000fe2000000002e */
[----:B------:R-:W-:Y:S04]  /*8380*/  @P5 STG.E.U16 desc[UR18][R38.64], R43 ;  /* 0x0000002b26005986 */ /* 0x000fe8000c101512 */
[----:B------:R1:W-:Y:S01]  /*8390*/  @P4 STG.E.U16 desc[UR18][R44.64], R46 ;  /* 0x0000002e2c004986 */ /* 0x0003e2000c101512 */
[----:B------:R-:W-:Y:S01]  /*83a0*/  BAR.SYNC.DEFER_BLOCKING 0x0 ;  /* 0x0000000000007b1d */ /* 0x000fe20000010000 */
[----:B-1----:R-:W-:-:S05]  /*83b0*/  VIADD R44, R68, 0x3 ;  /* 0x00000003442c7836 */ /* 0x002fca0000000000 */
[C---:B------:R-:W-:Y:S02]  /*83c0*/  ISETP.LT.AND P5, PT, R44.reuse, UR5, P3 ;  /* 0x000000052c007c0c */ /* 0x040fe40009fa1270 */
[----:B------:R-:W-:Y:S01]  /*83d0*/  ISETP.LT.AND P4, PT, R44, UR5, P1 ;  /* 0x000000052c007c0c */ /* 0x000fe20008f81270 */
[----:B------:R-:W-:Y:S04]  /*83e0*/  STS.U16 [R69], R36 ;  /* 0x0000002445007388 */ /* 0x000fe80000000400 */
[----:B------:R-:W-:Y:S04]  /*83f0*/  STS.U16 [R69+0x2], R37 ;  /* 0x0000022545007388 */ /* 0x000fe80000000400 */
[----:B------:R-:W-:Y:S04]  /*8400*/  STS.U16 [R69+0x4], R34 ;  /* 0x0000042245007388 */ /* 0x000fe80000000400 */
[----:B------:R-:W-:Y:S04]  /*8410*/  STS.U16 [R69+0x6], R35 ;  /* 0x0000062345007388 */ /* 0x000fe80000000400 */
[----:B------:R-:W-:Y:S04]  /*8420*/  STS.U16 [R69+0x8], R32 ;  /* 0x0000082045007388 */ /* 0x000fe80000000400 */
[----:B------:R-:W-:Y:S04]  /*8430*/  STS.U16 [R69+0xa], R33 ;  /* 0x00000a2145007388 */ /* 0x000fe80000000400 */
[----:B------:R1:W-:Y:S04]  /*8440*/  STS.U16 [R69+0xc], R30 ;  /* 0x00000c1e45007388 */ /* 0x0003e80000000400 */
[----:B------:R2:W-:Y:S01]  /*8450*/  STS.U16 [R69+0xe], R31 ;  /* 0x00000e1f45007388 */ /* 0x0005e20000000400 */
[----:B------:R-:W-:Y:S01]  /*8460*/  BAR.SYNC.DEFER_BLOCKING 0x0 ;  /* 0x0000000000007b1d */ /* 0x000fe20000010000 */
[----:B-1----:R-:W-:-:S04]  /*8470*/  IADD3 R30, P6, R40, UR8, RZ ;  /* 0x00000008281e7c10 */ /* 0x002fc8000ffde0ff */
[----:B--2---:R-:W-:Y:S02]  /*8480*/  IADD3.X R31, R41, UR9, RZ, P6, !PT ;  /* 0x00000009291f7c10 */ /* 0x004fe4000b7fe4ff */
        /* <DEDUP_REMOVED lines=10> */
[----:B------:R-:W-:Y:S02]  /*8530*/  HMUL2 R32, R75.H0_H0, R32 ;  /* 0x000000204b207232 */ /* 0x000fe40000000800 */
[----:B------:R-:W1:Y:S01]  /*8540*/  LDS.U16 R43, [R70+UR4+0x344] ;  /* 0x00034404462b7984 */ /* 0x000e620008000400 */
[----:B--2---:R-:W-:Y:S02]  /*8550*/  PRMT R36, R36, 0x5410, R37 ;  /* 0x0000541024247816 */ /* 0x004fe40000000025 */
[C---:B------:R-:W-:Y:S02]  /*8560*/  PRMT R33, R32.reuse, 0x7610, R33 ;  /* 0x0000761020217816 */ /* 0x040fe40000000021 */
[----:B------:R-:W-:Y:S02]  /*8570*/  PRMT R45, R32, 0x7632, R45 ;  /* 0x00007632202d7816 */ /* 0x000fe4000000002d */
[----:B------:R-:W-:Y:S01]  /*8580*/  IADD3 R32, P6, R40, UR12, RZ ;  /* 0x0000000c28207c10 */ /* 0x000fe2000ffde0ff */
[----:B------:R2:W-:Y:S01]  /*8590*/  @P5 STG.E.U16 desc[UR18][R30.64], R33 ;  /* 0x000000211e005986 */ /* 0x0005e2000c101512 */
[----:B------:R-:W-:-:S02]  /*85a0*/  ISETP.LT.AND P5, PT, R44, UR5, P2 ;  /* 0x000000052c007c0c */ /* 0x000fc400097a1270 */
[----:B---3--:R-:W-:Y:S01]  /*85b0*/  PRMT R38, R39, 0x5410, R38 ;  /* 0x0000541027267816 */ /* 0x008fe20000000026 */
[----:B------:R3:W-:Y:S01]  /*85c0*/  @P4 STG.E.U16 desc[UR18][R34.64], R45 ;  /* 0x0000002d22004986 */ /* 0x0007e2000c101512 */
[----:B------:R-:W-:Y:S02]  /*85d0*/  ISETP.LT.AND P4, PT, R44, UR5, P0 ;  /* 0x000000052c007c0c */ /* 0x000fe40008781270 */
[----:B--2---:R-:W-:Y:S01]  /*85e0*/  IADD3.X R33, R41, UR13, RZ, P6, !PT ;  /* 0x0000000d29217c10 */ /* 0x004fe2000b7fe4ff */
[----:B---3--:R-:W-:Y:S01]  /*85f0*/  HMUL2 R35, R75.H0_H0, R36 ;  /* 0x000000244b237232 */ /* 0x008fe20000000800 */
[----:B------:R-:W-:-:S04]  /*8600*/  IADD3 R36, P6, R40, UR14, RZ ;  /* 0x0000000e28247c10 */ /* 0x000fc8000ffde0ff */
[----:B------:R-:W-:Y:S01]  /*8610*/  IADD3.X R37, R41, UR15, RZ, P6, !PT ;  /* 0x0000000f29257c10 */ /* 0x000fe2000b7fe4ff */
[----:B------:R-:W-:Y:S01]  /*8620*/  VIADD R41, R68, 0x13 ;  /* 0x0000001344297836 */ /* 0x000fe20000000000 */
[----:B------:R-:W-:Y:S01]  /*8630*/  PRMT R40, R35, 0x7632, R40 ;  /* 0x0000763223287816 */ /* 0x000fe20000000028 */
[----:B------:R2:W-:Y:S01]  /*8640*/  @P5 STG.E.U16 desc[UR18][R32.64], R35 ;  /* 0x0000002320005986 */ /* 0x0005e2000c101512 */
[----:B------:R-:W-:Y:S02]  /*8650*/  IADD3 R34, P6, R50, UR8, RZ ;  /* 0x0000000832227c10 */ /* 0x000fe4000ffde0ff */
[C---:B------:R-:W-:Y:S01]  /*8660*/  ISETP.LT.AND P5, PT, R41.reuse, UR5, P3 ;  /* 0x0000000529007c0c */ /* 0x040fe20009fa1270 */
[----:B------:R3:W-:Y:S01]  /*8670*/  @P4 STG.E.U16 desc[UR18][R36.64], R40 ;  /* 0x0000002824004986 */ /* 0x0007e2000c101512 */
[----:B------:R-:W-:Y:S02]  /*8680*/  ISETP.LT.AND P4, PT, R41, UR5, P1 ;  /* 0x0000000529007c0c */ /* 0x000fe40008f81270 */
[----:B-1----:R-:W-:Y:S01]  /*8690*/  PRMT R42, R42, 0x5410, R43 ;  /* 0x000054102a2a7816 */ /* 0x002fe2000000002b */
[----:B--2---:R-:W-:Y:S01]  /*86a0*/  HMUL2 R33, R75.H0_H0, R38 ;  /* 0x000000264b217232 */ /* 0x004fe20000000800 */
[----:B------:R-:W-:-:S02]  /*86b0*/  IADD3.X R35, R51, UR9, RZ, P6, !PT ;  /* 0x0000000933237c10 */ /* 0x000fc4000b7fe4ff */
[----:B------:R-:W-:Y:S02]  /*86c0*/  IADD3 R38, P6, R50, UR10, RZ ;  /* 0x0000000a32267c10 */ /* 0x000fe4000ffde0ff */
[----:B---3--:R-:W-:-:S03]  /*86d0*/  PRMT R37, R33, 0x7632, R37 ;  /* 0x0000763221257816 */ /* 0x008fc60000000025 */
[----:B------:R1:W-:Y:S01]  /*86e0*/  @P5 STG.E.U16 desc[UR18][R34.64], R33 ;  /* 0x0000002122005986 */ /* 0x0003e2000c101512 */
[----:B------:R-:W-:Y:S02]  /*86f0*/  IADD3.X R39, R51, UR11, RZ, P6, !PT ;  /* 0x0000000b33277c10 */ /* 0x000fe4000b7fe4ff */
[C---:B------:R-:W-:Y:S02]  /*8700*/  IADD3 R32, P6, R50.reuse, UR12, RZ ;  /* 0x0000000c32207c10 */ /* 0x040fe4000ffde0ff */
[C---:B------:R-:W-:Y:S01]  /*8710*/  ISETP.LT.AND P5, PT, R41.reuse, UR5, P2 ;  /* 0x0000000529007c0c */ /* 0x040fe200097a1270 */
[----:B------:R2:W-:Y:S01]  /*8720*/  @P4 STG.E.U16 desc[UR18][R38.64], R37 ;  /* 0x0000002526004986 */ /* 0x0005e2000c101512 */
[----:B------:R-:W-:Y:S02]  /*8730*/  ISETP.LT.AND P4, PT, R41, UR5, P0 ;  /* 0x0000000529007c0c */ /* 0x000fe40008781270 */
[----:B-1----:R-:W-:Y:S02]  /*8740*/  IADD3.X R33, R51, UR13, RZ, P6, !PT ;  /* 0x0000000d33217c10 */ /* 0x002fe4000b7fe4ff */
[----:B------:R-:W-:Y:S01]  /*8750*/  IADD3 R36, P6, R50, UR14, RZ ;  /* 0x0000000e32247c10 */ /* 0x000fe2000ffde0ff */
[----:B--2---:R-:W-:-:S03]  /*8760*/  HMUL2 R39, R75.H0_H0, R42 ;  /* 0x0000002a4b277232 */ /* 0x004fc60000000800 */
[----:B------:R-:W-:Y:S01]  /*8770*/  IADD3.X R37, R51, UR15, RZ, P6, !PT ;  /* 0x0000000f33257c10 */ /* 0x000fe2000b7fe4ff */
[----:B------:R-:W-:Y:S01]  /*8780*/  VIADD R38, R68, 0x4 ;  /* 0x0000000444267836 */ /* 0x000fe20000000000 */
[----:B------:R-:W-:Y:S01]  /*8790*/  PRMT R40, R39, 0x7632, R40 ;  /* 0x0000763227287816 */ /* 0x000fe20000000028 */
[----:B------:R-:W-:Y:S03]  /*87a0*/  @P5 STG.E.U16 desc[UR18][R32.64], R39 ;  /* 0x0000002720005986 */ /* 0x000fe6000c101512 */
[C---:B------:R-:W-:Y:S01]  /*87b0*/  ISETP.LT.AND P5, PT, R38.reuse, UR5, P3 ;  /* 0x0000000526007c0c */ /* 0x040fe20009fa1270 */
[----:B------:R-:W-:Y:S01]  /*87c0*/  @P4 STG.E.U16 desc[UR18][R36.64], R40 ;  /* 0x0000002824004986 */ /* 0x000fe2000c101512 */
[----:B------:R-:W-:Y:S01]  /*87d0*/  BAR.SYNC.DEFER_BLOCKING 0x0 ;  /* 0x0000000000007b1d */ /* 0x000fe20000010000 */
[----:B------:R-:W-:-:S05]  /*87e0*/  ISETP.LT.AND P4, PT, R38, UR5, P1 ;  /* 0x0000000526007c0c */ /* 0x000fca0008f81270 */
        /* <DEDUP_REMOVED lines=31> */
[----:B------:R-:W-:Y:S01]  /*89e0*/  ISETP.LT.AND P4, PT, R38, UR5, P0 ;  /* 0x0000000526007c0c */ /* 0x000fe20008781270 */
[----:B------:R-:W-:Y:S01]  /*89f0*/  VIADD R38, R68, 0x14 ;  /* 0x0000001444267836 */ /* 0x000fe20000000000 */
[----:B--2---:R-:W-:Y:S01]  /*8a00*/  IADD3.X R25, R31, UR13, RZ, P6, !PT ;  /* 0x0000000d1f197c10 */ /* 0x004fe2000b7fe4ff */
[----:B---3--:R-:W-:Y:S01]  /*8a10*/  HMUL2 R27, R75.H0_H0, R28 ;  /* 0x0000001c4b1b7232 */ /* 0x008fe20000000800 */
[----:B------:R-:W-:-:S04]  /*8a20*/  IADD3 R28, P6, R30, UR14, RZ ;  /* 0x0000000e1e1c7c10 */ /* 0x000fc8000ffde0ff */
[----:B------:R-:W-:Y:S01]  /*8a30*/  IADD3.X R29, R31, UR15, RZ, P6, !PT ;  /* 0x0000000f1f1d7c10 */ /* 0x000fe2000b7fe4ff */
[----:B------:R2:W-:Y:S01]  /*8a40*/  @P5 STG.E.U16 desc[UR18][R24.64], R27 ;  /* 0x0000001b18005986 */ /* 0x0005e2000c101512 */
[----:B------:R-:W-:Y:S02]  /*8a50*/  PRMT R31, R27, 0x7632, R31 ;  /* 0x000076321b1f7816 */ /* 0x000fe4000000001f */
[----:B------:R-:W-:Y:S02]  /*8a60*/  ISETP.LT.AND P5, PT, R38, UR5, P3 ;  /* 0x0000000526007c0c */ /* 0x000fe40009fa1270 */
[----:B------:R-:W-:Y:S01]  /*8a70*/  IADD3 R26, P6, R34, UR8, RZ ;  /* 0x00000008221a7c10 */ /* 0x000fe2000ffde0ff */
[----:B------:R3:W-:Y:S01]  /*8a80*/  @P4 STG.E.U16 desc[UR18][R28.64], R31 ;  /* 0x0000001f1c004986 */ /* 0x0007e2000c101512 */
[----:B------:R-:W-:Y:S02]  /*8a90*/  ISETP.LT.AND P4, PT, R38, UR5, P1 ;  /* 0x0000000526007c0c */ /* 0x000fe40008f81270 */
[----:B-1----:R-:W-:Y:S01]  /*8aa0*/  PRMT R32, R32, 0x5410, R33 ;  /* 0x0000541020207816 */ /* 0x002fe20000000021 */
[----:B--2---:R-:W-:Y:S01]  /*8ab0*/  HMUL2 R25, R75.H0_H0, R36 ;  /* 0x000000244b197232 */ /* 0x004fe20000000800 */
[----:B------:R-:W-:-:S02]  /*8ac0*/  IADD3.X R27, R35, UR9, RZ, P6, !PT ;  /* 0x00000009231b7c10 */ /* 0x000fc4000b7fe4ff */
[C---:B------:R-:W-:Y:S02]  /*8ad0*/  IADD3 R30, P6, R34.reuse, UR10, RZ ;  /* 0x0000000a221e7c10 */ /* 0x040fe4000ffde0ff */
[----:B---3--:R-:W-:Y:S01]  /*8ae0*/  PRMT R29, R25, 0x7632, R29 ;  /* 0x00007632191d7816 */ /* 0x008fe2000000001d */
        /* <DEDUP_REMOVED lines=144> */
[C---:B-1----:R-:W-:Y:S02]  /*93f0*/  VIADD R16, R68.reuse, 0x7 ;  /* 0x0000000744107836 */ /* 0x042fe40000000000 */
[----:B------:R-:W-:-:S03]  /*9400*/  VIADD R68, R68, 0x17 ;  /* 0x0000001744447836 */ /* 0x000fc60000000000 */
[----:B------:R-:W-:Y:S02]  /*9410*/  ISETP.LT.AND P4, PT, R16, UR5, P3 ;  /* 0x0000000510007c0c */ /* 0x000fe40009f81270 */
[----:B------:R-:W-:Y:S01]  /*9420*/  ISETP.LT.AND P3, PT, R68, UR5, P3 ;  /* 0x0000000544007c0c */ /* 0x000fe20009f61270 */
[----:B------:R1:W-:Y:S04]  /*9430*/  STS.U16 [R69], R4 ;  /* 0x0000000445007388 */ /* 0x0003e80000000400 */
[----:B------:R-:W-:Y:S04]  /*9440*/  STS.U16 [R69+0x2], R5 ;  /* 0x0000020545007388 */ /* 0x000fe80000000400 */
[----:B------:R2:W-:Y:S01]  /*9450*/  STS.U16 [R69+0x4], R2 ;  /* 0x0000040245007388 */ /* 0x0005e20000000400 */
[----:B-1----:R-:W-:-:S03]  /*9460*/  IADD3 R4, P6, R6, UR10, RZ ;  /* 0x0000000a06047c10 */ /* 0x002fc6000ffde0ff */
[----:B------:R1:W-:Y:S04]  /*9470*/  STS.U16 [R69+0x6], R3 ;  /* 0x0000060345007388 */ /* 0x0003e80000000400 */
[----:B------:R-:W-:Y:S01]  /*9480*/  STS.U16 [R69+0x8], R62 ;  /* 0x0000083e45007388 */ /* 0x000fe20000000400 */
[----:B--2---:R-:W-:-:S03]  /*9490*/  IADD3 R2, P5, R6, UR8, RZ ;  /* 0x0000000806027c10 */ /* 0x004fc6000ffbe0ff */
[----:B------:R-:W-:Y:S01]  /*94a0*/  STS.U16 [R69+0xa], R0 ;  /* 0x00000a0045007388 */ /* 0x000fe20000000400 */
[----:B-1----:R-:W-:-:S03]  /*94b0*/  IADD3.X R3, R7, UR9, RZ, P5, !PT ;  /* 0x0000000907037c10 */ /* 0x002fc6000affe4ff */
[----:B------:R-:W-:Y:S01]  /*94c0*/  STS.U16 [R69+0xc], R64 ;  /* 0x00000c4045007388 */ /* 0x000fe20000000400 */
[----:B------:R-:W-:Y:S02]  /*94d0*/  ISETP.LT.AND P5, PT, R16, UR5, P1 ;  /* 0x0000000510007c0c */ /* 0x000fe40008fa1270 */
[----:B------:R-:W-:Y:S01]  /*94e0*/  ISETP.LT.AND P1, PT, R68, UR5, P1 ;  /* 0x0000000544007c0c */ /* 0x000fe20008f21270 */
        /* <DEDUP_REMOVED lines=12> */
[----:B--2---:R-:W-:-:S04]  /*95b0*/  PRMT R12, R12, 0x5410, R5 ;  /* 0x000054100c0c7816 */ /* 0x004fc80000000005 */
[----:B------:R1:W-:Y:S01]  /*95c0*/  @P4 STG.E.U16 desc[UR18][R2.64], R11 ;  /* 0x0000000b02004986 */ /* 0x0003e2000c101512 */
[----:B------:R-:W-:Y:S02]  /*95d0*/  ISETP.LT.AND P4, PT, R16, UR5, P2 ;  /* 0x0000000510007c0c */ /* 0x000fe40009781270 */
[----:B------:R-:W-:Y:S02]  /*95e0*/  IADD3.X R5, R7, UR11, RZ, P6, !PT ;  /* 0x0000000b07057c10 */ /* 0x000fe4000b7fe4ff */
[----:B------:R-:W-:Y:S02]  /*95f0*/  IADD3 R10, P6, R6, UR12, RZ ;  /* 0x0000000c060a7c10 */ /* 0x000fe4000ffde0ff */
[----:B------:R-:W-:Y:S02]  /*9600*/  PRMT R17, R11, 0x7632, R17 ;  /* 0x000076320b117816 */ /* 0x000fe40000000011 */
[----:B---3--:R-:W-:Y:S02]  /*9610*/  PRMT R14, R13, 0x5410, R14 ;  /* 0x000054100d0e7816 */ /* 0x008fe4000000000e */
[----:B------:R-:W-:Y:S01]  /*9620*/  ISETP.LT.AND P2, PT, R68, UR5, P2 ;  /* 0x0000000544007c0c */ /* 0x000fe20009741270 */
[C---:B-1----:R-:W-:Y:S01]  /*9630*/  HMUL2 R3, R75.reuse.H0_H0, R12 ;  /* 0x0000000c4b037232 */ /* 0x042fe20000000800 */
[----:B------:R-:W-:Y:S01]  /*9640*/  IADD3.X R11, R7, UR13, RZ, P6, !PT ;  /* 0x0000000d070b7c10 */ /* 0x000fe2000b7fe4ff */
[----:B------:R1:W-:Y:S01]  /*9650*/  @P5 STG.E.U16 desc[UR18][R4.64], R17 ;  /* 0x0000001104005986 */ /* 0x0003e2000c101512 */
[----:B------:R-:W-:Y:S01]  /*9660*/  ISETP.LT.AND P5, PT, R16, UR5, P0 ;  /* 0x0000000510007c0c */ /* 0x000fe200087a1270 */
[----:B------:R-:W-:Y:S01]  /*9670*/  HMUL2 R14, R75.H0_H0, R14 ;  /* 0x0000000e4b0e7232 */ /* 0x000fe20000000800 */
[----:B----4-:R-:W-:Y:S01]  /*9680*/  PRMT R0, R0, 0x5410, R15 ;  /* 0x0000541000007816 */ /* 0x010fe2000000000f */
[----:B------:R2:W-:Y:S01]  /*9690*/  @P4 STG.E.U16 desc[UR18][R10.64], R3 ;  /* 0x000000030a004986 */ /* 0x0005e2000c101512 */
[----:B------:R-:W-:-:S02]  /*96a0*/  IADD3 R6, P4, R6, UR14, RZ ;  /* 0x0000000e06067c10 */ /* 0x000fc4000ff9e0ff */
[----:B------:R-:W-:Y:S01]  /*96b0*/  ISETP.LT.AND P0, PT, R68, UR5, P0 ;  /* 0x0000000544007c0c */ /* 0x000fe20008701270 */
[----:B------:R-:W-:Y:S01]  /*96c0*/  HMUL2 R75, R75.H0_H0, R0 ;  /* 0x000000004b4b7232 */ /* 0x000fe20000000800 */
[----:B------:R-:W-:Y:S02]  /*96d0*/  IADD3.X R7, R7, UR15, RZ, P4, !PT ;  /* 0x0000000f07077c10 */ /* 0x000fe4000a7fe4ff */
[C---:B------:R-:W-:Y:S02]  /*96e0*/  IADD3 R12, P4, R8.reuse, UR8, RZ ;  /* 0x00000008080c7c10 */ /* 0x040fe4000ff9e0ff */
[----:B-1----:R-:W-:Y:S02]  /*96f0*/  PRMT R5, R3, 0x7632, R5 ;  /* 0x0000763203057816 */ /* 0x002fe40000000005 */
[----:B------:R-:W-:Y:S02]  /*9700*/  IADD3.X R13, R9, UR9, RZ, P4, !PT ;  /* 0x00000009090d7c10 */ /* 0x000fe4000a7fe4ff */
[C---:B------:R-:W-:Y:S01]  /*9710*/  IADD3 R4, P4, R8.reuse, UR10, RZ ;  /* 0x0000000a08047c10 */ /* 0x040fe2000ff9e0ff */
[----:B------:R1:W-:Y:S01]  /*9720*/  @P5 STG.E.U16 desc[UR18][R6.64], R5 ;  /* 0x0000000506005986 */ /* 0x0003e2000c101512 */
[----:B------:R-:W-:-:S02]  /*9730*/  IADD3 R2, P5, R8, UR14, RZ ;  /* 0x0000000e08027c10 */ /* 0x000fc4000ffbe0ff */
[----:B------:R-:W-:Y:S01]  /*9740*/  PRMT R0, R14, 0x7632, R0 ;  /* 0x000076320e007816 */ /* 0x000fe20000000000 */
[----:B------:R3:W-:Y:S01]  /*9750*/  @P3 STG.E.U16 desc[UR18][R12.64], R14 ;  /* 0x0000000e0c003986 */ /* 0x0007e2000c101512 */
[----:B--2---:R-:W-:Y:S02]  /*9760*/  IADD3 R10, P3, R8, UR12, RZ ;  /* 0x0000000c080a7c10 */ /* 0x004fe4000ff7e0ff */
[C---:B------:R-:W-:Y:S02]  /*9770*/  IADD3.X R3, R9.reuse, UR15, RZ, P5, !PT ;  /* 0x0000000f09037c10 */ /* 0x040fe4000affe4ff */
[C---:B------:R-:W-:Y:S02]  /*9780*/  IADD3.X R11, R9.reuse, UR13, RZ, P3, !PT ;  /* 0x0000000d090b7c10 */ /* 0x040fe40009ffe4ff */
[----:B-1----:R-:W-:Y:S02]  /*9790*/  IADD3.X R5, R9, UR11, RZ, P4, !PT ;  /* 0x0000000b09057c10 */ /* 0x002fe4000a7fe4ff */
[----:B------:R-:W-:-:S03]  /*97a0*/  PRMT R6, R75, 0x7632, R6 ;  /* 0x000076324b067816 */ /* 0x000fc60000000006 */
[----:B------:R3:W-:Y:S04]  /*97b0*/  @P1 STG.E.U16 desc[UR18][R4.64], R0 ;  /* 0x0000000004001986 */ /* 0x0007e8000c101512 */
[----:B------:R3:W-:Y:S04]  /*97c0*/  @P2 STG.E.U16 desc[UR18][R10.64], R75 ;  /* 0x0000004b0a002986 */ /* 0x0007e8000c101512 */
[----:B------:R3:W-:Y:S02]  /*97d0*/  @P0 STG.E.U16 desc[UR18][R2.64], R6 ;  /* 0x0000000602000986 */ /* 0x0007e4000c101512 */
.L_x_55:
[----:B------:R-:W-:Y:S05]  /*97e0*/  BSYNC B0 ;  /* 0x0000000000007941 */ /* 0x000fea0003800000 */
.L_x_53:
[----:B------:R-:W-:-:S13]  /*97f0*/  PLOP3.LUT P0, PT, PT, PT, UP0, 0x40, 0x0 ;  /* 0x000000000000781c */ /* 0x000fda0003f0e808 */
[----:B------:R-:W-:Y:S05]  /*9800*/  @P0 EXIT ;  /* 0x000000000000094d */ /* 0x000fea0003800000 */
[----:B------:R-:W-:Y:S01]  /*9810*/  BAR.SYNC.DEFER_BLOCKING 0x0 ;  /* 0x0000000000007b1d */ /* 0x000fe20000010000 */
[----:B------:R-:W-:Y:S01]  /*9820*/  ISETP.GT.AND P0, PT, R65, RZ, PT ;  /* 0x000000ff4100720c */ /* 0x000fe20003f04270 */
[----:B------:R-:W-:-:S04]  /*9830*/  UIADD3 UR4, UR20, 0x1, URZ ;  /* 0x0000000114047890 */ /* 0x000fc8000fffe03f */
[----:B------:R-:W-:Y:S02]  /*9840*/  ULDC UR5, c[0x0][0x224] ;  /* 0x0000890000057ab9 */ /* 0x000fe40000000800 */
[----:B------:R-:W-:-:S04]  /*9850*/  UISETP.NE.AND UP0, UPT, UR4, UR5, UPT ;  /* 0x000000050400728c */ /* 0x000fc8000bf05270 */
[----:B------:R-:W-:Y:S02]  /*9860*/  USEL UR4, UR4, URZ, UP0 ;  /* 0x0000003f04047287 */ /* 0x000fe40008000000 */
[----:B------:R-:W-:Y:S10]  /*9870*/  @P0 EXIT ;  /* 0x000000000000094d */ /* 0x000ff40003800000 */
[----:B---3--:R-:W-:Y:S02]  /*9880*/  IMAD.U32 R5, RZ, RZ, UR4 ;  /* 0x00000004ff057e24 */ /* 0x008fe4000f8e00ff */
[----:B------:R-:W-:Y:S02]  /*9890*/  IMAD.U32 R2, RZ, RZ, UR6 ;  /* 0x00000006ff027e24 */ /* 0x000fe4000f8e00ff */
[----:B------:R-:W-:Y:S01]  /*98a0*/  IMAD.U32 R3, RZ, RZ, UR7 ;  /* 0x00000007ff037e24 */ /* 0x000fe2000f8e00ff */
[----:B------:R-:W-:Y:S06]  /*98b0*/  MEMBAR.ALL.GPU ;  /* 0x0000000000007992 */ /* 0x000fec000000a000 */
[----:B------:R-:W-:-:S00]  /*98c0*/  ERRBAR ;  /* 0x00000000000079ab */ /* 0x000fc00000000000 */
[----:B------:R-:W-:Y:S06]  /*98d0*/  CGAERRBAR ;  /* 0x00000000000075ab */ /* 0x000fec0000000000 */
[----:B------:R-:W-:Y:S01]  /*98e0*/  STG.E.STRONG.GPU desc[UR18][R2.64], R5 ;  /* 0x0000000502007986 */ /* 0x000fe2000c10f912 */
[----:B------:R-:W-:Y:S05]  /*98f0*/  EXIT ;  /* 0x000000000000794d */ /* 0x000fea0003800000 */
.L_x_56:
        /* <DEDUP_REMOVED lines=16> */
.L_x_120:


//--------------------- .text._ZN7cutlass6KernelINS_4gemm6kernel8DualGemmINS1_11threadblock17DualMmaMultistageINS1_9GemmShapeILi128ELi64ELi32EEENS_9transform11threadblock28PredicatedTileAccessIteratorINS_11MatrixShapeILi128ELi32EEENS_6half_tENS_6layout8RowMajorELi1ENS8_29PitchLinearWarpRakedThreadMapINS_16PitchLinearShapeILi32ELi128EEELi128ENSH_ILi4ELi8EEELi8EEENS_5ArrayISD_Li8ELb0EEELb0ENSE_9NoPermuteEEENS9_25RegularTileAccessIteratorISC_SD_NSE_37RowMajorTensorOpMultiplicandCrosswiseILi16ELi32EEELi0ESK_Li16EEELNS_4arch14CacheOperation4KindE1ENSA_INSB_ILi32ELi64EEESD_SF_Li0ENSG_INSH_ILi64ELi32EEELi128ENSH_ILi8ELi4EEELi8EEESM_Lb0ESN_EENSP_ISW_SD_NSE_37RowMajorTensorOpMultiplicandCongruousILi16ELi64EEELi0ESZ_Li16EEELSV_1ENSA_ISW_SD_NSE_11ColumnMajorELi0ENSG_INSH_ILi32ELi64EEELi128ESJ_Li8EEESM_Lb0ESN_EENSP_ISW_SD_NSE_40ColumnMajorTensorOpMultiplicandCrosswiseILi16ELi32EEELi1ES16_Li16EEESD_SF_NS4_9MmaPolicyINS1_4warp11MmaTensorOpINS6_ILi64ELi32ELi32EEESD_SR_SD_S12_SD_SF_NS1C_17MmaTensorOpPolicyINST_3MmaINS6_ILi16ELi8ELi16EEELi32ESD_SF_SD_S14_SD_SF_NST_13OpMultiplyAddEEENSB_ILi1ELi1EEEEELi1ELb0EbEENSB_ILi0ELi0EEES1N_Li1EEENS1B_INS1D_IS1E_SD_SR_SD_S19_SD_SF_S1L_Li1ELb0EbEES1N_S1N_Li1EEELi3ELNS1_23SharedMemoryClearOptionE0EbEENS_8epilogue11threadblock8EpilogueIS7_S1M_Li1ENS1U_22PredicatedTileIteratorINS1U_26OutputTileOptimalThreadMapINS1U_15OutputTileShapeILi64ELi8ELi2ELi1ELi1EEENS1Y_ILi1ELi8ELi1ELi1ELi8EEELi128ELi8ELi16EEESD_Lb0ESN_Lb0EEENS1T_4warp24FragmentIteratorTensorOpIS1E_S1H_SD_NSL_ISD_Li4ELb0EEESF_EENS23_20TileIteratorTensorOpIS1E_S1H_SD_SF_EENS1U_18SharedLoadIteratorINS21_18CompactedThreadMapESD_Li16EEENS1T_6thread17LinearCombinationISD_Li8ESD_SD_LNS2C_9ScaleType4KindE1ELNS_15FloatRoundStyleE2ESD_EENSB_ILi0ELi16EEELi1ELi1EEENS1V_IS7_S1P_Li1ES22_S26_S28_S2B_S2H_S2I_Li1ELi1EEENS2C_14LeftSiLUAndMulISD_Li8ESD_SD_LS2G_2EEENS4_30GemmIdentityThreadblockSwizzleILi1EEELb0ELb1ELb1EEEEEvNT_6ParamsE --------------------------
	.section	.text._ZN7cutlass6KernelINS_4gemm6kernel8DualGemmINS1_11threadblock17DualMmaMultistageINS1_9GemmShapeILi128ELi64ELi32EEENS_9transform11threadblock28PredicatedTileAccessIteratorINS_11MatrixShapeILi128ELi32EEENS_6half_tENS_6layout8RowMajorELi1ENS8_29PitchLinearWarpRakedThreadMapINS_16PitchLinearShapeILi32ELi128EEELi128ENSH_ILi4ELi8EEELi8EEENS_5ArrayISD_Li8ELb0EEELb0ENSE_9NoPermuteEEENS9_25RegularTileAccessIteratorISC_SD_NSE_37RowMajorTensorOpMultiplicandCrosswiseILi16ELi32EEELi0ESK_Li16EEELNS_4arch14CacheOperation4KindE1ENSA_INSB_ILi32ELi64EEESD_SF_Li0ENSG_INSH_ILi64ELi32EEELi128ENSH_ILi8ELi4EEELi8EEESM_Lb0ESN_EENSP_ISW_SD_NSE_37RowMajorTensorOpMultiplicandCongruousILi16ELi64EEELi0ESZ_Li16EEELSV_1ENSA_ISW_SD_NSE_11ColumnMajorELi0ENSG_INSH_ILi32ELi64EEELi128ESJ_Li8EEESM_Lb0ESN_EENSP_ISW_SD_NSE_40ColumnMajorTensorOpMultiplicandCrosswiseILi16ELi32EEELi1ES16_Li16EEESD_SF_NS4_9MmaPolicyINS1_4warp11MmaTensorOpINS6_ILi64ELi32ELi32EEESD_SR_SD_S12_SD_SF_NS1C_17MmaTensorOpPolicyINST_3MmaINS6_ILi16ELi8ELi16EEELi32ESD_SF_SD_S14_SD_SF_NST_13OpMultiplyAddEEENSB_ILi1ELi1EEEEELi1ELb0EbEENSB_ILi0ELi0EEES1N_Li1EEENS1B_INS1D_IS1E_SD_SR_SD_S19_SD_SF_S1L_Li1ELb0EbEES1N_S1N_Li1EEELi3ELNS1_23SharedMemoryClearOptionE0EbEENS_8epilogue11threadblock8EpilogueIS7_S1M_Li1ENS1U_22PredicatedTileIteratorINS1U_26OutputTileOptimalThreadMapINS1U_15OutputTileShapeILi64ELi8ELi2ELi1ELi1EEENS1Y_ILi1ELi8ELi1ELi1ELi8EEELi128ELi8ELi16EEESD_Lb0ESN_Lb0EEENS1T_4warp24FragmentIteratorTensorOpIS1E_S1H_SD_NSL_ISD_Li4ELb0EEESF_EENS23_20TileIteratorTensorOpIS1E_S1H_SD_SF_EENS1U_18SharedLoadIteratorINS21_18CompactedThreadMapESD_Li16EEENS1T_6thread17LinearCombinationISD_Li8ESD_SD_LNS2C_9ScaleType4KindE1ELNS_15FloatRoundStyleE2ESD_EENSB_ILi0ELi16EEELi1ELi1EEENS1V_IS7_S1P_Li1ES22_S26_S28_S2B_S2H_S2I_Li1ELi1EEENS2C_14LeftSiLUAndMulISD_Li8ESD_SD_LS2G_2EEENS4_30GemmIdentityThreadblockSwizzleILi1EEELb0ELb1ELb1EEEEEvNT_6ParamsE,"ax",@progbits
	.align	128
.text._ZN7cutlass6KernelINS_4gemm6kernel8DualGemmINS1_11threadblock17DualMmaMultistageINS1_9GemmShapeILi128ELi64ELi32EEENS_9transform11threadblock28PredicatedTileAccessIteratorINS_11MatrixShapeILi128ELi32EEENS_6half_tENS_6layout8RowMajorELi1ENS8_29PitchLinearWarpRakedThreadMapINS_16PitchLinearShapeILi32ELi128EEELi128ENSH_ILi4ELi8EEELi8EEENS_5ArrayISD_Li8ELb0EEELb0ENSE_9NoPermuteEEENS9_25RegularTileAccessIteratorISC_SD_NSE_37RowMajorTensorOpMultiplicandCrosswiseILi16ELi32EEELi0ESK_Li16EEELNS_4arch14CacheOperation4KindE1ENSA_INSB_ILi32ELi64EEESD_SF_Li0ENSG_INSH_ILi64ELi32EEELi128ENSH_ILi8ELi4EEELi8EEESM_Lb0ESN_EENSP_ISW_SD_NSE_37RowMajorTensorOpMultiplicandCongruousILi16ELi64EEELi0ESZ_Li16EEELSV_1ENSA_ISW_SD_NSE_11ColumnMajorELi0ENSG_INSH_ILi32ELi64EEELi128ESJ_Li8EEESM_Lb0ESN_EENSP_ISW_SD_NSE_40ColumnMajorTensorOpMultiplicandCrosswiseILi16ELi32EEELi1ES16_Li16EEESD_SF_NS4_9MmaPolicyINS1_4warp11MmaTensorOpINS6_ILi64ELi32ELi32EEESD_SR_SD_S12_SD_SF_NS1C_17MmaTensorOpPolicyINST_3MmaINS6_ILi16ELi8ELi16EEELi32ESD_SF_SD_S14_SD_SF_NST_13OpMultiplyAddEEENSB_ILi1ELi1EEEEELi1ELb0EbEENSB_ILi0ELi0EEES1N_Li1EEENS1B_INS1D_IS1E_SD_SR_SD_S19_SD_SF_S1L_Li1ELb0EbEES1N_S1N_Li1EEELi3ELNS1_23SharedMemoryClearOptionE0EbEENS_8epilogue11threadblock8EpilogueIS7_S1M_Li1ENS1U_22PredicatedTileIteratorINS1U_26OutputTileOptimalThreadMapINS1U_15OutputTileShapeILi64ELi8ELi2ELi1ELi1EEENS1Y_ILi1ELi8ELi1ELi1ELi8EEELi128ELi8ELi16EEESD_Lb0ESN_Lb0EEENS1T_4warp24FragmentIteratorTensorOpIS1E_S1H_SD_NSL_ISD_Li4ELb0EEESF_EENS23_20TileIteratorTensorOpIS1E_S1H_SD_SF_EENS1U_18SharedLoadIteratorINS21_18CompactedThreadMapESD_Li16EEENS1T_6thread17LinearCombinationISD_Li8ESD_SD_LNS2C_9ScaleType4KindE1ELNS_15FloatRoundStyleE2ESD_EENSB_ILi0ELi16EEELi1ELi1EEENS1V_IS7_S1P_Li1ES22_S26_S28_S2B_S2H_S2I_Li1ELi1EEENS2C_14LeftSiLUAndMulISD_Li8ESD_SD_LS2G_2EEENS4_30GemmIdentityThreadblockSwizzleILi1EEELb0ELb1ELb1EEEEEvNT_6ParamsE:
        .type           _ZN7cutlass6KernelINS_4gemm6kernel8DualGemmINS1_11threadblock17DualMmaMultistageINS1_9GemmShapeILi128ELi64ELi32EEENS_9transform11threadblock28PredicatedTileAccessIteratorINS_11MatrixShapeILi128ELi32EEENS_6half_tENS_6layout8RowMajorELi1ENS8_29PitchLinearWarpRakedThreadMapINS_16PitchLinearShapeILi32ELi128EEELi128ENSH_ILi4ELi8EEELi8EEENS_5ArrayISD_Li8ELb0EEELb0ENSE_9NoPermuteEEENS9_25RegularTileAccessIteratorISC_SD_NSE_37RowMajorTensorOpMultiplicandCrosswiseILi16ELi32EEELi0ESK_Li16EEELNS_4arch14CacheOperation4KindE1ENSA_INSB_ILi32ELi64EEESD_SF_Li0ENSG_INSH_ILi64ELi32EEELi128ENSH_ILi8ELi4EEELi8EEESM_Lb0ESN_EENSP_ISW_SD_NSE_37RowMajorTensorOpMultiplicandCongruousILi16ELi64EEELi0ESZ_Li16EEELSV_1ENSA_ISW_SD_NSE_11ColumnMajorELi0ENSG_INSH_ILi32ELi64EEELi128ESJ_Li8EEESM_Lb0ESN_EENSP_ISW_SD_NSE_40ColumnMajorTensorOpMultiplicandCrosswiseILi16ELi32EEELi1ES16_Li16EEESD_SF_NS4_9MmaPolicyINS1_4warp11MmaTensorOpINS6_ILi64ELi32ELi32EEESD_SR_SD_S12_SD_SF_NS1C_17MmaTensorOpPolicyINST_3MmaINS6_ILi16ELi8ELi16EEELi32ESD_SF_SD_S14_SD_SF_NST_13OpMultiplyAddEEENSB_ILi1ELi1EEEEELi1ELb0EbEENSB_ILi0ELi0EEES1N_Li1EEENS1B_INS1D_IS1E_SD_SR_SD_S19_SD_SF_S1L_Li1ELb0EbEES1N_S1N_Li1EEELi3ELNS1_23SharedMemoryClearOptionE0EbEENS_8epilogue11threadblock8EpilogueIS7_S1M_Li1ENS1U_22PredicatedTileIteratorINS1U_26OutputTileOptimalThreadMapINS1U_15OutputTileShapeILi64ELi8ELi2ELi1ELi1EEENS1Y_ILi1ELi8ELi1ELi1ELi8EEELi128ELi8ELi16EEESD_Lb0ESN_Lb0EEENS1T_4warp24FragmentIteratorTensorOpIS1E_S1H_SD_NSL_ISD_Li4ELb0EEESF_EENS23_20TileIteratorTensorOpIS1E_S1H_SD_SF_EENS1U_18SharedLoadIteratorINS21_18CompactedThreadMapESD_Li16EEENS1T_6thread17LinearCombinationISD_Li8ESD_SD_LNS2C_9ScaleType4KindE1ELNS_15FloatRoundStyleE2ESD_EENSB_ILi0ELi16EEELi1ELi1EEENS1V_IS7_S1P_Li1ES22_S26_S28_S2B_S2H_S2I_Li1ELi1EEENS2C_14LeftSiLUAndMulISD_Li8ESD_SD_LS2G_2EEENS4_30GemmIdentityThreadblockSwizzleILi1EEELb0ELb1ELb1EEEEEvNT_6ParamsE,@function
        .size           _ZN7cutlass6KernelINS_4gemm6kernel8DualGemmINS1_11threadblock17DualMmaMultistageINS1_9GemmShapeILi128ELi64ELi32EEENS_9transform11threadblock28PredicatedTileAccessIteratorINS_11MatrixShapeILi128ELi32EEENS_6half_tENS_6layout8RowMajorELi1ENS8_29PitchLinearWarpRakedThreadMapINS_16PitchLinearShapeILi32ELi128EEELi128ENSH_ILi4ELi8EEELi8EEENS_5ArrayISD_Li8ELb0EEELb0ENSE_9NoPermuteEEENS9_25RegularTileAccessIteratorISC_SD_NSE_37RowMajorTensorOpMultiplicandCrosswiseILi16ELi32EEELi0ESK_Li16EEELNS_4arch14CacheOperation4KindE1ENSA_INSB_ILi32ELi64EEESD_SF_Li0ENSG_INSH_ILi64ELi32EEELi128ENSH_ILi8ELi4EEELi8EEESM_Lb0ESN_EENSP_ISW_SD_NSE_37RowMajorTensorOpMultiplicandCongruousILi16ELi64EEELi0ESZ_Li16EEELSV_1ENSA_ISW_SD_NSE_11ColumnMajorELi0ENSG_INSH_ILi32ELi64EEELi128ESJ_Li8EEESM_Lb0ESN_EENSP_ISW_SD_NSE_40ColumnMajorTensorOpMultiplicandCrosswiseILi16ELi32EEELi1ES16_Li16EEESD_SF_NS4_9MmaPolicyINS1_4warp11MmaTensorOpINS6_ILi64ELi32ELi32EEESD_SR_SD_S12_SD_SF_NS1C_17MmaTensorOpPolicyINST_3MmaINS6_ILi16ELi8ELi16EEELi32ESD_SF_SD_S14_SD_SF_NST_13OpMultiplyAddEEENSB_ILi1ELi1EEEEELi1ELb0EbEENSB_ILi0ELi0EEES1N_Li1EEENS1B_INS1D_IS1E_SD_SR_SD_S19_SD_SF_S1L_Li1ELb0EbEES1N_S1N_Li1EEELi3ELNS1_23SharedMemoryClearOptionE0EbEENS_8epilogue11threadblock8EpilogueIS7_S1M_Li1ENS1U_22PredicatedTileIteratorINS1U_26OutputTileOptimalThreadMapINS1U_15OutputTileShapeILi64ELi8ELi2ELi1ELi1EEENS1Y_ILi1ELi8ELi1ELi1ELi8EEELi128ELi8ELi16EEESD_Lb0ESN_Lb0EEENS1T_4warp24FragmentIteratorTensorOpIS1E_S1H_SD_NSL_ISD_Li4ELb0EEESF_EENS23_20TileIteratorTensorOpIS1E_S1H_SD_SF_EENS1U_18SharedLoadIteratorINS21_18CompactedThreadMapESD_Li16EEENS1T_6thread17LinearCombinationISD_Li8ESD_SD_LNS2C_9ScaleType4KindE1ELNS_15FloatRoundStyleE2ESD_EENSB_ILi0ELi16EEELi1ELi1EEENS1V_IS7_S1P_Li1ES22_S26_S28_S2B_S2H_S2I_Li1ELi1EEENS2C_14LeftSiLUAndMulISD_Li8ESD_SD_LS2G_2EEENS4_30GemmIdentityThreadblockSwizzleILi1EEELb0ELb1ELb1EEEEEvNT_6ParamsE,(.L_x_121 - _ZN7cutlass6KernelINS_4gemm6kernel8DualGemmINS1_11threadblock17DualMmaMultistageINS1_9GemmShapeILi128ELi64ELi32EEENS_9transform11threadblock28PredicatedTileAccessIteratorINS_11MatrixShapeILi128ELi32EEENS_6half_tENS_6layout8RowMajorELi1ENS8_29PitchLinearWarpRakedThreadMapINS_16PitchLinearShapeILi32ELi128EEELi128ENSH_ILi4ELi8EEELi8EEENS_5ArrayISD_Li8ELb0EEELb0ENSE_9NoPermuteEEENS9_25RegularTileAccessIteratorISC_SD_NSE_37RowMajorTensorOpMultiplicandCrosswiseILi16ELi32EEELi0ESK_Li16EEELNS_4arch14CacheOperation4KindE1ENSA_INSB_ILi32ELi64EEESD_SF_Li0ENSG_INSH_ILi64ELi32EEELi128ENSH_ILi8ELi4EEELi8EEESM_Lb0ESN_EENSP_ISW_SD_NSE_37RowMajorTensorOpMultiplicandCongruousILi16ELi64EEELi0ESZ_Li16EEELSV_1ENSA_ISW_SD_NSE_11ColumnMajorELi0ENSG_INSH_ILi32ELi64EEELi128ESJ_Li8EEESM_Lb0ESN_EENSP_ISW_SD_NSE_40ColumnMajorTensorOpMultiplicandCrosswiseILi16ELi32EEELi1ES16_Li16EEESD_SF_NS4_9MmaPolicyINS1_4warp11MmaTensorOpINS6_ILi64ELi32ELi32EEESD_SR_SD_S12_SD_SF_NS1C_17MmaTensorOpPolicyINST_3MmaINS6_ILi16ELi8ELi16EEELi32ESD_SF_SD_S14_SD_SF_NST_13OpMultiplyAddEEENSB_ILi1ELi1EEEEELi1ELb0EbEENSB_ILi0ELi0EEES1N_Li1EEENS1B_INS1D_IS1E_SD_SR_SD_S19_SD_SF_S1L_Li1ELb0EbEES1N_S1N_Li1EEELi3ELNS1_23SharedMemoryClearOptionE0EbEENS_8epilogue11threadblock8EpilogueIS7_S1M_Li1ENS1U_22PredicatedTileIteratorINS1U_26OutputTileOptimalThreadMapINS1U_15OutputTileShapeILi64ELi8ELi2ELi1ELi1EEENS1Y_ILi1ELi8ELi1ELi1ELi8EEELi128ELi8ELi16EEESD_Lb0ESN_Lb0EEENS1T_4warp24FragmentIteratorTensorOpIS1E_S1H_SD_NSL_ISD_Li4ELb0EEESF_EENS23_20TileIteratorTensorOpIS1E_S1H_SD_SF_EENS1U_18SharedLoadIteratorINS21_18CompactedThreadMapESD_Li16EEENS1T_6thread17LinearCombinationISD_Li8ESD_SD_LNS2C_9ScaleType4KindE1ELNS_15FloatRoundStyleE2ESD_EENSB_ILi0ELi16EEELi1ELi1EEENS1V_IS7_S1P_Li1ES22_S26_S28_S2B_S2H_S2I_Li1ELi1EEENS2C_14LeftSiLUAndMulISD_Li8ESD_SD_LS2G_2EEENS4_30GemmIdentityThreadblockSwizzleILi1EEELb0ELb1ELb1EEEEEvNT_6ParamsE)
        .other          _ZN7cutlass6KernelINS_4gemm6kernel8DualGemmINS1_11threadblock17DualMmaMultistageINS1_9GemmShapeILi128ELi64ELi32EEENS_9transform11threadblock28PredicatedTileAccessIteratorINS_11MatrixShapeILi128ELi32EEENS_6half_tENS_6layout8RowMajorELi1ENS8_29PitchLinearWarpRakedThreadMapINS_16PitchLinearShapeILi32ELi128EEELi128ENSH_ILi4ELi8EEELi8EEENS_5ArrayISD_Li8ELb0EEELb0ENSE_9NoPermuteEEENS9_25RegularTileAccessIteratorISC_SD_NSE_37RowMajorTensorOpMultiplicandCrosswiseILi16ELi32EEELi0ESK_Li16EEELNS_4arch14CacheOperation4KindE1ENSA_INSB_ILi32ELi64EEESD_SF_Li0ENSG_INSH_ILi64ELi32EEELi128ENSH_ILi8ELi4EEELi8EEESM_Lb0ESN_EENSP_ISW_SD_NSE_37RowMajorTensorOpMultiplicandCongruousILi16ELi64EEELi0ESZ_Li16EEELSV_1ENSA_ISW_SD_NSE_11ColumnMajorELi0ENSG_INSH_ILi32ELi64EEELi128ESJ_Li8EEESM_Lb0ESN_EENSP_ISW_SD_NSE_40ColumnMajorTensorOpMultiplicandCrosswiseILi16ELi32EEELi1ES16_Li16EEESD_SF_NS4_9MmaPolicyINS1_4warp11MmaTensorOpINS6_ILi64ELi32ELi32EEESD_SR_SD_S12_SD_SF_NS1C_17MmaTensorOpPolicyINST_3MmaINS6_ILi16ELi8ELi16EEELi32ESD_SF_SD_S14_SD_SF_NST_13OpMultiplyAddEEENSB_ILi1ELi1EEEEELi1ELb0EbEENSB_ILi0ELi0EEES1N_Li1EEENS1B_INS1D_IS1E_SD_SR_SD_S19_SD_SF_S1L_Li1ELb0EbEES1N_S1N_Li1EEELi3ELNS1_23SharedMemoryClearOptionE0EbEENS_8epilogue11threadblock8EpilogueIS7_S1M_Li1ENS1U_22PredicatedTileIteratorINS1U_26OutputTileOptimalThreadMapINS1U_15OutputTileShapeILi64ELi8ELi2ELi1ELi1EEENS1Y_ILi1ELi8ELi1ELi1ELi8EEELi128ELi8ELi16EEESD_Lb0ESN_Lb0EEENS1T_4warp24FragmentIteratorTensorOpIS1E_S1H_SD_NSL_ISD_Li4ELb0EEESF_EENS23_20TileIteratorTensorOpIS1E_S1H_SD_SF_EENS1U_18SharedLoadIteratorINS21_18CompactedThreadMapESD_Li16EEENS1T_6thread17LinearCombinationISD_Li8ESD_SD_LNS2C_9ScaleType4KindE1ELNS_15FloatRoundStyleE2ESD_EENSB_ILi0ELi16EEELi1ELi1EEENS1V_IS7_S1P_Li1ES22_S26_S28_S2B_S2H_S2I_Li1ELi1EEENS2C_14LeftSiLUAndMulISD_Li8ESD_SD_LS2G_2EEENS4_30GemmIdentityThreadblockSwizzleILi1EEELb0ELb1ELb1EEEEEvNT_6ParamsE,@"STO_CUDA_ENTRY STV_DEFAULT"
_ZN7cutlass6KernelINS_4gemm6kernel8DualGemmINS1_11threadblock17DualMmaMultistageINS1_9GemmShapeILi128ELi64ELi32EEENS_9transform11threadblock28PredicatedTileAccessIteratorINS_11MatrixShapeILi128ELi32EEENS_6half_tENS_6layout8RowMajorELi1ENS8_29PitchLinearWarpRakedThreadMapINS_16PitchLinearShapeILi32ELi128EEELi128ENSH_ILi4ELi8EEELi8EEENS_5ArrayISD_Li8ELb0EEELb0ENSE_9NoPermuteEEENS9_25RegularTileAccessIteratorISC_SD_NSE_37RowMajorTensorOpMultiplicandCrosswiseILi16ELi32EEELi0ESK_Li16EEELNS_4arch14CacheOperation4KindE1ENSA_INSB_ILi32ELi64EEESD_SF_Li0ENSG_INSH_ILi64ELi32EEELi128ENSH_ILi8ELi4EEELi8EEESM_Lb0ESN_EENSP_ISW_SD_NSE_37RowMajorTensorOpMultiplicandCongruousILi16ELi64EEELi0ESZ_Li16EEELSV_1ENSA_ISW_SD_NSE_11ColumnMajorELi0ENSG_INSH_ILi32ELi64EEELi128ESJ_Li8EEESM_Lb0ESN_EENSP_ISW_SD_NSE_40ColumnMajorTensorOpMultiplicandCrosswiseILi16ELi32EEELi1ES16_Li16EEESD_SF_NS4_9MmaPolicyINS1_4warp11MmaTensorOpINS6_ILi64ELi32ELi32EEESD_SR_SD_S12_SD_SF_NS1C_17MmaTensorOpPolicyINST_3MmaINS6_ILi16ELi8ELi16EEELi32ESD_SF_SD_S14_SD_SF_NST_13OpMultiplyAddEEENSB_ILi1ELi1EEEEELi1ELb0EbEENSB_ILi0ELi0EEES1N_Li1EEENS1B_INS1D_IS1E_SD_SR_SD_S19_SD_SF_S1L_Li1ELb0EbEES1N_S1N_Li1EEELi3ELNS1_23SharedMemoryClearOptionE0EbEENS_8epilogue11threadblock8EpilogueIS7_S1M_Li1ENS1U_22PredicatedTileIteratorINS1U_26OutputTileOptimalThreadMapINS1U_15OutputTileShapeILi64ELi8ELi2ELi1ELi1EEENS1Y_ILi1ELi8ELi1ELi1ELi8EEELi128ELi8ELi16EEESD_Lb0ESN_Lb0EEENS1T_4warp24FragmentIteratorTensorOpIS1E_S1H_SD_NSL_ISD_Li4ELb0EEESF_EENS23_20TileIteratorTensorOpIS1E_S1H_SD_SF_EENS1U_18SharedLoadIteratorINS21_18CompactedThreadMapESD_Li16EEENS1T_6thread17LinearCombinationISD_Li8ESD_SD_LNS2C_9ScaleType4KindE1ELNS_15FloatRoundStyleE2ESD_EENSB_ILi0ELi16EEELi1ELi1EEENS1V_IS7_S1P_Li1ES22_S26_S28_S2B_S2H_S2I_Li1ELi1EEENS2C_14LeftSiLUAndMulISD_Li8ESD_SD_LS2G_2EEENS4_30GemmIdentityThreadblockSwizzleILi1EEELb0ELb1ELb1EEEEEvNT_6ParamsE:
[----:B------:R-:W-:Y:S08]  /*0000*/  LDC R1, c[0x0][0x28] ;  /* 0x00000a00ff017b82 */ /* 0x000ff00000000800 */
[----:B------:R-:W1:Y:S01]  /*0010*/  S2UR UR5, SR_CTAID.Y ;  /* 0x00000000000579c3 */ /* 0x000e620000002600 */
[----:B------:R-:W-:Y:S01]  /*0020*/  ULDC UR22, c[0x0][0x22c] ;  /* 0x00008b0000167ab9 */ /* 0x000fe20000000800 */
[----:B------:R-:W-:-:S02]  /*0030*/  UMOV UR4, 0xffffffff ;  /* 0xffffffff00047882 */ /* 0x000fc40000000000 */
[----:B------:R-:W-:-:S04]  /*0040*/  USHF.L.U32 UR4, UR4, UR22, URZ ;  /* 0x0000001604047299 */ /* 0x000fc8000800063f */
[----:B------:R-:W2:Y:S01]  /*0050*/  S2UR UR6, SR_CTAID.X ;  /* 0x00000000000679c3 */ /* 0x000ea20000002500 */
[----:B-1----:R-:W-:Y:S02]  /*0060*/  USHF.L.U32 UR5, UR5, UR22, URZ ;  /* 0x0000001605057299 */ /* 0x002fe4000800063f */
[----:B--2---:R-:W-:Y:S02]  /*0070*/  ULOP3.LUT UR4, UR6, UR4, URZ, 0x30, !UPT ;  /* 0x0000000406047292 */ /* 0x004fe4000f8e303f */
[----:B------:R-:W-:Y:S02]  /*0080*/  USHF.R.S32.HI UR22, URZ, UR22, UR6 ;  /* 0x000000163f167299 */ /* 0x000fe40008011406 */
[----:B------:R-:W-:-:S03]  /*0090*/  UIADD3 UR13, UR5, UR4, URZ ;  /* 0x00000004050d7290 */ /* 0x000fc6000fffe03f */
[----:B------:R-:W-:Y:S02]  /*00a0*/  ULDC.64 UR4, c[0x0][0x220] ;  /* 0x0000880000047ab9 */ /* 0x000fe40000000a00 */
[----:B------:R-:W-:-:S04]  /*00b0*/  UISETP.GE.AND UP0, UPT, UR13, UR5, UPT ;  /* 0x000000050d00728c */ /* 0x000fc8000bf06270 */
[----:B------:R-:W-:-:S06]  /*00c0*/  UISETP.GE.OR UP0, UPT, UR22, UR4, UP0 ;  /* 0x000000041600728c */ /* 0x000fcc0008706670 */
[----:B------:R-:W-:-:S13]  /*00d0*/  PLOP3.LUT P0, PT, PT, PT, UP0, 0x80, 0x0 ;  /* 0x000000000000781c */ /* 0x000fda0003f0f008 */
[----:B------:R-:W-:Y:S05]  /*00e0*/  @P0 EXIT ;  /* 0x000000000000094d */ /* 0x000fea0003800000 */
[----:B------:R-:W-:Y:S01]  /*00f0*/  ULDC UR28, c[0x0][0x210] ;  /* 0x00008400001c7ab9 */ /* 0x000fe20000000800 */
[----:B------:R-:W1:Y:S01]  /*0100*/  S2UR UR27, SR_CTAID.Z ;  /* 0x00000000001b79c3 */ /* 0x000e620000002700 */
[----:B------:R-:W-:Y:S01]  /*0110*/  ISETP.NE.AND P0, PT, RZ, UR28, PT ;  /* 0x0000001cff007c0c */ /* 0x000fe2000bf05270 */
[----:B------:R-:W-:Y:S01]  /*0120*/  ULDC.64 UR10, c[0x0][0x250] ;  /* 0x00009400000a7ab9 */ /* 0x000fe20000000a00 */
[----:B------:R-:W-:Y:S01]  /*0130*/  ULDC.64 UR4, c[0x0][0x280] ;  /* 0x0000a00000047ab9 */ /* 0x000fe20000000a00 */
[----:B------:R-:W-:-:S10]  /*0140*/  ULDC.64 UR6, c[0x0][0x378] ;  /* 0x0000de0000067ab9 */ /* 0x000fd40000000a00 */
[----:B------:R-:W-:Y:S05]  /*0150*/  @!P0 BRA `(.L_x_57) ;  /* 0x00000000007c8947 */ /* 0x000fea0003800000 */
[----:B------:R-:W-:Y:S01]  /*0160*/  UISETP.NE.AND UP0, UPT, UR28, 0x1, UPT ;  /* 0x000000011c00788c */ /* 0x000fe2000bf05270 */
[----:B------:R-:W-:Y:S01]  /*0170*/  ULDC UR12, c[0x0][0x21c] ;  /* 0x00008700000c7ab9 */ /* 0x000fe20000000800 */
[----:B------:R-:W-:-:S04]  /*0180*/  UMOV UR30, URZ ;  /* 0x0000003f001e7c82 */ /* 0x000fc80008000000 */
[----:B------:R-:W-:-:S13]  /*0190*/  PLOP3.LUT P0, PT, PT, PT, UP0, 0x80, 0x0 ;  /* 0x000000000000781c */ /* 0x000fda0003f0f008 */
[----:B------:R-:W-:Y:S05]  /*01a0*/  @P0 BRA `(.L_x_58) ;  /* 0x0000000000840947 */ /* 0x000fea0003800000 */
[----:B-1----:R-:W-:Y:S01]  /*01b0*/  USHF.R.S32.HI UR18, URZ, 0x1f, UR27 ;  /* 0x0000001f3f127899 */ /* 0x002fe2000801141b */
[----:B------:R-:W-:Y:S01]  /*01c0*/  ULDC.64 UR4, c[0x0][0x4b8] ;  /* 0x00012e0000047ab9 */ /* 0x000fe20000000a00 */
[----:B------:R-:W-:Y:S02]  /*01d0*/  ULDC.64 UR6, c[0x0][0x4c0] ;  /* 0x0001300000067ab9 */ /* 0x000fe40000000a00 */
[----:B------:R-:W-:Y:S02]  /*01e0*/  UIMAD UR14, UR18, UR4, URZ ;  /* 0x00000004120e72a4 */ /* 0x000fe4000f8e023f */
[----:B------:R-:W-:Y:S02]  /*01f0*/  UIMAD.WIDE.U32 UR16, UR27, UR4, URZ ;  /* 0x000000041b1072a5 */ /* 0x000fe4000f8e003f */
[----:B------:R-:W-:Y:S02]  /*0200*/  UIMAD UR14, UR27, UR5, UR14 ;  /* 0x000000051b0e72a4 */ /* 0x000fe4000f8e020e */
[----:B------:R-:W-:Y:S01]  /*0210*/  UIMAD UR15, UR18, UR6, URZ ;  /* 0x00000006120f72a4 */ /* 0x000fe2000f8e023f */
[----:B------:R-:W-:Y:S01]  /*0220*/  ULDC.64 UR4, c[0x0][0x4c8] ;  /* 0x0001320000047ab9 */ /* 0x000fe20000000a00 */
[----:B------:R-:W-:-:S02]  /*0230*/  UIMAD.WIDE.U32 UR8, UR27, UR6, URZ ;  /* 0x000000061b0872a5 */ /* 0x000fc4000f8e003f */
[----:B------:R-:W-:Y:S02]  /*0240*/  UIMAD UR18, UR18, UR4, URZ ;  /* 0x00000004121272a4 */ /* 0x000fe4000f8e023f */
[----:B------:R-:W-:Y:S02]  /*0250*/  UIMAD UR15, UR27, UR7, UR15 ;  /* 0x000000071b0f72a4 */ /* 0x000fe4000f8e020f */
[----:B------:R-:W-:Y:S02]  /*0260*/  UIMAD.WIDE.U32 UR20, UR27, UR4, URZ ;  /* 0x000000041b1472a5 */ /* 0x000fe4000f8e003f */
[----:B------:R-:W-:Y:S01]  /*0270*/  UIMAD UR18, UR27, UR5, UR18 ;  /* 0x000000051b1272a4 */ /* 0x000fe2000f8e0212 */
[----:B------:R-:W-:Y:S02]  /*0280*/  ULDC.64 UR10, c[0x0][0x250] ;  /* 0x00009400000a7ab9 */ /* 0x000fe40000000a00 */
[----:B------:R-:W-:Y:S01]  /*0290*/  ULDC.64 UR4, c[0x0][0x280] ;  /* 0x0000a00000047ab9 */ /* 0x000fe20000000a00 */
[----:B------:R-:W-:Y:S01]  /*02a0*/  ULDC.64 UR6, c[0x0][0x378] ;  /* 0x0000de0000067ab9 */ /* 0x000fe20000000a00 */
[----:B------:R-:W-:-:S02]  /*02b0*/  ULEA UR10, UP2, UR16, UR10, 0x1 ;  /* 0x0000000a100a7291 */ /* 0x000fc4000f84083f */
[----:B------:R-:W-:Y:S02]  /*02c0*/  ULEA UR4, UP1, UR8, UR4, 0x1 ;  /* 0x0000000408047291 */ /* 0x000fe4000f82083f */
[----:B------:R-:W-:Y:S02]  /*02d0*/  ULEA UR6, UP0, UR20, UR6, 0x1 ;  /* 0x0000000614067291 */ /* 0x000fe4000f80083f */
[----:B------:R-:W-:Y:S02]  /*02e0*/  UIADD3 UR14, UR17, UR14, URZ ;  /* 0x0000000e110e7290 */ /* 0x000fe4000fffe03f */
[----:B------:R-:W-:Y:S02]  /*02f0*/  UIADD3 UR15, UR9, UR15, URZ ;  /* 0x0000000f090f7290 */ /* 0x000fe4000fffe03f */
[----:B------:R-:W-:Y:S02]  /*0300*/  UIADD3 UR18, UR21, UR18, URZ ;  /* 0x0000001215127290 */ /* 0x000fe4000fffe03f */
[----:B------:R-:W-:-:S02]  /*0310*/  ULEA.HI.X UR11, UR16, UR11, UR14, 0x1, UP2 ;  /* 0x0000000b100b7291 */ /* 0x000fc400090f0c0e */
[----:B------:R-:W-:Y:S02]  /*0320*/  ULEA.HI.X UR5, UR8, UR5, UR15, 0x1, UP1 ;  /* 0x0000000508057291 */ /* 0x000fe400088f0c0f */
[----:B------:R-:W-:Y:S01]  /*0330*/  ULEA.HI.X UR7, UR20, UR7, UR18, 0x1, UP0 ;  /* 0x0000000714077291 */ /* 0x000fe200080f0c12 */
[----:B------:R-:W-:Y:S11]  /*0340*/  BRA `(.L_x_58) ;  /* 0x00000000001c7947 */ /* 0x000ff60003800000 */
.L_x_57:
[----:B-1----:R-:W-:Y:S01]  /*0350*/  UIADD3 UR9, UR27, 0x1, URZ ;  /* 0x000000011b097890 */ /* 0x002fe2000fffe03f */
[----:B------:R-:W-:Y:S01]  /*0360*/  ULDC UR8, c[0x0][0x228] ;  /* 0x00008a0000087ab9 */ /* 0x000fe20000000800 */
[----:B------:R-:W-:Y:S02]  /*0370*/  ULDC UR30, c[0x0][0x4b0] ;  /* 0x00012c00001e7ab9 */ /* 0x000fe40000000800 */
[----:B------:R-:W-:Y:S02]  /*0380*/  UISETP.GE.AND UP0, UPT, UR9, UR8, UPT ;  /* 0x000000080900728c */ /* 0x000fe4000bf06270 */
[----:B------:R-:W-:Y:S02]  /*0390*/  UIMAD UR12, UR9, UR30, URZ ;  /* 0x0000001e090c72a4 */ /* 0x000fe4000f8e023f */
[----:B------:R-:W-:-:S07]  /*03a0*/  UIMAD UR30, UR27, UR30, URZ ;  /* 0x0000001e1b1e72a4 */ /* 0x000fce000f8e023f */
[----:B------:R-:W-:-:S05]  /*03b0*/  @UP0 ULDC UR12, c[0x0][0x21c] ;  /* 0x00008700000c0ab9 */ /* 0x000fca0000000800 */
.L_x_58:
[----:B------:R-:W2:Y:S01]  /*03c0*/  S2R R67, SR_TID.X ;  /* 0x0000000000437919 */ /* 0x000ea20000002100 */
[----:B------:R-:W-:Y:S01]  /*03d0*/  UIADD3 UR9, -UR30, UR12, URZ ;  /* 0x0000000c1e097290 */ /* 0x000fe2000fffe13f */
[----:B------:R-:W-:Y:S01]  /*03e0*/  IMAD.U32 R7, RZ, RZ, UR12 ;  /* 0x0000000cff077e24 */ /* 0x000fe2000f8e00ff */
[----:B------:R-:W-:Y:S01]  /*03f0*/  ULDC UR20, c[0x0][0x214] ;  /* 0x0000850000147ab9 */ /* 0x000fe20000000800 */
[----:B------:R-:W-:Y:S01]  /*0400*/  ULDC UR21, c[0x0][0x218] ;  /* 0x0000860000157ab9 */ /* 0x000fe20000000800 */
[----:B------:R-:W-:Y:S01]  /*0410*/  USHF.R.S32.HI UR8, URZ, 0x1f, UR9 ;  /* 0x0000001f3f087899 */ /* 0x000fe20008011409 */
[----:B------:R-:W3:Y:S01]  /*0420*/  S2UR UR29, SR_CgaCtaId ;  /* 0x00000000001d79c3 */ /* 0x000ee20000008800 */
[----:B------:R-:W-:Y:S01]  /*0430*/  ULDC.64 UR18, c[0x0][0x238] ;  /* 0x00008e0000127ab9 */ /* 0x000fe20000000a00 */
[----:B------:R-:W-:Y:S01]  /*0440*/  ULDC.64 UR24, c[0x0][0x208] ;  /* 0x0000820000187ab9 */ /* 0x000fe20000000a00 */
[----:B------:R-:W-:Y:S01]  /*0450*/  ULEA.HI UR8, UR8, UR9, URZ, 0x5 ;  /* 0x0000000908087291 */ /* 0x000fe2000f8f283f */
[----:B------:R-:W-:Y:S01]  /*0460*/  CS2R R40, SRZ ;  /* 0x0000000000287805 */ /* 0x000fe2000001ff00 */
[----:B------:R-:W-:Y:S01]  /*0470*/  ULDC.64 UR16, c[0x0][0x240] ;  /* 0x0000900000107ab9 */ /* 0x000fe20000000a00 */
[----:B------:R-:W-:Y:S01]  /*0480*/  ULDC.64 UR14, c[0x0][0x268] ;  /* 0x00009a00000e7ab9 */ /* 0x000fe20000000a00 */
[----:B------:R-:W-:Y:S01]  /*0490*/  ULOP3.LUT UR8, UR8, 0xffffffe0, URZ, 0xc0, !UPT ;  /* 0xffffffe008087892 */ /* 0x000fe2000f8ec03f */
[----:B------:R-:W-:-:S02]  /*04a0*/  CS2R R42, SRZ ;  /* 0x00000000002a7805 */ /* 0x000fc4000001ff00 */
[----:B------:R-:W-:Y:S02]  /*04b0*/  CS2R R56, SRZ ;  /* 0x0000000000387805 */ /* 0x000fe4000001ff00 */
[----:B------:R-:W-:Y:S01]  /*04c0*/  CS2R R58, SRZ ;  /* 0x00000000003a7805 */ /* 0x000fe2000001ff00 */
[----:B------:R-:W-:Y:S01]  /*04d0*/  UIADD3 UR8, UR9, -UR8, URZ ;  /* 0x8000000809087290 */ /* 0x000fe2000fffe03f */
[----:B------:R-:W-:Y:S02]  /*04e0*/  CS2R R38, SRZ ;  /* 0x0000000000267805 */ /* 0x000fe4000001ff00 */
[----:B------:R-:W-:Y:S02]  /*04f0*/  CS2R R44, SRZ ;  /* 0x00000000002c7805 */ /* 0x000fe4000001ff00 */
[----:B------:R-:W-:Y:S01]  /*0500*/  CS2R R54, SRZ ;  /* 0x0000000000367805 */ /* 0x000fe2000001ff00 */
[----:B------:R-:W-:Y:S01]  /*0510*/  UISETP.NE.AND UP0, UPT, UR8, URZ, UPT ;  /* 0x0000003f0800728c */ /* 0x000fe2000bf05270 */
[----:B------:R-:W-:-:S02]  /*0520*/  CS2R R60, SRZ ;  /* 0x00000000003c7805 */ /* 0x000fc4000001ff00 */
[----:B------:R-:W-:Y:S02]  /*0530*/  CS2R R36, SRZ ;  /* 0x0000000000247805 */ /* 0x000fe4000001ff00 */
[----:B------:R-:W-:Y:S01]  /*0540*/  CS2R R46, SRZ ;  /* 0x00000000002e7805 */ /* 0x000fe2000001ff00 */
[----:B------:R-:W-:Y:S01]  /*0550*/  USEL UR23, UR8, 0x20, UP0 ;  /* 0x0000002008177887 */ /* 0x000fe20008000000 */
[----:B------:R-:W-:Y:S02]  /*0560*/  CS2R R52, SRZ ;  /* 0x0000000000347805 */ /* 0x000fe4000001ff00 */
[----:B------:R-:W-:Y:S01]  /*0570*/  CS2R R62, SRZ ;  /* 0x00000000003e7805 */ /* 0x000fe2000001ff00 */
[----:B------:R-:W-:Y:S01]  /*0580*/  ULDC.64 UR8, c[0x0][0x230] ;  /* 0x00008c0000087ab9 */ /* 0x000fe20000000a00 */
[----:B------:R-:W-:Y:S02]  /*0590*/  CS2R R48, SRZ ;  /* 0x0000000000307805 */ /* 0x000fe4000001ff00 */
[----:B------:R-:W-:-:S02]  /*05a0*/  CS2R R50, SRZ ;  /* 0x0000000000327805 */ /* 0x000fc4000001ff00 */
[----:B------:R-:W-:Y:S02]  /*05b0*/  CS2R R64, SRZ ;  /* 0x0000000000407805 */ /* 0x000fe4000001ff00 */
[--C-:B--2---:R-:W-:Y:S01]  /*05c0*/  SHF.R.U32.HI R3, RZ, 0x5, R67.reuse ;  /* 0x00000005ff037819 */ /* 0x104fe20000011643 */
[C---:B------:R-:W-:Y:S01]  /*05d0*/  IMAD.SHL.U32 R102, R67.reuse, 0x4, RZ ;  /* 0x0000000443667824 */ /* 0x040fe200078e00ff */
[--C-:B------:R-:W-:Y:S02]  /*05e0*/  SHF.R.S32.HI R6, RZ, 0x1f, R67.reuse ;  /* 0x0000001fff067819 */ /* 0x100fe40000011443 */
[----:B------:R-:W-:Y:S01]  /*05f0*/  LOP3.LUT R100, R67, 0x7, RZ, 0xc0, !PT ;  /* 0x0000000743647812 */ /* 0x000fe200078ec0ff */
[----:B------:R2:W4:Y:S01]  /*0600*/  SHFL.IDX PT, R2, R3, RZ, 0x1f ;  /* 0x00001fff03027589 */ /* 0x00052200000e0000 */
[----:B------:R-:W-:Y:S02]  /*0610*/  LEA.HI R6, R6, R67, RZ, 0x5 ;  /* 0x0000004306067211 */ /* 0x000fe400078f28ff */
[----:B------:R-:W-:-:S02]  /*0620*/  SHF.R.U32.HI R141, RZ, 0x3, R67 ;  /* 0x00000003ff8d7819 */ /* 0x000fc40000011643 */
[----:B------:R-:W-:Y:S02]  /*0630*/  LOP3.LUT R0, R6, 0xffffffe0, RZ, 0xc0, !PT ;  /* 0xffffffe006007812 */ /* 0x000fe400078ec0ff */
[----:B------:R-:W-:Y:S02]  /*0640*/  SHF.R.S32.HI R6, RZ, 0x5, R6 ;  /* 0x00000005ff067819 */ /* 0x000fe40000011406 */
[----:B------:R-:W-:Y:S01]  /*0650*/  SHF.R.U32.HI R4, RZ, 0x1, R100 ;  /* 0x00000001ff047819 */ /* 0x000fe20000011664 */
[C---:B------:R-:W-:Y:S01]  /*0660*/  IMAD.IADD R0, R67.reuse, 0x1, -R0 ;  /* 0x0000000143007824 */ /* 0x040fe200078e0a00 */
[----:B------:R-:W-:Y:S01]  /*0670*/  LOP3.LUT R142, R67, 0xe, RZ, 0xc0, !PT ;  /* 0x0000000e438e7812 */ /* 0x000fe200078ec0ff */
[----:B------:R-:W-:Y:S01]  /*0680*/  IMAD.SHL.U32 R8, R6, 0x20, RZ ;  /* 0x0000002006087824 */ /* 0x000fe200078e00ff */
[----:B------:R-:W-:Y:S02]  /*0690*/  LOP3.LUT R141, R4, 0x1, R141, 0x78, !PT ;  /* 0x00000001048d7812 */ /* 0x000fe400078e788d */
[----:B------:R-:W-:-:S02]  /*06a0*/  SHF.R.S32.HI R9, RZ, 0x1f, R0 ;  /* 0x0000001fff097819 */ /* 0x000fc40000011400 */
[----:B------:R-:W-:Y:S02]  /*06b0*/  LOP3.LUT R101, R67, 0x6, RZ, 0xc0, !PT ;  /* 0x0000000643657812 */ /* 0x000fe400078ec0ff */
[CC--:B------:R-:W-:Y:S02]  /*06c0*/  LEA.HI R23, R9.reuse, R0.reuse, RZ, 0x3 ;  /* 0x0000000009177211 */ /* 0x0c0fe400078f18ff */
[----:B------:R-:W-:Y:S02]  /*06d0*/  LEA.HI R9, R9, R0, RZ, 0x2 ;  /* 0x0000000009097211 */ /* 0x000fe400078f10ff */
[----:B--2---:R-:W-:Y:S02]  /*06e0*/  LOP3.LUT R3, R23, 0xfffffff8, RZ, 0xc0, !PT ;  /* 0xfffffff817037812 */ /* 0x004fe400078ec0ff */
[C---:B------:R-:W-:Y:S02]  /*06f0*/  LEA.HI.SX32 R5, R9.reuse, R8, 0x1e ;  /* 0x0000000809057211 */ /* 0x040fe400078ff2ff */
[----:B----4-:R-:W-:Y:S01]  /*0700*/  R2UR UR32, R2 ;  /* 0x00000000022072ca */ /* 0x010fe200000e0000 */
[----:B------:R-:W-:Y:S01]  /*0710*/  IMAD.U32 R2, RZ, RZ, UR22 ;  /* 0x00000016ff027e24 */ /* 0x000fe2000f8e00ff */
[----:B------:R-:W-:Y:S01]  /*0720*/  LOP3.LUT R9, R9, 0xfffffffc, RZ, 0xc0, !PT ;  /* 0xfffffffc09097812 */ /* 0x000fe200078ec0ff */
[----:B------:R-:W-:Y:S01]  /*0730*/  IMAD.IADD R16, R0, 0x1, -R3 ;  /* 0x0000000100107824 */ /* 0x000fe200078e0a03 */
[----:B------:R-:W-:Y:S01]  /*0740*/  SHF.R.S32.HI R23, RZ, 0x3, R23 ;  /* 0x00000003ff177819 */ /* 0x000fe20000011417 */
[----:B------:R-:W-:Y:S01]  /*0750*/  IMAD R15, R2, 0x80, R5 ;  /* 0x00000080020f7824 */ /* 0x000fe200078e0205 */
[----:B------:R-:W-:Y:S01]  /*0760*/  LEA.HI R29, R5, R5, RZ, 0x1 ;  /* 0x00000005051d7211 */ /* 0x000fe200078f08ff */
[----:B------:R-:W-:Y:S01]  /*0770*/  IMAD.IADD R9, R0, 0x1, -R9 ;  /* 0x0000000100097824 */ /* 0x000fe200078e0a09 */
[----:B------:R-:W-:Y:S01]  /*0780*/  SHF.R.U32.HI R142, RZ, 0x1, R142 ;  /* 0x00000001ff8e7819 */ /* 0x000fe2000001168e */
[C---:B------:R-:W-:Y:S01]  /*0790*/  VIADD R3, R15.reuse, 0x18 ;  /* 0x000000180f037836 */ /* 0x040fe20000000000 */
[----:B------:R-:W-:Y:S01]  /*07a0*/  SHF.R.S32.HI R4, RZ, 0x1f, R15 ;  /* 0x0000001fff047819 */ /* 0x000fe2000001140f */
[----:B------:R-:W-:Y:S01]  /*07b0*/  VIADD R0, R15, 0x10 ;  /* 0x000000100f007836 */ /* 0x000fe20000000000 */
[----:B------:R-:W-:Y:S01]  /*07c0*/  LEA R18, R9, UR30, 0x3 ;  /* 0x0000001e09127c11 */ /* 0x000fe2000f8e18ff */
[----:B------:R-:W-:Y:S01]  /*07d0*/  IMAD.U32 R2, RZ, RZ, UR23 ;  /* 0x00000017ff027e24 */ /* 0x000fe2000f8e00ff */
[----:B------:R-:W-:Y:S01]  /*07e0*/  ISETP.GE.AND P6, PT, R3, UR20, PT ;  /* 0x0000001403007c0c */ /* 0x000fe2000bfc6270 */
[----:B------:R-:W-:Y:S01]  /*07f0*/  IMAD R4, R4, UR8, RZ ;  /* 0x0000000804047c24 */ /* 0x000fe2000f8e02ff */
[----:B------:R-:W-:Y:S01]  /*0800*/  SHF.R.S32.HI R19, RZ, 0x1f, R18 ;  /* 0x0000001fff137819 */ /* 0x000fe20000011412 */
[----:B------:R-:W-:Y:S01]  /*0810*/  IMAD R23, R6, 0x8, R23 ;  /* 0x0000000806177824 */ /* 0x000fe200078e0217 */
[----:B------:R-:W-:Y:S01]  /*0820*/  ISETP.GE.AND P5, PT, R0, UR20, PT ;  /* 0x0000001400007c0c */ /* 0x000fe2000bfa6270 */
[----:B------:R-:W-:Y:S01]  /*0830*/  IMAD.U32 R0, RZ, RZ, UR13 ;  /* 0x0000000dff007e24 */ /* 0x000fe2000f8e00ff */
[----:B------:R-:W-:Y:S01]  /*0840*/  VIADDMNMX R2, R2, UR30, R7, PT ;  /* 0x0000001e02027c46 */ /* 0x000fe2000b800107 */
[----:B------:R-:W-:Y:S01]  /*0850*/  IMAD R3, R6, -0x10, R5 ;  /* 0xfffffff006037824 */ /* 0x000fe200078e0205 */
[----:B------:R-:W-:Y:S01]  /*0860*/  LOP3.LUT R14, R29, 0x3ffffffe, RZ, 0xc0, !PT ;  /* 0x3ffffffe1d0e7812 */ /* 0x000fe200078ec0ff */
[C---:B------:R-:W-:Y:S01]  /*0870*/  VIADD R6, R15.reuse, 0x8 ;  /* 0x000000080f067836 */ /* 0x040fe20000000000 */
[C---:B------:R-:W-:Y:S01]  /*0880*/  ISETP.GE.AND P3, PT, R15.reuse, UR20, PT ;  /* 0x000000140f007c0c */ /* 0x040fe2000bf66270 */
[C---:B------:R-:W-:Y:S01]  /*0890*/  IMAD R7, R15.reuse, UR9, R4 ;  /* 0x000000090f077c24 */ /* 0x040fe2000f8e0204 */
[----:B------:R-:W-:Y:S01]  /*08a0*/  USHF.R.S32.HI UR33, URZ, 0x1f, UR32 ;  /* 0x0000001f3f217899 */ /* 0x000fe20008011420 */
[----:B------:R-:W-:Y:S01]  /*08b0*/  IMAD.WIDE.U32 R12, R15, UR8, R18 ;  /* 0x000000080f0c7c25 */ /* 0x000fe2000f8e0012 */
[----:B------:R-:W-:Y:S01]  /*08c0*/  ISETP.GE.AND P4, PT, R6, UR20, PT ;  /* 0x0000001406007c0c */ /* 0x000fe2000bf86270 */
[----:B------:R-:W-:Y:S01]  /*08d0*/  ULDC.64 UR8, c[0x0][0x358] ;  /* 0x0000d60000087ab9 */ /* 0x000fe20000000a00 */
[----:B------:R-:W-:Y:S01]  /*08e0*/  ULEA.HI UR33, UR33, UR32, URZ, 0x2 ;  /* 0x0000002021217291 */ /* 0x000fe2000f8f103f */
[----:B------:R-:W-:Y:S01]  /*08f0*/  IMAD.SHL.U32 R139, R16, 0x8, RZ ;  /* 0x00000008108b7824 */ /* 0x000fe200078e00ff */
[----:B------:R-:W-:Y:S01]  /*0900*/  LEA R32, P0, R12, UR10, 0x1 ;  /* 0x0000000a0c207c11 */ /* 0x000fe2000f8008ff */
[----:B------:R-:W-:Y:S01]  /*0910*/  IMAD R11, R0, 0x40, R3 ;  /* 0x00000040000b7824 */ /* 0x000fe200078e0203 */
[-C--:B------:R-:W-:Y:S01]  /*0920*/  ISETP.LT.AND P1, PT, R18, R2.reuse, !P4 ;  /* 0x000000021200720c */ /* 0x080fe20006721270 */
[----:B------:R-:W-:Y:S01]  /*0930*/  IMAD.IADD R4, R13, 0x1, R7 ;  /* 0x000000010d047824 */ /* 0x000fe200078e0207 */
[----:B------:R-:W-:Y:S01]  /*0940*/  LEA.HI R31, R3, R3, RZ, 0x1 ;  /* 0x00000003031f7211 */ /* 0x000fe200078f08ff */
[----:B------:R-:W-:Y:S01]  /*0950*/  IMAD R138, R0, 0x40, R139 ;  /* 0x00000040008a7824 */ /* 0x000fe200078e028b */
[----:B------:R-:W-:Y:S01]  /*0960*/  SHF.R.S32.HI R0, RZ, 0x1f, R11 ;  /* 0x0000001fff007819 */ /* 0x000fe2000001140b */
[C---:B------:R-:W-:Y:S01]  /*0970*/  IMAD.IADD R14, R5.reuse, 0x1, -R14 ;  /* 0x00000001050e7824 */ /* 0x040fe200078e0a0e */
[----:B------:R-:W-:Y:S01]  /*0980*/  LEA.HI.X R33, R12, UR11, R4, 0x1, P0 ;  /* 0x0000000b0c217c11 */ /* 0x000fe200080f0c04 */
[----:B------:R-:W-:Y:S01]  /*0990*/  VIADD R5, R5, 0x8 ;  /* 0x0000000805057836 */ /* 0x000fe20000000000 */
[-C--:B------:R-:W-:Y:S01]  /*09a0*/  ISETP.LT.AND P0, PT, R18, R2.reuse, !P3 ;  /* 0x000000021200720c */ /* 0x080fe20005f01270 */
[----:B------:R-:W-:Y:S01]  /*09b0*/  IMAD R0, R0, UR8, RZ ;  /* 0x0000000800007c24 */ /* 0x000fe2000f8e02ff */
[----:B------:R-:W-:Y:S01]  /*09c0*/  P2R R8, PR, RZ, 0x2 ;  /* 0x00000002ff087803 */ /* 0x000fe20000000000 */
[----:B------:R-:W-:Y:S01]  /*09d0*/  VIADD R4, R11, 0x8 ;  /* 0x000000080b047836 */ /* 0x000fe20000000000 */
[----:B------:R-:W-:Y:S01]  /*09e0*/  LEA.HI R27, R5, R5, RZ, 0x1 ;  /* 0x00000005051b7211 */ /* 0x000fe200078f08ff */
[C---:B------:R-:W-:Y:S01]  /*09f0*/  IMAD.WIDE.U32 R6, R11.reuse, UR8, R18 ;  /* 0x000000080b067c25 */ /* 0x040fe2000f8e0012 */
[----:B------:R-:W-:Y:S01]  /*0a00*/  SEL R10, RZ, 0x1, !P0 ;  /* 0x00000001ff0a7807 */ /* 0x000fe20004000000 */
[----:B------:R-:W-:Y:S01]  /*0a10*/  ULDC.64 UR10, c[0x0][0x360] ;  /* 0x0000d800000a7ab9 */ /* 0x000fe20000000a00 */
[----:B------:R-:W-:Y:S01]  /*0a20*/  ISETP.NE.AND P0, PT, R8, RZ, PT ;  /* 0x000000ff0800720c */ /* 0x000fe20003f05270 */
[----:B------:R-:W-:Y:S01]  /*0a30*/  IMAD R0, R11, UR9, R0 ;  /* 0x000000090b007c24 */ /* 0x000fe2000f8e0200 */
[----:B------:R-:W-:Y:S01]  /*0a40*/  LOP3.LUT R12, R27, 0x3ffffffe, RZ, 0xc0, !PT ;  /* 0x3ffffffe1b0c7812 */ /* 0x000fe200078ec0ff */
[----:B------:R-:W-:Y:S01]  /*0a50*/  VIADD R35, R23, UR30 ;  /* 0x0000001e17237c36 */ /* 0x000fe20008000000 */
[----:B------:R-:W-:Y:S01]  /*0a60*/  ISETP.GE.AND P1, PT, R4, UR21, PT ;  /* 0x0000001504007c0c */ /* 0x000fe2000bf26270 */
[----:B------:R-:W-:Y:S01]  /*0a70*/  IMAD.IADD R0, R7, 0x1, R0 ;  /* 0x0000000107007824 */ /* 0x000fe200078e0200 */
[----:B------:R-:W-:Y:S01]  /*0a80*/  SEL R17, RZ, 0xffffffff, !P0 ;  /* 0xffffffffff117807 */ /* 0x000fe20004000000 */
[----:B------:R-:W-:Y:S01]  /*0a90*/  IMAD.IADD R12, R5, 0x1, -R12 ;  /* 0x00000001050c7824 */ /* 0x000fe200078e0a0c */
[C---:B------:R-:W-:Y:S01]  /*0aa0*/  LEA R4, P0, R6.reuse, UR6, 0x1 ;  /* 0x0000000606047c11 */ /* 0x040fe2000f8008ff */
[----:B------:R-:W-:Y:S01]  /*0ab0*/  ULOP3.LUT UR6, UR33, 0xfffffffc, URZ, 0xc0, !UPT ;  /* 0xfffffffc21067892 */ /* 0x000fe2000f8ec03f */
[----:B------:R-:W-:Y:S01]  /*0ac0*/  ISETP.GE.AND P2, PT, R11, UR21, PT ;  /* 0x000000150b007c0c */ /* 0x000fe2000bf46270 */
[----:B------:R-:W-:Y:S01]  /*0ad0*/  VIADD R11, R35, 0x4 ;  /* 0x00000004230b7836 */ /* 0x000fe20000000000 */
[----:B------:R-:W-:Y:S01]  /*0ae0*/  LEA.HI.X R5, R6, UR7, R0, 0x1, P0 ;  /* 0x0000000706057c11 */ /* 0x000fe200080f0c00 */
[----:B------:R-:W-:Y:S01]  /*0af0*/  UIADD3 UR32, UR32, -UR6, URZ ;  /* 0x8000000620207290 */ /* 0x000fe2000fffe03f */
[----:B------:R-:W-:Y:S01]  /*0b00*/  ISETP.GE.AND P0, PT, R138, UR21, PT ;  /* 0x000000158a007c0c */ /* 0x000fe2000bf06270 */
[--C-:B------:R-:W-:Y:S01]  /*0b10*/  IMAD R15, R14, 0x4, R9.reuse ;  /* 0x000000040e0f7824 */ /* 0x100fe200078e0209 */
[----:B------:R-:W-:Y:S01]  /*0b20*/  SEL R7, RZ, 0x1, P3 ;  /* 0x00000001ff077807 */ /* 0x000fe20001800000 */
[----:B------:R-:W-:Y:S01]  /*0b30*/  ULEA.HI UR26, UR32, UR32, URZ, 0x1 ;  /* 0x00000020201a7291 */ /* 0x000fe2000f8f083f */
[-C--:B------:R-:W-:Y:S01]  /*0b40*/  ISETP.LT.AND P3, PT, R11, R2.reuse, !P0 ;  /* 0x000000020b00720c */ /* 0x080fe20004761270 */
[----:B------:R-:W-:Y:S01]  /*0b50*/  ULDC.64 UR6, c[0x0][0x260] ;  /* 0x0000980000067ab9 */ /* 0x000fe20000000a00 */
[----:B------:R-:W-:Y:S01]  /*0b60*/  LOP3.LUT R8, R31, 0x3ffffffe, RZ, 0xc0, !PT ;  /* 0x3ffffffe1f087812 */ /* 0x000fe200078ec0ff */
[----:B------:R-:W-:Y:S01]  /*0b70*/  USHF.R.S32.HI UR31, URZ, 0x1, UR26 ;  /* 0x000000013f1f7899 */ /* 0x000fe2000801141a */
[----:B------:R-:W-:Y:S01]  /*0b80*/  P2R R6, PR, RZ, 0x8 ;  /* 0x00000008ff067803 */ /* 0x000fe20000000000 */
[----:B------:R-:W-:Y:S01]  /*0b90*/  IMAD.SHL.U32 R17, R17, 0x2, RZ ;  /* 0x0000000211117824 */ /* 0x000fe200078e00ff */
[----:B------:R-:W-:Y:S01]  /*0ba0*/  SEL R0, RZ, 0xffffffff, P4 ;  /* 0xffffffffff007807 */ /* 0x000fe20002000000 */
[C---:B------:R-:W-:Y:S01]  /*0bb0*/  IMAD.IADD R8, R3.reuse, 0x1, -R8 ;  /* 0x0000000103087824 */ /* 0x040fe200078e0a08 */
[CC--:B------:R-:W-:Y:S01]  /*0bc0*/  ISETP.LT.AND P4, PT, R18.reuse, R2.reuse, !P5 ;  /* 0x000000021200720c */ /* 0x0c0fe20006f81270 */
[----:B------:R-:W-:Y:S01]  /*0bd0*/  VIADD R3, R3, 0x8 ;  /* 0x0000000803037836 */ /* 0x000fe20000000000 */
[----:B------:R-:W-:Y:S01]  /*0be0*/  SEL R11, RZ, 0x4, P5 ;  /* 0x00000004ff0b7807 */ /* 0x000fe20002800000 */
[----:B------:R-:W-:Y:S01]  /*0bf0*/  ULOP3.LUT UR8, UR31, 0x1, URZ, 0xc0, !UPT ;  /* 0x000000011f087892 */ /* 0x000fe2000f8ec03f */
[-C--:B------:R-:W-:Y:S01]  /*0c00*/  ISETP.LT.AND P5, PT, R18, R2.reuse, !P6 ;  /* 0x000000021200720c */ /* 0x080fe200077a1270 */
[----:B------:R-:W-:Y:S01]  /*0c10*/  IMAD.SHL.U32 R0, R0, 0x2, RZ ;  /* 0x0000000200007824 */ /* 0x000fe200078e00ff */
[----:B------:R-:W-:Y:S01]  /*0c20*/  SEL R152, RZ, 0x8, P6 ;  /* 0x00000008ff987807 */ /* 0x000fe20003000000 */
[----:B------:R-:W-:Y:S01]  /*0c30*/  UISETP.NE.U32.AND UP0, UPT, UR8, 0x1, UPT ;  /* 0x000000010800788c */ /* 0x000fe2000bf05070 */
[----:B------:R-:W-:Y:S01]  /*0c40*/  ISETP.NE.AND P6, PT, R6, RZ, PT ;  /* 0x000000ff0600720c */ /* 0x000fe20003fc5270 */
[----:B------:R-:W-:Y:S01]  /*0c50*/  IMAD R8, R8, 0x4, R9 ;  /* 0x0000000408087824 */ /* 0x000fe200078e0209 */
[CC--:B------:R-:W-:Y:S01]  /*0c60*/  ISETP.LT.AND P3, PT, R18.reuse, R2.reuse, !P2 ;  /* 0x000000021200720c */ /* 0x0c0fe20005761270 */
[----:B------:R-:W-:Y:S01]  /*0c70*/  UIADD3 UR30, UR12, 0x1f, -UR30 ;  /* 0x0000001f0c1e7890 */ /* 0x000fe2000fffe81e */
[----:B------:R-:W-:Y:S01]  /*0c80*/  SEL R6, RZ, 0x1, P2 ;  /* 0x00000001ff067807 */ /* 0x000fe20001000000 */
[----:B------:R-:W-:Y:S01]  /*0c90*/  ULDC.64 UR8, c[0x0][0x248] ;  /* 0x0000920000087ab9 */ /* 0x000fe20000000a00 */
[-C--:B------:R-:W-:Y:S01]  /*0ca0*/  ISETP.LT.AND P2, PT, R18, R2.reuse, !P1 ;  /* 0x000000021200720c */ /* 0x080fe20004f41270 */
[----:B------:R-:W-:Y:S01]  /*0cb0*/  ULDC.64 UR12, c[0x0][0x270] ;  /* 0x00009c00000c7ab9 */ /* 0x000fe20000000a00 */
[----:B------:R-:W-:Y:S01]  /*0cc0*/  SEL R151, RZ, 0xffffffff, P1 ;  /* 0xffffffffff977807 */ /* 0x000fe20000800000 */
[----:B------:R-:W-:Y:S01]  /*0cd0*/  UIADD3 UR8, UP3, UR16, -UR8, URZ ;  /* 0x8000000810087290 */ /* 0x000fe2000ff7e03f */
[----:B------:R-:W-:Y:S01]  /*0ce0*/  ISETP.LT.AND P1, PT, R35, R2, !P0 ;  /* 0x000000022300720c */ /* 0x000fe20004721270 */
[----:B------:R-:W-:Y:S01]  /*0cf0*/  UIMAD.WIDE.U32 UR40, UR23, UR6, URZ ;  /* 0x00000006172872a5 */ /* 0x000fe2000f8e003f */
[----:B------:R-:W-:Y:S01]  /*0d00*/  LEA.HI R19, R3, R3, RZ, 0x1 ;  /* 0x0000000303137211 */ /* 0x000fe200078f08ff */
[----:B------:R-:W-:Y:S01]  /*0d10*/  IMAD.SHL.U32 R151, R151, 0x2, RZ ;  /* 0x0000000297977824 */ /* 0x000fe200078e00ff */
[----:B------:R-:W-:Y:S01]  /*0d20*/  SHF.R.S32.HI R2, RZ, 0x1f, R35 ;  /* 0x0000001fff027819 */ /* 0x000fe20000011423 */
[----:B------:R-:W-:Y:S01]  /*0d30*/  UIADD3 UR36, UP2, UR8, UR18, URZ ;  /* 0x0000001208247290 */ /* 0x000fe2000ff5e03f */
[----:B------:R-:W-:Y:S01]  /*0d40*/  LOP3.LUT R18, R19, 0x3ffffffe, RZ, 0xc0, !PT ;  /* 0x3ffffffe13127812 */ /* 0x000fe200078ec0ff */
[----:B------:R-:W-:Y:S01]  /*0d50*/  ULOP3.LUT UR26, UR26, 0xfffffffe, URZ, 0xc0, !UPT ;  /* 0xfffffffe1a1a7892 */ /* 0x000fe2000f8ec03f */
[----:B------:R-:W-:Y:S01]  /*0d60*/  LOP3.LUT R0, R0, 0x2, R7, 0xe2, !PT ;  /* 0x0000000200007812 */ /* 0x000fe200078ee207 */
[----:B------:R-:W-:Y:S01]  /*0d70*/  IMAD R2, R2, UR6, RZ ;  /* 0x0000000602027c24 */ /* 0x000fe2000f8e02ff */
[----:B------:R-:W-:Y:S01]  /*0d80*/  SEL R7, RZ, 0x1, P0 ;  /* 0x00000001ff077807 */ /* 0x000fe20000000000 */
[----:B------:R-:W-:Y:S01]  /*0d90*/  IMAD.IADD R18, R3, 0x1, -R18 ;  /* 0x0000000103127824 */ /* 0x000fe200078e0a12 */
[----:B------:R-:W-:Y:S01]  /*0da0*/  SEL R150, RZ, 0xffffffff, P0 ;  /* 0xffffffffff967807 */ /* 0x000fe20000000000 */
[----:B------:R-:W-:Y:S01]  /*0db0*/  IMAD R3, R35, UR7, R2 ;  /* 0x0000000723037c24 */ /* 0x000fe2000f8e0202 */
[----:B------:R-:W-:Y:S01]  /*0dc0*/  PLOP3.LUT P0, PT, PT, PT, UP0, 0x80, 0x0 ;  /* 0x000000000000781c */ /* 0x000fe20003f0f008 */
[----:B------:R-:W-:Y:S01]  /*0dd0*/  IMAD R18, R18, 0x4, R9 ;  /* 0x0000000412127824 */ /* 0x000fe200078e0209 */
[----:B------:R-:W-:Y:S01]  /*0de0*/  SHF.R.U32.HI R2, RZ, 0x4, R67 ;  /* 0x00000004ff027819 */ /* 0x000fe20000011643 */
[----:B------:R-:W-:Y:S01]  /*0df0*/  IMAD.SHL.U32 R150, R150, 0x2, RZ ;  /* 0x0000000296967824 */ /* 0x000fe200078e00ff */
[----:B------:R-:W-:Y:S01]  /*0e00*/  SHF.R.S32.HI R13, RZ, 0x1f, R16 ;  /* 0x0000001fff0d7819 */ /* 0x000fe20000011410 */
[----:B------:R-:W-:Y:S01]  /*0e10*/  UIADD3.X UR37, UR19, UR17, ~UR9, UP2, UP3 ;  /* 0x0000001113257290 */ /* 0x000fe200097e6c09 */
[----:B------:R-:W-:Y:S01]  /*0e20*/  LOP3.LUT R2, R2, 0x1, RZ, 0xc0, !PT ;  /* 0x0000000102027812 */ /* 0x000fe200078ec0ff */
[----:B------:R-:W-:Y:S01]  /*0e30*/  UIADD3 UR26, UR32, -UR26, URZ ;  /* 0x8000001a201a7290 */ /* 0x000fe2000fffe03f */
[----:B------:R-:W-:Y:S01]  /*0e40*/  LEA.HI R22, R13, R16, RZ, 0x2 ;  /* 0x000000100d167211 */ /* 0x000fe200078f10ff */
[----:B------:R-:W-:Y:S01]  /*0e50*/  IMAD R13, R12, 0x4, R9 ;  /* 0x000000040c0d7824 */ /* 0x000fe200078e0209 */
[----:B------:R-:W-:Y:S01]  /*0e60*/  LOP3.LUT R152, R152, R11, R0, 0xfe, !PT ;  /* 0x0000000b98987212 */ /* 0x000fe200078efe00 */
[C---:B------:R-:W-:Y:S01]  /*0e70*/  IMAD.SHL.U32 R9, R67.reuse, 0x8, RZ ;  /* 0x0000000843097824 */ /* 0x040fe200078e00ff */
[----:B------:R-:W-:Y:S01]  /*0e80*/  LOP3.LUT R12, R67, 0x4, RZ, 0xc0, !PT ;  /* 0x00000004430c7812 */ /* 0x000fe200078ec0ff */
[----:B------:R-:W-:Y:S01]  /*0e90*/  ULDC.64 UR8, c[0x0][0x368] ;  /* 0x0000da0000087ab9 */ /* 0x000fe20000000a00 */
[----:B------:R-:W-:Y:S01]  /*0ea0*/  LOP3.LUT R0, R2, 0x2, RZ, 0xfc, !PT ;  /* 0x0000000202007812 */ /* 0x000fe200078efcff */
[----:B------:R-:W-:Y:S01]  /*0eb0*/  UIMAD.WIDE UR36, UR23, 0x2, UR36 ;  /* 0x00000002172478a5 */ /* 0x000fe2000f8e0224 */
[----:B------:R-:W-:-:S02]  /*0ec0*/  LOP3.LUT R9, R9, 0x78, RZ, 0xc0, !PT ;  /* 0x0000007809097812 */ /* 0x000fc400078ec0ff */
[--C-:B------:R-:W-:Y:S02]  /*0ed0*/  LOP3.LUT R66, R2, 0x3, R67.reuse, 0x78, !PT ;  /* 0x0000000302427812 */ /* 0x100fe400078e7843 */
[----:B------:R-:W-:Y:S02]  /*0ee0*/  @!P0 LOP3.LUT R12, R12, 0x4, RZ, 0x3c, !PT ;  /* 0x000000040c0c8812 */ /* 0x000fe400078e3cff */
[----:B------:R-:W-:Y:S02]  /*0ef0*/  LOP3.LUT R0, R0, 0x3, R67, 0x78, !PT ;  /* 0x0000000300007812 */ /* 0x000fe400078e7843 */
[C-C-:B------:R-:W-:Y:S02]  /*0f00*/  IADD3 R66, R9.reuse, R66, R12.reuse ;  /* 0x0000004209427210 */ /* 0x140fe40007ffe00c */
[----:B------:R-:W-:Y:S02]  /*0f10*/  IADD3 R0, R9, R0, R12 ;  /* 0x0000000009007210 */ /* 0x000fe40007ffe00c */
[----:B------:R-:W-:-:S02]  /*0f20*/  LOP3.LUT R21, R22, 0xfffffffc, RZ, 0xc0, !PT ;  /* 0xfffffffc16157812 */ /* 0x000fc400078ec0ff */
[----:B------:R-:W-:Y:S02]  /*0f30*/  SEL R12, RZ, 0xffffffff, !P4 ;  /* 0xffffffffff0c7807 */ /* 0x000fe40006000000 */
[----:B------:R-:W-:Y:S01]  /*0f40*/  SHF.R.S32.HI R14, RZ, 0x1f, R23 ;  /* 0x0000001fff0e7819 */ /* 0x000fe20000011417 */
[----:B------:R-:W-:Y:S01]  /*0f50*/  IMAD.IADD R21, R16, 0x1, -R21 ;  /* 0x0000000110157824 */ /* 0x000fe200078e0a15 */
[----:B------:R-:W-:Y:S01]  /*0f60*/  SHF.R.S32.HI R139, RZ, 0x1f, R138 ;  /* 0x0000001fff8b7819 */ /* 0x000fe2000001148a */
[----:B------:R-:W-:Y:S01]  /*0f70*/  IMAD.SHL.U32 R12, R12, 0x4, RZ ;  /* 0x000000040c0c7824 */ /* 0x000fe200078e00ff */
[----:B------:R-:W-:Y:S02]  /*0f80*/  LOP3.LUT R17, R17, 0x2, R10, 0xe2, !PT ;  /* 0x0000000211117812 */ /* 0x000fe400078ee20a */
[----:B------:R-:W-:Y:S01]  /*0f90*/  SEL R16, RZ, 0xffffffff, !P2 ;  /* 0xffffffffff107807 */ /* 0x000fe20005000000 */
[----:B------:R-:W-:Y:S01]  /*0fa0*/  IMAD.WIDE.U32 R34, R35, UR6, R138 ;  /* 0x0000000623227c25 */ /* 0x000fe2000f8e008a */
[----:B------:R-:W-:-:S02]  /*0fb0*/  LEA.HI R14, R14, R23, RZ, 0x3 ;  /* 0x000000170e0e7211 */ /* 0x000fc400078f18ff */
[----:B------:R-:W-:Y:S01]  /*0fc0*/  SEL R25, RZ, 0xffffffff, !P6 ;  /* 0xffffffffff197807 */ /* 0x000fe20007000000 */
[----:B------:R-:W-:Y:S01]  /*0fd0*/  IMAD.SHL.U32 R16, R16, 0x2, RZ ;  /* 0x0000000210107824 */ /* 0x000fe200078e00ff */
[----:B------:R-:W-:Y:S01]  /*0fe0*/  LOP3.LUT R12, R12, 0x4, R17, 0xe2, !PT ;  /* 0x000000040c0c7812 */ /* 0x000fe200078ee211 */
[----:B------:R-:W-:Y:S01]  /*0ff0*/  IMAD.IADD R3, R35, 0x1, R3 ;  /* 0x0000000123037824 */ /* 0x000fe200078e0203 */
[----:B------:R-:W-:Y:S01]  /*1000*/  SEL R17, RZ, 0xffffffff, !P5 ;  /* 0xffffffffff117807 */ /* 0x000fe20006800000 */
[----:B------:R-:W-:Y:S01]  /*1010*/  IMAD.SHL.U32 R25, R25, 0x2, RZ ;  /* 0x0000000219197824 */ /* 0x000fe200078e00ff */
[----:B------:R-:W-:Y:S01]  /*1020*/  SEL R9, RZ, 0x1, !P3 ;  /* 0x00000001ff097807 */ /* 0x000fe20005800000 */
[----:B------:R-:W-:Y:S01]  /*1030*/  IMAD.U32 R35, RZ, RZ, UR18 ;  /* 0x00000012ff237e24 */ /* 0x000fe2000f8e00ff */
[----:B------:R-:W-:Y:S01]  /*1040*/  LOP3.LUT R14, R14, 0xfffffff8, RZ, 0xc0, !PT ;  /* 0xfffffff80e0e7812 */ /* 0x000fe200078ec0ff */
[----:B------:R-:W-:Y:S01]  /*1050*/  IMAD.SHL.U32 R17, R17, 0x8, RZ ;  /* 0x0000000811117824 */ /* 0x000fe200078e00ff */
[----:B------:R-:W-:-:S02]  /*1060*/  LOP3.LUT R151, R151, 0x2, R6, 0xe2, !PT ;  /* 0x0000000297977812 */ /* 0x000fc400078ee206 */
[----:B------:R-:W-:Y:S01]  /*1070*/  LEA R10, P0, R34, UR4, 0x1 ;  /* 0x00000004220a7c11 */ /* 0x000fe2000f8008ff */
[----:B------:R-:W-:Y:S01]  /*1080*/  ULOP3.LUT UR4, UR30, 0xffffffe0, URZ, 0xc0, !UPT ;  /* 0xffffffe01e047892 */ /* 0x000fe2000f8ec03f */
[----:B------:R-:W-:Y:S02]  /*1090*/  SEL R6, RZ, 0x1, !P1 ;  /* 0x00000001ff067807 */ /* 0x000fe40004800000 */
[----:B------:R-:W-:Y:S01]  /*10a0*/  LOP3.LUT R16, R16, 0x2, R9, 0xe2, !PT ;  /* 0x0000000210107812 */ /* 0x000fe200078ee209 */
[----:B------:R-:W-:Y:S01]  /*10b0*/  IMAD.IADD R9, R23, 0x1, -R14 ;  /* 0x0000000117097824 */ /* 0x000fe200078e0a0e */
[----:B------:R-:W-:Y:S01]  /*10c0*/  LOP3.LUT R150, R150, 0x2, R7, 0xe2, !PT ;  /* 0x0000000296967812 */ /* 0x000fe200078ee207 */
[----:B------:R-:W-:Y:S01]  /*10d0*/  IMAD.U32 R7, RZ, RZ, UR18 ;  /* 0x00000012ff077e24 */ /* 0x000fe2000f8e00ff */
[----:B------:R-:W-:Y:S01]  /*10e0*/  LEA.HI.X R11, R34, UR5, R3, 0x1, P0 ;  /* 0x00000005220b7c11 */ /* 0x000fe200080f0c03 */
[----:B------:R-:W-:Y:S01]  /*10f0*/  IMAD.U32 R3, RZ, RZ, UR19 ;  /* 0x00000013ff037e24 */ /* 0x000fe2000f8e00ff */
[----:B------:R-:W-:Y:S01]  /*1100*/  LOP3.LUT R25, R25, 0x2, R6, 0xe2, !PT ;  /* 0x0000000219197812 */ /* 0x000fe200078ee206 */
[----:B------:R-:W-:Y:S01]  /*1110*/  UIADD3 UR5, UR30, 0x1f, URZ ;  /* 0x0000001f1e057890 */ /* 0x000fe2000fffe03f */
[----:B------:R-:W-:Y:S01]  /*1120*/  LEA R6, P0, R35, R32, 0x1 ;  /* 0x0000002023067211 */ /* 0x000fe200078008ff */
[----:B------:R-:W-:Y:S01]  /*1130*/  UISETP.NE.AND UP0, UPT, UR4, 0x20, UPT ;  /* 0x000000200400788c */ /* 0x000fe2000bf05270 */
[----:B------:R-:W-:Y:S01]  /*1140*/  LOP3.LUT R17, R17, 0x8, R12, 0xe2, !PT ;  /* 0x0000000811117812 */ /* 0x000fe200078ee20c */
[----:B------:R-:W-:Y:S01]  /*1150*/  UISETP.GE.U32.AND UP1, UPT, UR5, 0x3f, UPT ;  /* 0x0000003f0500788c */ /* 0x000fe2000bf26070 */
[----:B------:R-:W-:Y:S01]  /*1160*/  SHF.R.S32.HI R12, RZ, 0x1f, R9 ;  /* 0x0000001fff0c7819 */ /* 0x000fe20000011409 */
[----:B------:R-:W-:Y:S01]  /*1170*/  UMOV UR4, 0x400 ;  /* 0x0000040000047882 */ /* 0x000fe20000000000 */
[----:B------:R-:W-:Y:S01]  /*1180*/  SHF.R.S32.HI R30, RZ, 0x1, R29 ;  /* 0x00000001ff1e7819 */ /* 0x000fe2000001141d */
[----:B---3--:R-:W-:Y:S01]  /*1190*/  ULEA UR29, UR29, UR4, 0x18 ;  /* 0x000000041d1d7291 */ /* 0x008fe2000f8ec03f */
[----:B------:R-:W-:-:S02]  /*11a0*/  LEA.HI.X R3, R7, R33, R3, 0x1, P0 ;  /* 0x0000002107037211 */ /* 0x000fc400000f0c03 */
[----:B------:R-:W-:Y:S01]  /*11b0*/  SHF.R.S32.HI R29, RZ, 0x1f, R29 ;  /* 0x0000001fff1d7819 */ /* 0x000fe2000001141d */
[----:B------:R-:W-:Y:S01]  /*11c0*/  ULDC.64 UR4, c[0x0][0x278] ;  /* 0x00009e0000047ab9 */ /* 0x000fe20000000a00 */
[----:B------:R-:W-:Y:S02]  /*11d0*/  SHF.R.S32.HI R20, RZ, 0x1f, R15 ;  /* 0x0000001fff147819 */ /* 0x000fe4000001140f */
[----:B------:R-:W-:Y:S02]  /*11e0*/  LEA.HI R7, R12, R9, RZ, 0x2 ;  /* 0x000000090c077211 */ /* 0x000fe400078f10ff */
[----:B------:R-:W-:Y:S02]  /*11f0*/  LEA.HI R29, R29, R30, RZ, 0x2 ;  /* 0x0000001e1d1d7211 */ /* 0x000fe400078f10ff */
[----:B------:R-:W-:Y:S02]  /*1200*/  LEA.HI R20, R20, R15, RZ, 0x2 ;  /* 0x0000000f14147211 */ /* 0x000fe400078f10ff */
[----:B------:R-:W-:-:S02]  /*1210*/  LOP3.LUT R24, R7, 0x1ffffffc, RZ, 0xc0, !PT ;  /* 0x1ffffffc07187812 */ /* 0x000fc400078ec0ff */
[----:B------:R-:W-:Y:S02]  /*1220*/  LOP3.LUT R29, R29, 0x1ffffffc, RZ, 0xc0, !PT ;  /* 0x1ffffffc1d1d7812 */ /* 0x000fe400078ec0ff */
[----:B------:R-:W-:Y:S01]  /*1230*/  LOP3.LUT R20, R20, 0xfffffffc, RZ, 0xc0, !PT ;  /* 0xfffffffc14147812 */ /* 0x000fe200078ec0ff */
[----:B------:R-:W-:Y:S01]  /*1240*/  IMAD.IADD R24, R9, 0x1, -R24 ;  /* 0x0000000109187824 */ /* 0x000fe200078e0a18 */
[----:B------:R-:W-:Y:S01]  /*1250*/  SHF.R.S32.HI R28, RZ, 0x1f, R13 ;  /* 0x0000001fff1c7819 */ /* 0x000fe2000001140d */
[----:B------:R-:W-:Y:S01]  /*1260*/  VIADD R9, R23, 0x4 ;  /* 0x0000000417097836 */ /* 0x000fe20000000000 */
[----:B------:R-:W-:Y:S01]  /*1270*/  SHF.R.S32.HI R26, RZ, 0x1, R27 ;  /* 0x00000001ff1a7819 */ /* 0x000fe2000001141b */
[----:B------:R-:W-:Y:S01]  /*1280*/  IMAD.IADD R29, R30, 0x1, -R29 ;  /* 0x000000011e1d7824 */ /* 0x000fe200078e0a1d */
[----:B------:R-:W-:Y:S01]  /*1290*/  SHF.R.S32.HI R27, RZ, 0x1f, R27 ;  /* 0x0000001fff1b7819 */ /* 0x000fe2000001141b */
[----:B------:R-:W-:Y:S01]  /*12a0*/  IMAD.IADD R12, R15, 0x1, -R20 ;  /* 0x000000010f0c7824 */ /* 0x000fe200078e0a14 */
[----:B------:R-:W-:-:S02]  /*12b0*/  SHF.R.S32.HI R14, RZ, 0x1f, R9 ;  /* 0x0000001fff0e7819 */ /* 0x000fc40000011409 */
[----:B------:R-:W-:Y:S02]  /*12c0*/  LEA.HI R28, R28, R13, RZ, 0x2 ;  /* 0x0000000d1c1c7211 */ /* 0x000fe400078f10ff */
[----:B------:R-:W-:Y:S02]  /*12d0*/  LOP3.LUT R29, R12, R29, RZ, 0x3c, !PT ;  /* 0x0000001d0c1d7212 */ /* 0x000fe400078e3cff */
[----:B------:R-:W-:Y:S02]  /*12e0*/  LEA.HI R27, R27, R26, RZ, 0x2 ;  /* 0x0000001a1b1b7211 */ /* 0x000fe400078f10ff */
[----:B------:R-:W-:Y:S01]  /*12f0*/  LEA.HI R14, R14, R9, RZ, 0x3 ;  /* 0x000000090e0e7211 */ /* 0x000fe200078f18ff */
[----:B------:R-:W-:Y:S01]  /*1300*/  IMAD.IADD R29, R20, 0x1, R29 ;  /* 0x00000001141d7824 */ /* 0x000fe200078e021d */
[----:B------:R-:W-:Y:S02]  /*1310*/  LOP3.LUT R28, R28, 0xfffffffc, RZ, 0xc0, !PT ;  /* 0xfffffffc1c1c7812 */ /* 0x000fe400078ec0ff */
[----:B------:R-:W-:Y:S01]  /*1320*/  LOP3.LUT R27, R27, 0x1ffffffc, RZ, 0xc0, !PT ;  /* 0x1ffffffc1b1b7812 */ /* 0x000fe200078ec0ff */
[----:B------:R-:W-:Y:S01]  /*1330*/  IMAD R29, R30, 0x18, R29 ;  /* 0x000000181e1d7824 */ /* 0x000fe200078e021d */
[----:B------:R-:W-:Y:S01]  /*1340*/  PLOP3.LUT P0, PT, PT, PT, UP1, 0x40, 0x0 ;  /* 0x000000000000781c */ /* 0x000fe20003f0e818 */
[----:B------:R-:W-:Y:S01]  /*1350*/  IMAD.IADD R12, R13, 0x1, -R28 ;  /* 0x000000010d0c7824 */ /* 0x000fe200078e0a1c */
[----:B------:R-:W-:Y:S01]  /*1360*/  LOP3.LUT R14, R14, 0xfffffff8, RZ, 0xc0, !PT ;  /* 0xfffffff80e0e7812 */ /* 0x000fe200078ec0ff */
[----:B------:R-:W-:Y:S01]  /*1370*/  IMAD.IADD R27, R26, 0x1, -R27 ;  /* 0x000000011a1b7824 */ /* 0x000fe200078e0a1b */
[--C-:B------:R-:W-:Y:S01]  /*1380*/  SHF.R.S32.HI R20, RZ, 0x1, R31.reuse ;  /* 0x00000001ff147819 */ /* 0x100fe2000001141f */
[----:B------:R-:W-:Y:S01]  /*1390*/  IMAD.SHL.U32 R29, R29, 0x8, RZ ;  /* 0x000000081d1d7824 */ /* 0x000fe200078e00ff */
[----:B------:R-:W-:Y:S01]  /*13a0*/  SHF.R.S32.HI R31, RZ, 0x1f, R31 ;  /* 0x0000001fff1f7819 */ /* 0x000fe2000001141f */
[----:B------:R-:W-:Y:S01]  /*13b0*/  IMAD.IADD R35, R9, 0x1, -R14 ;  /* 0x0000000109237824 */ /* 0x000fe200078e0a0e */
[----:B------:R-:W-:Y:S01]  /*13c0*/  SHF.R.S32.HI R13, RZ, 0x1f, R8 ;  /* 0x0000001fff0d7819 */ /* 0x000fe20000011408 */
[----:B------:R-:W-:Y:S01]  /*13d0*/  IMAD.SHL.U32 R136, R29, 0x2, RZ ;  /* 0x000000021d887824 */ /* 0x000fe200078e00ff */
[----:B------:R-:W-:-:S02]  /*13e0*/  SEL R17, R17, RZ, !P0 ;  /* 0x000000ff11117207 */ /* 0x000fc40004000000 */
[----:B------:R-:W-:Y:S02]  /*13f0*/  LEA.HI R31, R31, R20, RZ, 0x2 ;  /* 0x000000141f1f7211 */ /* 0x000fe400078f10ff */
[----:B------:R-:W-:Y:S01]  /*1400*/  LEA.HI R13, R13, R8, RZ, 0x2 ;  /* 0x000000080d0d7211 */ /* 0x000fe200078f10ff */
[C---:B------:R-:W-:Y:S01]  /*1410*/  IMAD.SHL.U32 R30, R17.reuse, 0x10, RZ ;  /* 0x00000010111e7824 */ /* 0x040fe200078e00ff */
[----:B------:R-:W-:Y:S01]  /*1420*/  LOP3.LUT R27, R12, R27, RZ, 0x3c, !PT ;  /* 0x0000001b0c1b7212 */ /* 0x000fe200078e3cff */
[----:B------:R-:W-:Y:S01]  /*1430*/  IMAD.SHL.U32 R29, R17, 0x8, RZ ;  /* 0x00000008111d7824 */ /* 0x000fe200078e00ff */
[----:B------:R-:W-:Y:S02]  /*1440*/  SHF.R.S32.HI R12, RZ, 0x1f, R35 ;  /* 0x0000001fff0c7819 */ /* 0x000fe40000011423 */
[----:B------:R-:W-:Y:S01]  /*1450*/  LOP3.LUT R31, R31, 0x1ffffffc, RZ, 0xc0, !PT ;  /* 0x1ffffffc1f1f7812 */ /* 0x000fe200078ec0ff */
[----:B------:R-:W-:Y:S01]  /*1460*/  IMAD.IADD R27, R28, 0x1, R27 ;  /* 0x000000011c1b7824 */ /* 0x000fe200078e021b */
[----:B------:R-:W-:-:S02]  /*1470*/  LOP3.LUT R13, R13, 0xfffffffc, RZ, 0xc0, !PT ;  /* 0xfffffffc0d0d7812 */ /* 0x000fc400078ec0ff */
[----:B------:R-:W-:Y:S01]  /*1480*/  LOP3.LUT P0, RZ, R30, 0x10, RZ, 0xc0, !PT ;  /* 0x000000101eff7812 */ /* 0x000fe2000780c0ff */
[----:B------:R-:W-:Y:S01]  /*1490*/  IMAD R27, R26, 0x18, R27 ;  /* 0x000000181a1b7824 */ /* 0x000fe200078e021b */
[----:B------:R-:W-:Y:S01]  /*14a0*/  LEA.HI R15, R12, R35, RZ, 0x2 ;  /* 0x000000230c0f7211 */ /* 0x000fe200078f10ff */
[----:B------:R-:W-:Y:S01]  /*14b0*/  IMAD.IADD R12, R20, 0x1, -R31 ;  /* 0x00000001140c7824 */ /* 0x000fe200078e0a1f */
[----:B------:R-:W-:Y:S01]  /*14c0*/  LOP3.LUT R136, R136, 0xfffffff0, RZ, 0xc0, !PT ;  /* 0xfffffff088887812 */ /* 0x000fe200078ec0ff */
[----:B------:R-:W-:Y:S01]  /*14d0*/  IMAD.IADD R31, R8, 0x1, -R13 ;  /* 0x00000001081f7824 */ /* 0x000fe200078e0a0d */
[----:B------:R-:W-:Y:S01]  /*14e0*/  SHF.R.S32.HI R28, RZ, 0x2, R7 ;  /* 0x00000002ff1c7819 */ /* 0x000fe20000011407 */
[----:B------:R-:W-:Y:S01]  /*14f0*/  IMAD.SHL.U32 R27, R27, 0x8, RZ ;  /* 0x000000081b1b7824 */ /* 0x000fe200078e00ff */
[----:B------:R-:W-:Y:S01]  /*1500*/  IADD3 R30, P1, R32, UR18, RZ ;  /* 0x00000012201e7c10 */ /* 0x000fe2000ff3e0ff */
[----:B------:R-:W-:Y:S01]  /*1510*/  VIADD R136, R136, UR29 ;  /* 0x0000001d88887c36 */ /* 0x000fe20008000000 */
[----:B------:R-:W-:Y:S01]  /*1520*/  LOP3.LUT R12, R31, R12, RZ, 0x3c, !PT ;  /* 0x0000000c1f0c7212 */ /* 0x000fe200078e3cff */
[----:B------:R-:W-:Y:S01]  /*1530*/  IMAD.SHL.U32 R26, R17, 0x4, RZ ;  /* 0x00000004111a7824 */ /* 0x000fe200078e00ff */
[----:B------:R-:W-:Y:S01]  /*1540*/  LEA.HI R31, R7, R28, RZ, 0x1 ;  /* 0x0000001c071f7211 */ /* 0x000fe200078f08ff */
[----:B------:R-:W-:Y:S01]  /*1550*/  IMAD.SHL.U32 R27, R27, 0x2, RZ ;  /* 0x000000021b1b7824 */ /* 0x000fe200078e00ff */
[----:B------:R-:W-:Y:S01]  /*1560*/  @!PT LDS RZ, [RZ] ;  /* 0x00000000fffff984 */ /* 0x000fe20000000800 */
[----:B------:R-:W-:Y:S01]  /*1570*/  @!PT LDS RZ, [RZ] ;  /* 0x00000000fffff984 */ /* 0x000fe20000000800 */
[----:B------:R2:W-:Y:S01]  /*1580*/  LDGSTS.E.BYPASS.LTC128B.128 [R136], desc[UR24][R32.64], P0 ;  /* 0x0000000020887fae */ /* 0x0005e20008101d58 */
[----:B------:R-:W-:Y:S01]  /*1590*/  PLOP3.LUT P0, PT, PT, PT, UP1, 0x40, 0x0 ;  /* 0x000000000000781c */ /* 0x000fe20003f0e818 */
[----:B------:R-:W-:Y:S01]  /*15a0*/  IMAD.SHL.U32 R17, R17, 0x2, RZ ;  /* 0x0000000211117824 */ /* 0x000fe200078e00ff */
[----:B------:R-:W-:Y:S01]  /*15b0*/  LOP3.LUT R31, R31, 0x7fffffe, RZ, 0xc0, !PT ;  /* 0x07fffffe1f1f7812 */ /* 0x000fe200078ec0ff */
[----:B------:R-:W-:Y:S01]  /*15c0*/  IMAD.IADD R13, R13, 0x1, R12 ;  /* 0x000000010d0d7824 */ /* 0x000fe200078e020c */
[----:B------:R-:W-:-:S02]  /*15d0*/  LOP3.LUT R14, R15, 0x1ffffffc, RZ, 0xc0, !PT ;  /* 0x1ffffffc0f0e7812 */ /* 0x000fc400078ec0ff */
[----:B------:R-:W-:Y:S01]  /*15e0*/  SEL R25, R25, RZ, !P0 ;  /* 0x000000ff19197207 */ /* 0x000fe20004000000 */
[----:B------:R-:W-:Y:S01]  /*15f0*/  IMAD.IADD R28, R28, 0x1, -R31 ;  /* 0x000000011c1c7824 */ /* 0x000fe200078e0a1f */
[----:B------:R-:W-:Y:S01]  /*1600*/  IADD3.X R31, R33, UR19, RZ, P1, !PT ;  /* 0x00000013211f7c10 */ /* 0x000fe20008ffe4ff */
[----:B------:R-:W-:Y:S01]  /*1610*/  IMAD.IADD R14, R35, 0x1, -R14 ;  /* 0x00000001230e7824 */ /* 0x000fe200078e0a0e */
[----:B------:R-:W-:Y:S01]  /*1620*/  IADD3 R34, P0, R30, UR18, RZ ;  /* 0x000000121e227c10 */ /* 0x000fe2000ff1e0ff */
[----:B------:R-:W-:Y:S01]  /*1630*/  IMAD R13, R20, 0x18, R13 ;  /* 0x00000018140d7824 */ /* 0x000fe200078e020d */
[----:B------:R-:W-:Y:S02]  /*1640*/  LOP3.LUT P2, RZ, R29, 0x10, RZ, 0xc0, !PT ;  /* 0x000000101dff7812 */ /* 0x000fe4000784c0ff */
[----:B------:R-:W-:Y:S02]  /*1650*/  LOP3.LUT P1, RZ, R26, 0x10, RZ, 0xc0, !PT ;  /* 0x000000101aff7812 */ /* 0x000fe4000782c0ff */
[----:B------:R-:W-:Y:S01]  /*1660*/  LOP3.LUT R26, R21, R24, RZ, 0x3c, !PT ;  /* 0x00000018151a7212 */ /* 0x000fe200078e3cff */
[----:B------:R-:W-:Y:S01]  /*1670*/  IMAD.SHL.U32 R24, R25, 0x10, RZ ;  /* 0x0000001019187824 */ /* 0x000fe200078e00ff */
[----:B------:R-:W-:Y:S01]  /*1680*/  IADD3.X R35, R31, UR19, RZ, P0, !PT ;  /* 0x000000131f237c10 */ /* 0x000fe200087fe4ff */
[----:B------:R-:W-:Y:S01]  /*1690*/  IMAD.SHL.U32 R25, R25, 0x8, RZ ;  /* 0x0000000819197824 */ /* 0x000fe200078e00ff */
[----:B------:R-:W-:-:S02]  /*16a0*/  LOP3.LUT R27, R27, 0xfffffff0, RZ, 0xc0, !PT ;  /* 0xfffffff01b1b7812 */ /* 0x000fc400078ec0ff */
[----:B------:R-:W-:Y:S01]  /*16b0*/  PLOP3.LUT P0, PT, PT, PT, UP1, 0x40, 0x0 ;  /* 0x000000000000781c */ /* 0x000fe20003f0e818 */
[----:B------:R-:W-:Y:S01]  /*16c0*/  UIADD3 UR4, UP1, UR12, -UR4, URZ ;  /* 0x800000040c047290 */ /* 0x000fe2000ff3e03f */
[----:B------:R-:W-:Y:S01]  /*16d0*/  LOP3.LUT P4, RZ, R24, 0x10, RZ, 0xc0, !PT ;  /* 0x0000001018ff7812 */ /* 0x000fe2000788c0ff */
[----:B------:R-:W-:Y:S01]  /*16e0*/  VIADD R135, R27, UR29 ;  /* 0x0000001d1b877c36 */ /* 0x000fe20008000000 */
[----:B------:R-:W-:Y:S02]  /*16f0*/  SEL R16, R16, RZ, !P0 ;  /* 0x000000ff10107207 */ /* 0x000fe40004000000 */
[----:B--2---:R-:W-:Y:S02]  /*1700*/  CS2R R32, SRZ ;  /* 0x0000000000207805 */ /* 0x004fe4000001ff00 */
[----:B------:R-:W-:Y:S02]  /*1710*/  IADD3 R24, P0, R34, UR18, RZ ;  /* 0x0000001222187c10 */ /* 0x000fe4000ff1e0ff */
[----:B------:R-:W-:Y:S01]  /*1720*/  LOP3.LUT P3, RZ, R25, 0x10, RZ, 0xc0, !PT ;  /* 0x0000001019ff7812 */ /* 0x000fe2000786c0ff */
[----:B------:R2:W-:Y:S01]  /*1730*/  LDGSTS.E.BYPASS.LTC128B.128 [R135], desc[UR24][R30.64], P2 ;  /* 0x000000001e877fae */ /* 0x0005e20009101d58 */
[----:B------:R-:W-:-:S02]  /*1740*/  IADD3.X R25, R35, UR19, RZ, P0, !PT ;  /* 0x0000001323197c10 */ /* 0x000fc400087fe4ff */
[----:B------:R-:W-:Y:S01]  /*1750*/  LOP3.LUT P0, RZ, R17, 0x10, RZ, 0xc0, !PT ;  /* 0x0000001011ff7812 */ /* 0x000fe2000780c0ff */
[----:B------:R-:W-:Y:S01]  /*1760*/  LDGSTS.E.BYPASS.LTC128B.128 [R136+0xc00], desc[UR24][R34.64], P1 ;  /* 0x00c0000022887fae */ /* 0x000fe20008901d58 */
[----:B------:R-:W-:Y:S02]  /*1770*/  SHF.R.S32.HI R12, RZ, 0x2, R15 ;  /* 0x00000002ff0c7819 */ /* 0x000fe4000001140f */
[----:B------:R-:W-:Y:S02]  /*1780*/  SHF.R.S32.HI R17, RZ, 0x1, R19 ;  /* 0x00000001ff117819 */ /* 0x000fe40000011413 */
[----:B------:R-:W-:Y:S02]  /*1790*/  LEA.HI R15, R15, R12, RZ, 0x1 ;  /* 0x0000000c0f0f7211 */ /* 0x000fe400078f08ff */
[----:B------:R-:W-:Y:S02]  /*17a0*/  LOP3.LUT R14, R21, R14, RZ, 0x3c, !PT ;  /* 0x0000000e150e7212 */ /* 0x000fe400078e3cff */
[----:B------:R-:W-:-:S02]  /*17b0*/  LOP3.LUT R15, R15, 0x7fffffe, RZ, 0xc0, !PT ;  /* 0x07fffffe0f0f7812 */ /* 0x000fc400078ec0ff */
[----:B------:R-:W-:Y:S01]  /*17c0*/  SHF.R.S32.HI R21, RZ, 0x2, R22 ;  /* 0x00000002ff157819 */ /* 0x000fe20000011416 */
[----:B------:R-:W-:Y:S01]  /*17d0*/  LDGSTS.E.BYPASS.LTC128B.128 [R135+0xc00], desc[UR24][R24.64], P0 ;  /* 0x00c0000018877fae */ /* 0x000fe20008101d58 */
[----:B------:R-:W-:Y:S01]  /*17e0*/  PLOP3.LUT P5, PT, PT, PT, UP0, 0x80, 0x0 ;  /* 0x000000000000781c */ /* 0x000fe20003faf008 */
[----:B------:R-:W-:Y:S01]  /*17f0*/  IMAD.IADD R12, R12, 0x1, -R15 ;  /* 0x000000010c0c7824 */ /* 0x000fe200078e0a0f */
[-C--:B------:R-:W-:Y:S01]  /*1800*/  LOP3.LUT R27, R28, R21.reuse, RZ, 0x3c, !PT ;  /* 0x000000151c1b7212 */ /* 0x080fe200078e3cff */
[----:B------:R-:W-:Y:S01]  /*1810*/  UIADD3 UR34, UP0, UR4, UR14, URZ ;  /* 0x0000000e04227290 */ /* 0x000fe2000ff1e03f */
[----:B------:R-:W-:Y:S02]  /*1820*/  SEL R152, R152, RZ, P5 ;  /* 0x000000ff98987207 */ /* 0x000fe40002800000 */
[----:B------:R-:W-:Y:S02]  /*1830*/  CS2R R28, SRZ ;  /* 0x00000000001c7805 */ /* 0x000fe4000001ff00 */
[----:B------:R-:W-:Y:S01]  /*1840*/  LOP3.LUT R21, R12, R21, RZ, 0x3c, !PT ;  /* 0x000000150c157212 */ /* 0x000fe200078e3cff */
[----:B------:R-:W-:Y:S01]  /*1850*/  IMAD R26, R27, 0x4, R26 ;  /* 0x000000041b1a7824 */ /* 0x000fe200078e021a */
[----:B------:R-:W-:Y:S01]  /*1860*/  UIADD3.X UR35, UR15, UR13, ~UR5, UP0, UP1 ;  /* 0x0000000d0f237290 */ /* 0x000fe200087e2c05 */
[----:B------:R-:W-:Y:S01]  /*1870*/  IMAD.SHL.U32 R12, R16, 0x10, RZ ;  /* 0x00000010100c7824 */ /* 0x000fe200078e00ff */
[----:B--2---:R-:W-:Y:S01]  /*1880*/  SHF.R.S32.HI R30, RZ, 0x1f, R19 ;  /* 0x0000001fff1e7819 */ /* 0x004fe20000011413 */
[----:B------:R-:W-:Y:S01]  /*1890*/  IMAD R26, R23, 0x8, R26 ;  /* 0x00000008171a7824 */ /* 0x000fe200078e021a */
[----:B------:R-:W-:Y:S01]  /*18a0*/  SHF.R.S32.HI R19, RZ, 0x1f, R18 ;  /* 0x0000001fff137819 */ /* 0x000fe20000011412 */
[----:B------:R-:W-:Y:S01]  /*18b0*/  IMAD R14, R21, 0x4, R14 ;  /* 0x00000004150e7824 */ /* 0x000fe200078e020e */
[----:B------:R-:W-:Y:S01]  /*18c0*/  LEA.HI R30, R30, R17, RZ, 0x2 ;  /* 0x000000111e1e7211 */ /* 0x000fe200078f10ff */
[----:B------:R-:W-:Y:S01]  /*18d0*/  IMAD.SHL.U32 R140, R26, 0x8, RZ ;  /* 0x000000081a8c7824 */ /* 0x000fe200078e00ff */
[----:B------:R-:W-:Y:S01]  /*18e0*/  LEA.HI R19, R19, R18, RZ, 0x2 ;  /* 0x0000001213137211 */ /* 0x000fe200078f10ff */
[----:B------:R-:W-:Y:S01]  /*18f0*/  IMAD R14, R9, 0x8, R14 ;  /* 0x00000008090e7824 */ /* 0x000fe200078e020e */
[----:B------:R-:W-:Y:S01]  /*1900*/  LOP3.LUT R30, R30, 0x1ffffffc, RZ, 0xc0, !PT ;  /* 0x1ffffffc1e1e7812 */ /* 0x000fe200078ec0ff */
[----:B------:R-:W-:Y:S01]  /*1910*/  IMAD.SHL.U32 R16, R16, 0x8, RZ ;  /* 0x0000000810107824 */ /* 0x000fe200078e00ff */
[----:B------:R-:W-:Y:S01]  /*1920*/  LOP3.LUT R19, R19, 0xfffffffc, RZ, 0xc0, !PT ;  /* 0xfffffffc13137812 */ /* 0x000fe200078ec0ff */
[----:B------:R-:W-:Y:S01]  /*1930*/  IMAD.SHL.U32 R8, R152, 0x10, RZ ;  /* 0x0000001098087824 */ /* 0x000fe200078e00ff */
[----:B------:R-:W-:Y:S01]  /*1940*/  LOP3.LUT P2, RZ, R12, 0x10, RZ, 0xc0, !PT ;  /* 0x000000100cff7812 */ /* 0x000fe2000784c0ff */
[----:B------:R-:W-:Y:S01]  /*1950*/  IMAD.IADD R30, R17, 0x1, -R30 ;  /* 0x00000001111e7824 */ /* 0x000fe200078e0a1e */
[----:B------:R-:W-:Y:S01]  /*1960*/  LEA R9, R140, UR29, 0x1 ;  /* 0x0000001d8c097c11 */ /* 0x000fe2000f8e08ff */
[----:B------:R-:W-:Y:S01]  /*1970*/  IMAD.IADD R15, R18, 0x1, -R19 ;  /* 0x00000001120f7824 */ /* 0x000fe200078e0a13 */
[----:B------:R-:W-:Y:S01]  /*1980*/  IADD3 R18, P0, R10, UR14, RZ ;  /* 0x0000000e0a127c10 */ /* 0x000fe2000ff1e0ff */
[----:B------:R-:W-:Y:S01]  /*1990*/  IMAD.SHL.U32 R12, R13, 0x8, RZ ;  /* 0x000000080d0c7824 */ /* 0x000fe200078e00ff */
[----:B------:R-:W-:Y:S01]  /*19a0*/  ULDC.64 UR4, c[0x0][0x370] ;  /* 0x0000dc0000047ab9 */ /* 0x000fe20000000a00 */
[----:B------:R-:W-:Y:S01]  /*19b0*/  IMAD.SHL.U32 R137, R14, 0x8, RZ ;  /* 0x000000080e897824 */ /* 0x000fe200078e00ff */
[----:B------:R-:W-:Y:S01]  /*19c0*/  LOP3.LUT R30, R15, R30, RZ, 0x3c, !PT ;  /* 0x0000001e0f1e7212 */ /* 0x000fe200078e3cff */
[----:B------:R-:W-:Y:S01]  /*19d0*/  IMAD.SHL.U32 R12, R12, 0x2, RZ ;  /* 0x000000020c0c7824 */ /* 0x000fe200078e00ff */
[----:B------:R-:W-:Y:S01]  /*19e0*/  LOP3.LUT P1, RZ, R16, 0x10, RZ, 0xc0, !PT ;  /* 0x0000001010ff7812 */ /* 0x000fe2000782c0ff */
[----:B------:R-:W-:Y:S01]  /*19f0*/  UIADD3 UR4, UP1, UR8, -UR4, URZ ;  /* 0x8000000408047290 */ /* 0x000fe2000ff3e03f */
[----:B------:R-:W-:Y:S01]  /*1a00*/  LDGSTS.E.BYPASS.LTC128B.128 [R9+0x6000], desc[UR24][R10.64], P4 ;  /* 0x060000000a097fae */ /* 0x000fe2000a101d58 */
[----:B------:R-:W-:Y:S01]  /*1a10*/  IMAD.IADD R30, R19, 0x1, R30 ;  /* 0x00000001131e7824 */ /* 0x000fe200078e021e */
[----:B------:R-:W-:Y:S01]  /*1a20*/  IADD3.X R19, R11, UR15, RZ, P0, !PT ;  /* 0x0000000f0b137c10 */ /* 0x000fe200087fe4ff */
[----:B------:R-:W-:Y:S01]  /*1a30*/  IMAD.SHL.U32 R7, R152, 0x8, RZ ;  /* 0x0000000898077824 */ /* 0x000fe200078e00ff */
[----:B------:R-:W-:Y:S01]  /*1a40*/  LOP3.LUT R12, R12, 0xfffffff0, RZ, 0xc0, !PT ;  /* 0xfffffff00c0c7812 */ /* 0x000fe200078ec0ff */
[----:B------:R-:W-:Y:S01]  /*1a50*/  IMAD R30, R17, 0x18, R30 ;  /* 0x00000018111e7824 */ /* 0x000fe200078e021e */
[----:B------:R-:W-:Y:S01]  /*1a60*/  IADD3 R14, P0, R4, UR10, RZ ;  /* 0x0000000a040e7c10 */ /* 0x000fe2000ff1e0ff */
[----:B------:R-:W-:Y:S01]  /*1a70*/  UIADD3 UR38, UP0, UR4, UR10, URZ ;  /* 0x0000000a04267290 */ /* 0x000fe2000ff1e03f */
[----:B------:R-:W-:Y:S01]  /*1a80*/  LEA R13, R137, UR29, 0x1 ;  /* 0x0000001d890d7c11 */ /* 0x000fe2000f8e08ff */
[----:B------:R-:W-:Y:S01]  /*1a90*/  IMAD.SHL.U32 R30, R30, 0x8, RZ ;  /* 0x000000081e1e7824 */ /* 0x000fe200078e00ff */
[----:B------:R-:W-:Y:S01]  /*1aa0*/  LOP3.LUT P4, RZ, R8, 0x10, RZ, 0xc0, !PT ;  /* 0x0000001008ff7812 */ /* 0x000fe2000788c0ff */
[----:B------:R-:W-:Y:S01]  /*1ab0*/  USHF.R.S32.HI UR4, URZ, 0x1f, UR23 ;  /* 0x0000001f3f047899 */ /* 0x000fe20008011417 */
[----:B------:R-:W-:Y:S01]  /*1ac0*/  VIADD R134, R12, UR29 ;  /* 0x0000001d0c867c36 */ /* 0x000fe20008000000 */
[----:B------:R-:W-:Y:S01]  /*1ad0*/  IADD3.X R15, R5, UR11, RZ, P0, !PT ;  /* 0x0000000b050f7c10 */ /* 0x000fe200087fe4ff */
[----:B------:R-:W-:Y:S01]  /*1ae0*/  IMAD.SHL.U32 R133, R30, 0x2, RZ ;  /* 0x000000021e857824 */ /* 0x000fe200078e00ff */
[----:B------:R-:W-:Y:S01]  /*1af0*/  SEL R150, R150, RZ, P5 ;  /* 0x000000ff96967207 */ /* 0x000fe20002800000 */
[----:B------:R-:W-:Y:S01]  /*1b00*/  LDGSTS.E.BYPASS.LTC128B.128 [R13+0x6000], desc[UR24][R18.64], P3 ;  /* 0x06000000120d7fae */ /* 0x000fe20009901d58 */
[----:B------:R-:W-:Y:S01]  /*1b10*/  IADD3 R16, P0, R6, UR36, RZ ;  /* 0x0000002406107c10 */ /* 0x000fe2000ff1e0ff */
[----:B------:R-:W-:Y:S01]  /*1b20*/  UIMAD UR4, UR4, UR6, URZ ;  /* 0x00000006040472a4 */ /* 0x000fe2000f8e023f */
[----:B------:R-:W-:Y:S01]  /*1b30*/  LOP3.LUT R133, R133, 0xfffffff0, RZ, 0xc0, !PT ;  /* 0xfffffff085857812 */ /* 0x000fe200078ec0ff */
[----:B------:R2:W-:Y:S01]  /*1b40*/  LDGSTS.E.BYPASS.LTC128B.128 [R134+0x9000], desc[UR24][R4.64], P2 ;  /* 0x0900000004867fae */ /* 0x0005e20009101d58 */
[----:B------:R-:W-:Y:S01]  /*1b50*/  LOP3.LUT P3, RZ, R7, 0x10, RZ, 0xc0, !PT ;  /* 0x0000001007ff7812 */ /* 0x000fe2000786c0ff */
[----:B------:R-:W-:Y:S01]  /*1b60*/  IMAD.SHL.U32 R12, R152, 0x4, RZ ;  /* 0x00000004980c7824 */ /* 0x000fe200078e00ff */
[----:B------:R-:W-:Y:S01]  /*1b70*/  IADD3.X R17, R3, UR37, RZ, P0, !PT ;  /* 0x0000002503117c10 */ /* 0x000fe200087fe4ff */
[----:B------:R-:W-:Y:S01]  /*1b80*/  VIADD R133, R133, UR29 ;  /* 0x0000001d85857c36 */ /* 0x000fe20008000000 */
[----:B------:R-:W-:Y:S01]  /*1b90*/  UIMAD UR4, UR23, UR7, UR4 ;  /* 0x00000007170472a4 */ /* 0x000fe2000f8e0204 */
[----:B------:R-:W-:Y:S01]  /*1ba0*/  IMAD.SHL.U32 R3, R150, 0x8, RZ ;  /* 0x0000000896037824 */ /* 0x000fe200078e00ff */
[----:B------:R-:W-:Y:S01]  /*1bb0*/  SEL R151, R151, RZ, P5 ;  /* 0x000000ff97977207 */ /* 0x000fe20002800000 */
[----:B------:R-:W-:Y:S01]  /*1bc0*/  UIADD3.X UR39, UR11, UR9, ~UR5, UP0, UP1 ;  /* 0x000000090b277290 */ /* 0x000fe200087e2c05 */
[----:B------:R3:W-:Y:S01]  /*1bd0*/  LDGSTS.E.BYPASS.LTC128B.128 [R133+0x9000], desc[UR24][R14.64], P1 ;  /* 0x090000000e857fae */ /* 0x0007e20008901d58 */
[----:B------:R-:W-:Y:S01]  /*1be0*/  LOP3.LUT P2, RZ, R12, 0x10, RZ, 0xc0, !PT ;  /* 0x000000100cff7812 */ /* 0x000fe2000784c0ff */
[----:B------:R-:W-:Y:S01]  /*1bf0*/  IMAD.SHL.U32 R6, R150, 0x10, RZ ;  /* 0x0000001096067824 */ /* 0x000fe200078e00ff */
[----:B------:R-:W-:Y:S01]  /*1c00*/  ULEA UR34, UP0, UR40, UR34, 0x1 ;  /* 0x0000002228227291 */ /* 0x000fe2000f80083f */
[----:B------:R-:W0:Y:S01]  /*1c10*/  LDGDEPBAR ;  /* 0x00000000000079af */ /* 0x000e220000000000 */
[----:B------:R-:W-:Y:S01]  /*1c20*/  UIADD3 UR4, UR41, UR4, URZ ;  /* 0x0000000429047290 */ /* 0x000fe2000fffe03f */
[----:B------:R-:W-:Y:S01]  /*1c30*/  IMAD.SHL.U32 R12, R152, 0x2, RZ ;  /* 0x00000002980c7824 */ /* 0x000fe200078e00ff */
[----:B------:R-:W-:Y:S01]  /*1c40*/  UIMAD.WIDE UR38, UR23, 0x2, UR38 ;  /* 0x00000002172678a5 */ /* 0x000fe2000f8e0226 */
[----:B------:R4:W-:Y:S01]  /*1c50*/  LDGSTS.E.BYPASS.LTC128B.128 [R136+0x80], desc[UR24][R16.64], P4 ;  /* 0x0008000010887fae */ /* 0x0009e2000a101d58 */
[----:B------:R-:W-:Y:S01]  /*1c60*/  LOP3.LUT P4, RZ, R3, 0x10, RZ, 0xc0, !PT ;  /* 0x0000001003ff7812 */ /* 0x000fe2000788c0ff */
[----:B------:R-:W-:Y:S01]  /*1c70*/  IMAD.SHL.U32 R3, R151, 0x10, RZ ;  /* 0x0000001097037824 */ /* 0x000fe200078e00ff */
[----:B------:R-:W-:Y:S01]  /*1c80*/  ULEA.HI.X UR4, UR40, UR35, UR4, 0x1, UP0 ;  /* 0x0000002328047291 */ /* 0x000fe200080f0c04 */
[----:B------:R-:W-:Y:S01]  /*1c90*/  LOP3.LUT P6, RZ, R6, 0x10, RZ, 0xc0, !PT ;  /* 0x0000001006ff7812 */ /* 0x000fe200078cc0ff */
[----:B------:R-:W-:Y:S01]  /*1ca0*/  USHF.R.S32.HI UR23, URZ, 0x2, UR33 ;  /* 0x000000023f177899 */ /* 0x000fe20008011421 */
[----:B------:R-:W-:Y:S01]  /*1cb0*/  LOP3.LUT P5, RZ, R12, 0x10, RZ, 0xc0, !PT ;  /* 0x000000100cff7812 */ /* 0x000fe200078ac0ff */
[----:B------:R-:W-:Y:S01]  /*1cc0*/  USHF.L.U32 UR7, UR31, 0x5, URZ ;  /* 0x000000051f077899 */ /* 0x000fe2000800063f */
[----:B------:R-:W-:Y:S01]  /*1cd0*/  LOP3.LUT R102, R102, 0x4, RZ, 0xc0, !PT ;  /* 0x0000000466667812 */ /* 0x000fe200078ec0ff */
[----:B------:R-:W-:Y:S01]  /*1ce0*/  USHF.L.U32 UR5, UR23, 0x3, URZ ;  /* 0x0000000317057899 */ /* 0x000fe2000800063f */
[----:B--2---:R-:W-:Y:S01]  /*1cf0*/  IADD3 R4, P1, R4, UR38, RZ ;  /* 0x0000002604047c10 */ /* 0x004fe2000ff3e0ff */
[----:B------:R-:W-:Y:S01]  /*1d00*/  ULOP3.LUT UR7, UR7, 0x7fffffc0, URZ, 0xc0, !UPT ;  /* 0x7fffffc007077892 */ /* 0x000fe2000f8ec03f */
[----:B------:R-:W-:Y:S01]  /*1d10*/  SHF.R.U32.HI R101, RZ, 0x1, R101 ;  /* 0x00000001ff657819 */ /* 0x000fe20000011665 */
[----:B------:R-:W-:Y:S01]  /*1d20*/  UISETP.GE.AND UP0, UPT, UR30, 0x20, UPT ;  /* 0x000000201e00788c */ /* 0x000fe2000bf06270 */
[----:B------:R-:W-:Y:S01]  /*1d30*/  IADD3.X R5, R5, UR39, RZ, P1, !PT ;  /* 0x0000002705057c10 */ /* 0x000fe20008ffe4ff */
[----:B------:R-:W-:Y:S01]  /*1d40*/  UIMAD UR32, UR31, 0x180, UR5 ;  /* 0x000001801f2078a4 */ /* 0x000fe2000f8e0205 */
[----:B------:R-:W-:Y:S01]  /*1d50*/  LOP3.LUT R68, R102, R2, R101, 0xf6, !PT ;  /* 0x0000000266447212 */ /* 0x000fe200078ef665 */
[----:B------:R-:W-:Y:S01]  /*1d60*/  ULEA UR7, UR23, UR7, 0xb ;  /* 0x0000000717077291 */ /* 0x000fe2000f8e583f */
[----:B------:R-:W-:-:S02]  /*1d70*/  LOP3.LUT R141, R141, R102, RZ, 0xfc, !PT ;  /* 0x000000668d8d7212 */ /* 0x000fc400078efcff */
[----:B------:R-:W-:Y:S02]  /*1d80*/  CS2R R34, SRZ ;  /* 0x0000000000227805 */ /* 0x000fe4000001ff00 */
[----:B---3--:R-:W-:Y:S02]  /*1d90*/  IADD3 R14, P0, R16, UR18, RZ ;  /* 0x00000012100e7c10 */ /* 0x008fe4000ff1e0ff */
[----:B------:R-:W-:Y:S02]  /*1da0*/  CS2R R24, SRZ ;  /* 0x0000000000187805 */ /* 0x000fe4000001ff00 */
[----:B------:R-:W-:Y:S02]  /*1db0*/  CS2R R26, SRZ ;  /* 0x00000000001a7805 */ /* 0x000fe4000001ff00 */
[----:B------:R-:W-:Y:S02]  /*1dc0*/  CS2R R22, SRZ ;  /* 0x0000000000167805 */ /* 0x000fe4000001ff00 */
[----:B------:R-:W-:-:S02]  /*1dd0*/  IADD3.X R15, R17, UR19, RZ, P0, !PT ;  /* 0x00000013110f7c10 */ /* 0x000fc400087fe4ff */
[----:B------:R-:W-:Y:S02]  /*1de0*/  CS2R R20, SRZ ;  /* 0x0000000000147805 */ /* 0x000fe4000001ff00 */
[----:B------:R-:W-:Y:S02]  /*1df0*/  IADD3 R18, P0, R14, UR18, RZ ;  /* 0x000000120e127c10 */ /* 0x000fe4000ff1e0ff */
[----:B------:R-:W-:Y:S02]  /*1e00*/  CS2R R30, SRZ ;  /* 0x00000000001e7805 */ /* 0x000fe4000001ff00 */
[----:B----4-:R-:W-:Y:S01]  /*1e10*/  CS2R R16, SRZ ;  /* 0x0000000000107805 */ /* 0x010fe2000001ff00 */
[----:B------:R2:W-:Y:S01]  /*1e20*/  LDGSTS.E.BYPASS.LTC128B.128 [R135+0x80], desc[UR24][R14.64], P3 ;  /* 0x000800000e877fae */ /* 0x0005e20009901d58 */
[----:B------:R-:W-:Y:S02]  /*1e30*/  IADD3.X R19, R15, UR19, RZ, P0, !PT ;  /* 0x000000130f137c10 */ /* 0x000fe400087fe4ff */
[----:B------:R-:W-:-:S02]  /*1e40*/  IADD3 R6, P0, R10, UR34, RZ ;  /* 0x000000220a067c10 */ /* 0x000fc4000ff1e0ff */
[----:B------:R-:W-:Y:S01]  /*1e50*/  LOP3.LUT P3, RZ, R3, 0x10, RZ, 0xc0, !PT ;  /* 0x0000001003ff7812 */ /* 0x000fe2000786c0ff */
[----:B------:R-:W-:Y:S01]  /*1e60*/  IMAD.SHL.U32 R3, R151, 0x8, RZ ;  /* 0x0000000897037824 */ /* 0x000fe200078e00ff */
[----:B------:R-:W-:Y:S01]  /*1e70*/  IADD3.X R7, R11, UR4, RZ, P0, !PT ;  /* 0x000000040b077c10 */ /* 0x000fe200087fe4ff */
[----:B------:R3:W-:Y:S01]  /*1e80*/  LDGSTS.E.BYPASS.LTC128B.128 [R136+0xc80], desc[UR24][R18.64], P2 ;  /* 0x00c8000012887fae */ /* 0x0007e20009101d58 */
[----:B------:R-:W-:Y:S01]  /*1e90*/  IADD3 R104, P0, R18, UR18, RZ ;  /* 0x0000001212687c10 */ /* 0x000fe2000ff1e0ff */
[----:B------:R-:W-:Y:S01]  /*1ea0*/  UIMAD UR4, UR26, 0x300, URZ ;  /* 0x000003001a0478a4 */ /* 0x000fe2000f8e023f */
[----:B------:R-:W-:Y:S01]  /*1eb0*/  LOP3.LUT P1, RZ, R3, 0x10, RZ, 0xc0, !PT ;  /* 0x0000001003ff7812 */ /* 0x000fe2000782c0ff */
[----:B------:R-:W-:Y:S01]  /*1ec0*/  IMAD R3, R142, 0x18, RZ ;  /* 0x000000188e037824 */ /* 0x000fe200078e02ff */
[----:B------:R-:W-:Y:S01]  /*1ed0*/  IADD3 R106, P2, R6, UR14, RZ ;  /* 0x0000000e066a7c10 */ /* 0x000fe2000ff5e0ff */
[----:B------:R-:W-:Y:S01]  /*1ee0*/  UIADD3 UR6, UR5, UR4, URZ ;  /* 0x0000000405067290 */ /* 0x000fe2000fffe03f */
[----:B------:R-:W-:-:S02]  /*1ef0*/  IADD3.X R105, R19, UR19, RZ, P0, !PT ;  /* 0x0000001313697c10 */ /* 0x000fc400087fe4ff */
[----:B------:R-:W-:Y:S02]  /*1f00*/  CS2R R10, SRZ ;  /* 0x00000000000a7805 */ /* 0x000fe4000001ff00 */
[----:B------:R-:W-:Y:S01]  /*1f10*/  IADD3 R108, P0, R4, UR10, RZ ;  /* 0x0000000a046c7c10 */ /* 0x000fe2000ff1e0ff */
[----:B------:R-:W-:Y:S01]  /*1f20*/  ULEA UR6, UR6, UR29, 0x4 ;  /* 0x0000001d06067291 */ /* 0x000fe2000f8e203f */
[----:B------:R-:W-:Y:S01]  /*1f30*/  IADD3.X R107, R7, UR15, RZ, P2, !PT ;  /* 0x0000000f076b7c10 */ /* 0x000fe200097fe4ff */
[----:B------:R-:W-:Y:S01]  /*1f40*/  LDGSTS.E.BYPASS.LTC128B.128 [R135+0xc80], desc[UR24][R104.64], P5 ;  /* 0x00c8000068877fae */ /* 0x000fe2000a901d58 */
[----:B------:R-:W-:Y:S02]  /*1f50*/  IADD3.X R109, R5, UR11, RZ, P0, !PT ;  /* 0x0000000b056d7c10 */ /* 0x000fe400087fe4ff */
[----:B------:R-:W-:Y:S01]  /*1f60*/  LOP3.LUT R68, R68, R3, RZ, 0xfc, !PT ;  /* 0x0000000344447212 */ /* 0x000fe200078efcff */
[----:B------:R4:W-:Y:S01]  /*1f70*/  LDGSTS.E.BYPASS.LTC128B.128 [R9+0x7000], desc[UR24][R6.64], P6 ;  /* 0x0700000006097fae */ /* 0x0009e2000b101d58 */
[----:B------:R-:W-:-:S02]  /*1f80*/  LOP3.LUT R3, R3, R102, RZ, 0xfc, !PT ;  /* 0x0000006603037212 */ /* 0x000fc400078efcff */
[----:B------:R-:W-:Y:S01]  /*1f90*/  PLOP3.LUT P0, PT, PT, PT, UP0, 0x80, 0x0 ;  /* 0x000000000000781c */ /* 0x000fe20003f0f008 */
[----:B------:R5:W-:Y:S01]  /*1fa0*/  LDGSTS.E.BYPASS.LTC128B.128 [R13+0x7000], desc[UR24][R106.64], P4 ;  /* 0x070000006a0d7fae */ /* 0x000be2000a101d58 */
[----:B------:R-:W-:Y:S02]  /*1fb0*/  LOP3.LUT R3, R3, R2, R101, 0xf6, !PT ;  /* 0x0000000203037212 */ /* 0x000fe400078ef665 */
[----:B--2---:R-:W-:Y:S02]  /*1fc0*/  CS2R R14, SRZ ;  /* 0x00000000000e7805 */ /* 0x004fe4000001ff00 */
[----:B------:R-:W-:Y:S01]  /*1fd0*/  LEA R68, R68, UR6, 0x4 ;  /* 0x0000000644447c11 */ /* 0x000fe2000f8e20ff */
[----:B------:R2:W-:Y:S01]  /*1fe0*/  LDGSTS.E.BYPASS.LTC128B.128 [R134+0x9080], desc[UR24][R4.64], P3 ;  /* 0x0908000004867fae */ /* 0x0005e20009901d58 */
[----:B------:R-:W-:Y:S01]  /*1ff0*/  LOP3.LUT R3, R3, UR4, RZ, 0xfc, !PT ;  /* 0x0000000403037c12 */ /* 0x000fe2000f8efcff */
[----:B------:R-:W-:Y:S01]  /*2000*/  UIADD3 UR4, UR29, 0x6000, URZ ;  /* 0x000060001d047890 */ /* 0x000fe2000fffe03f */
[----:B------:R-:W-:Y:S01]  /*2010*/  IADD3 R146, P2, R106, UR12, RZ ;  /* 0x0000000c6a927c10 */ /* 0x000fe2000ff5e0ff */
[----:B------:R1:W-:Y:S01]  /*2020*/  LDGSTS.E.BYPASS.LTC128B.128 [R133+0x9080], desc[UR24][R108.64], P1 ;  /* 0x090800006c857fae */ /* 0x0003e20008901d58 */
[----:B------:R-:W-:Y:S01]  /*2030*/  IADD3 R148, P1, R108, UR8, RZ ;  /* 0x000000086c947c10 */ /* 0x000fe2000ff3e0ff */
[----:B------:R-:W-:Y:S01]  /*2040*/  VIADD R3, R3, UR5 ;  /* 0x0000000503037c36 */ /* 0x000fe20008000000 */
[----:B------:R-:W-:Y:S01]  /*2050*/  USHF.L.U32 UR5, UR7, 0x1, URZ ;  /* 0x0000000107057899 */ /* 0x000fe2000800063f */
[----:B------:R-:W0:Y:S01]  /*2060*/  LDGDEPBAR ;  /* 0x00000000000079af */ /* 0x000e220000000000 */
[----:B------:R-:W-:Y:S01]  /*2070*/  USHF.R.S32.HI UR7, URZ, 0x1f, UR30 ;  /* 0x0000001f3f077899 */ /* 0x000fe2000801141e */
[----:B------:R-:W-:-:S02]  /*2080*/  LEA R66, R66, UR4, 0x4 ;  /* 0x0000000442427c11 */ /* 0x000fc4000f8e20ff */
[----:B---3--:R-:W-:Y:S02]  /*2090*/  CS2R R18, SRZ ;  /* 0x0000000000127805 */ /* 0x008fe4000001ff00 */
[----:B------:R-:W-:Y:S01]  /*20a0*/  LEA R3, R3, UR29, 0x4 ;  /* 0x0000001d03037c11 */ /* 0x000fe2000f8e20ff */
[----:B------:R-:W-:Y:S01]  /*20b0*/  ULEA.HI UR7, UR7, UR30, URZ, 0x5 ;  /* 0x0000001e07077291 */ /* 0x000fe2000f8f283f */
[----:B------:R-:W-:Y:S02]  /*20c0*/  LEA R0, R0, UR4, 0x4 ;  /* 0x0000000400007c11 */ /* 0x000fe4000f8e20ff */
[----:B------:R-:W-:Y:S01]  /*20d0*/  IADD3 R144, P3, R104, UR16, RZ ;  /* 0x0000001068907c10 */ /* 0x000fe2000ff7e0ff */
[----:B------:R-:W-:Y:S01]  /*20e0*/  ULEA.HI.SX32 UR42, UR7, 0xfffffffe, 0x1b ;  /* 0xfffffffe072a7891 */ /* 0x000fe2000f8fda3f */
[----:B------:R-:W-:Y:S01]  /*20f0*/  IADD3.X R149, R109, UR9, RZ, P1, !PT ;  /* 0x000000096d957c10 */ /* 0x000fe20008ffe4ff */
[----:B------:R-:W-:Y:S01]  /*2100*/  USHF.L.U32 UR7, UR31, 0x4, URZ ;  /* 0x000000041f077899 */ /* 0x000fe2000800063f */
[----:B------:R-:W-:-:S02]  /*2110*/  IADD3.X R147, R107, UR13, RZ, P2, !PT ;  /* 0x0000000d6b937c10 */ /* 0x000fc400097fe4ff */
[----:B----4-:R-:W-:Y:S02]  /*2120*/  CS2R R8, SRZ ;  /* 0x0000000000087805 */ /* 0x010fe4000001ff00 */
[----:B------:R-:W-:Y:S02]  /*2130*/  IADD3.X R143, R105, UR17, RZ, P3, !PT ;  /* 0x00000011698f7c10 */ /* 0x000fe40009ffe4ff */
[----:B------:R-:W-:Y:S02]  /*2140*/  CS2R R6, SRZ ;  /* 0x0000000000067805 */ /* 0x000fe4000001ff00 */
[----:B------:R-:W-:Y:S02]  /*2150*/  LEA R140, R140, UR4, 0x1 ;  /* 0x000000048c8c7c11 */ /* 0x000fe4000f8e08ff */
[----:B-----5:R-:W-:Y:S02]  /*2160*/  CS2R R12, SRZ ;  /* 0x00000000000c7805 */ /* 0x020fe4000001ff00 */
[----:B------:R-:W-:Y:S01]  /*2170*/  LEA R137, R137, UR4, 0x1 ;  /* 0x0000000489897c11 */ /* 0x000fe2000f8e08ff */
[----:B--2---:R-:W-:Y:S01]  /*2180*/  IMAD.SHL.U32 R5, R2, 0x8, RZ ;  /* 0x0000000802057824 */ /* 0x004fe200078e00ff */
[----:B------:R-:W-:-:S04]  /*2190*/  DEPBAR.LE SB0, 0x1 ;  /* 0x000080400000791a */ /* 0x000fc80000000000 */
[----:B------:R-:W-:Y:S01]  /*21a0*/  BAR.SYNC.DEFER_BLOCKING 0x0 ;  /* 0x0000000000007b1d */ /* 0x000fe20000010000 */
[----:B------:R-:W-:Y:S02]  /*21b0*/  LOP3.LUT R2, R5, 0xfffffff8, R100, 0xe2, !PT ;  /* 0xfffffff805027812 */ /* 0x000fe400078ee264 */
[----:B------:R-:W-:Y:S02]  /*21c0*/  CS2R R4, SRZ ;  /* 0x0000000000047805 */ /* 0x000fe4000001ff00 */
[----:B------:R-:W-:-:S05]  /*21d0*/  SHF.R.U32.HI R2, RZ, 0x1, R2 ;  /* 0x00000001ff027819 */ /* 0x000fca0000011602 */
[----:B------:R-:W-:-:S04]  /*21e0*/  IMAD R2, R2, 0x18, R141 ;  /* 0x0000001802027824 */ /* 0x000fc800078e028d */
[----:B------:R-:W-:-:S05]  /*21f0*/  VIADD R2, R2, UR32 ;  /* 0x0000002002027c36 */ /* 0x000fca0008000000 */
[----:B------:R-:W-:Y:S01]  /*2200*/  LEA R2, R2, UR29, 0x4 ;  /* 0x0000001d02027c11 */ /* 0x000fe2000f8e20ff */
[----:B------:R-:W2:Y:S04]  /*2210*/  LDSM.16.M88.4 R68, [R68] ;  /* 0x000000004444783b */ /* 0x000ea80000000200 */
[----:B------:R-:W3:Y:S04]  /*2220*/  LDSM.16.M88.4 R80, [R3+0xc00] ;  /* 0x000c00000350783b */ /* 0x000ee80000000200 */
[----:B------:R-:W4:Y:S04]  /*2230*/  LDSM.16.M88.4 R84, [R3+0x1800] ;  /* 0x001800000354783b */ /* 0x000f280000000200 */
[----:B------:R-:W1:Y:S04]  /*2240*/  LDSM.16.M88.4 R88, [R3+0x2400] ;  /* 0x002400000358783b */ /* 0x000e680000000200 */
[----:B------:R-:W1:Y:S04]  /*2250*/  LDSM.16.M88.4 R92, [R2+0x9000] ;  /* 0x00900000025c783b */ /* 0x000e680000000200 */
[----:B------:R5:W1:Y:S04]  /*2260*/  LDSM.16.M88.4 R96, [R2+0x9c00] ;  /* 0x009c00000260783b */ /* 0x000a680000000200 */
[----:B------:R1:W1:Y:S04]  /*2270*/  LDSM.16.MT88.4 R72, [R66+UR5] ;  /* 0x000000054248783b */ /* 0x0002680008004200 */
[----:B------:R1:W1:Y:S01]  /*2280*/  LDSM.16.MT88.4 R76, [R0+UR5] ;  /* 0x00000005004c783b */ /* 0x0002620008004200 */
[----:B-----5:R-:W-:Y:S01]  /*2290*/  CS2R R2, SRZ ;  /* 0x0000000000027805 */ /* 0x020fe2000001ff00 */
[----:B--23--:R-:W-:Y:S06]  /*22a0*/  @!P0 BRA `(.L_x_59) ;  /* 0x0000000c00948947 */ /* 0x00cfec0003800000 */
[----:B------:R-:W-:Y:S01]  /*22b0*/  LOP3.LUT R2, R67, 0x1f, RZ, 0xc0, !PT ;  /* 0x0000001f43027812 */ /* 0x000fe200078ec0ff */
[----:B------:R-:W-:Y:S01]  /*22c0*/  ULEA UR4, UR32, UR29, 0x4 ;  /* 0x0000001d20047291 */ /* 0x000fe2000f8e203f */
[----:B------:R-:W-:Y:S02]  /*22d0*/  ISETP.NE.AND P0, PT, RZ, UR42, PT ;  /* 0x0000002aff007c0c */ /* 0x000fe4000bf05270 */
[----:B------:R-:W-:Y:S02]  /*22e0*/  CS2R R40, SRZ ;  /* 0x0000000000287805 */ /* 0x000fe4000001ff00 */
[----:B------:R-:W-:Y:S02]  /*22f0*/  SHF.R.U32.HI R2, RZ, 0x4, R2 ;  /* 0x00000004ff027819 */ /* 0x000fe40000011602 */
[----:B------:R-:W-:Y:S02]  /*2300*/  CS2R R42, SRZ ;  /* 0x00000000002a7805 */ /* 0x000fe4000001ff00 */
[----:B------:R-:W-:-:S02]  /*2310*/  CS2R R56, SRZ ;  /* 0x0000000000387805 */ /* 0x000fc4000001ff00 */
[----:B------:R-:W-:Y:S02]  /*2320*/  CS2R R58, SRZ ;  /* 0x00000000003a7805 */ /* 0x000fe4000001ff00 */
[----:B------:R-:W-:Y:S01]  /*2330*/  LOP3.LUT R101, R102, R2, R101, 0xf6, !PT ;  /* 0x0000000266657212 */ /* 0x000fe200078ef665 */
[----:B------:R-:W-:Y:S01]  /*2340*/  IMAD.SHL.U32 R3, R2, 0x8, RZ ;  /* 0x0000000802037824 */ /* 0x000fe200078e00ff */
[----:B------:R-:W-:Y:S02]  /*2350*/  CS2R R38, SRZ ;  /* 0x0000000000267805 */ /* 0x000fe4000001ff00 */
[----:B------:R-:W-:Y:S02]  /*2360*/  CS2R R44, SRZ ;  /* 0x00000000002c7805 */ /* 0x000fe4000001ff00 */
[----:B------:R-:W-:Y:S01]  /*2370*/  CS2R R54, SRZ ;  /* 0x0000000000367805 */ /* 0x000fe2000001ff00 */
[----:B------:R-:W-:Y:S01]  /*2380*/  IMAD R142, R142, 0x18, R101 ;  /* 0x000000188e8e7824 */ /* 0x000fe200078e0265 */
[----:B------:R-:W-:-:S02]  /*2390*/  LOP3.LUT R3, R3, 0xfffffff8, R100, 0xe2, !PT ;  /* 0xfffffff803037812 */ /* 0x000fc400078ee264 */
[----:B------:R-:W-:Y:S02]  /*23a0*/  CS2R R60, SRZ ;  /* 0x00000000003c7805 */ /* 0x000fe4000001ff00 */
[----:B------:R-:W-:Y:S01]  /*23b0*/  CS2R R36, SRZ ;  /* 0x0000000000247805 */ /* 0x000fe2000001ff00 */
[----:B------:R-:W-:Y:S01]  /*23c0*/  IMAD.SHL.U32 R132, R142, 0x10, RZ ;  /* 0x000000108e847824 */ /* 0x000fe200078e00ff */
[----:B------:R-:W-:Y:S02]  /*23d0*/  SHF.R.U32.HI R2, RZ, 0x1, R3 ;  /* 0x00000001ff027819 */ /* 0x000fe40000011603 */
[----:B------:R-:W-:Y:S02]  /*23e0*/  CS2R R46, SRZ ;  /* 0x00000000002e7805 */ /* 0x000fe4000001ff00 */
[----:B------:R-:W-:Y:S02]  /*23f0*/  CS2R R52, SRZ ;  /* 0x0000000000347805 */ /* 0x000fe4000001ff00 */
[----:B------:R-:W-:-:S02]  /*2400*/  CS2R R62, SRZ ;  /* 0x00000000003e7805 */ /* 0x000fc4000001ff00 */
[----:B------:R-:W-:Y:S01]  /*2410*/  CS2R R34, SRZ ;  /* 0x0000000000227805 */ /* 0x000fe2000001ff00 */
[----:B------:R-:W-:Y:S01]  /*2420*/  IMAD R141, R2, 0x18, R141 ;  /* 0x00000018028d7824 */ /* 0x000fe200078e028d */
[----:B------:R-:W-:Y:S02]  /*2430*/  CS2R R48, SRZ ;  /* 0x0000000000307805 */ /* 0x000fe4000001ff00 */
[----:B------:R-:W-:Y:S02]  /*2440*/  CS2R R50, SRZ ;  /* 0x0000000000327805 */ /* 0x000fe4000001ff00 */
[----:B------:R-:W-:Y:S01]  /*2450*/  CS2R R64, SRZ ;  /* 0x0000000000407805 */ /* 0x000fe2000001ff00 */
[----:B------:R-:W-:Y:S01]  /*2460*/  IMAD.SHL.U32 R67, R141, 0x10, RZ ;  /* 0x000000108d437824 */ /* 0x000fe200078e00ff */
[----:B------:R-:W-:Y:S02]  /*2470*/  CS2R R8, SRZ ;  /* 0x0000000000087805 */ /* 0x000fe4000001ff00 */
[----:B------:R-:W-:-:S02]  /*2480*/  CS2R R10, SRZ ;  /* 0x00000000000a7805 */ /* 0x000fc4000001ff00 */
[----:B------:R-:W-:Y:S02]  /*2490*/  CS2R R24, SRZ ;  /* 0x0000000000187805 */ /* 0x000fe4000001ff00 */
[----:B------:R-:W-:Y:S02]  /*24a0*/  CS2R R26, SRZ ;  /* 0x00000000001a7805 */ /* 0x000fe4000001ff00 */
[----:B------:R-:W-:Y:S02]  /*24b0*/  CS2R R6, SRZ ;  /* 0x0000000000067805 */ /* 0x000fe4000001ff00 */
[----:B------:R-:W-:Y:S02]  /*24c0*/  CS2R R12, SRZ ;  /* 0x00000000000c7805 */ /* 0x000fe4000001ff00 */
        /* <DEDUP_REMOVED lines=10> */
[----:B------:R-:W-:Y:S01]  /*2570*/  SEL R152, R152, RZ, P0 ;  /* 0x000000ff98987207 */ /* 0x000fe20000000000 */
[----:B------:R-:W-:Y:S01]  /*2580*/  UMOV UR41, 0x2 ;  /* 0x0000000200297882 */ /* 0x000fe20000000000 */
[----:B------:R-:W-:Y:S01]  /*2590*/  SEL R151, R151, RZ, P0 ;  /* 0x000000ff97977207 */ /* 0x000fe20000000000 */
[----:B------:R-:W-:Y:S01]  /*25a0*/  UMOV UR40, 0x100 ;  /* 0x0000010000287882 */ /* 0x000fe20000000000 */
[----:B------:R-:W-:Y:S01]  /*25b0*/  SEL R150, R150, RZ, P0 ;  /* 0x000000ff96967207 */ /* 0x000fe20000000000 */
[----:B------:R-:W-:Y:S01]  /*25c0*/  UMOV UR39, 0x2000 ;  /* 0x0000200000277882 */ /* 0x000fe20000000000 */
[----:B------:R-:W-:Y:S01]  /*25d0*/  LOP3.LUT R132, R132, 0x20, RZ, 0x3c, !PT ;  /* 0x0000002084847812 */ /* 0x000fe200078e3cff */
[----:B------:R-:W-:Y:S01]  /*25e0*/  UIMAD UR32, UR19, 0x3, URZ ;  /* 0x00000003132078a4 */ /* 0x000fe2000f8e023f */
[----:B------:R-:W-:Y:S01]  /*25f0*/  LOP3.LUT R67, R67, 0x20, RZ, 0x3c, !PT ;  /* 0x0000002043437812 */ /* 0x000fe200078e3cff */
[----:B------:R-:W-:Y:S01]  /*2600*/  UIADD3 UR4, UR4, 0x9000, URZ ;  /* 0x0000900004047890 */ /* 0x000fe2000fffe03f */
[----:B------:R-:W-:Y:S01]  /*2610*/  UMOV UR38, 0x100 ;  /* 0x0000010000267882 */ /* 0x000fe20000000000 */
[----:B------:R-:W-:-:S10]  /*2620*/  UMOV UR37, URZ ;  /* 0x0000003f00257c82 */ /* 0x000fd40008000000 */
.L_x_60:
[C---:B-1----:R-:W-:Y:S01]  /*2630*/  HMMA.16816.F16 R64, R68.reuse, R72, R64 ;  /* 0x000000484440723c */ /* 0x042fe20000000840 */
[----:B------:R-:W-:Y:S01]  /*2640*/  LDSM.16.M88.4 R100, [R132+UR6] ;  /* 0x000000068464783b */ /* 0x000fe20008000200 */
[----:B------:R-:W-:Y:S02]  /*2650*/  UISETP.NE.AND UP0, UPT, UR37, 0x2, UPT ;  /* 0x000000022500788c */ /* 0x000fe4000bf05270 */
[----:B------:R-:W-:Y:S01]  /*2660*/  LOP3.LUT P0, RZ, R152, 0x1, RZ, 0xc0, !PT ;  /* 0x0000000198ff7812 */ /* 0x000fe2000780c0ff */
[----:B---3--:R-:W-:Y:S01]  /*2670*/  VIADD R153, R136, UR38 ;  /* 0x0000002688997c36 */ /* 0x008fe20008000000 */
[C---:B------:R-:W-:Y:S01]  /*2680*/  HMMA.16816.F16 R62, R68.reuse, R74, R62 ;  /* 0x0000004a443e723c */ /* 0x040fe2000000083e */
[----:B------:R-:W-:Y:S01]  /*2690*/  UMOV UR34, UR5 ;  /* 0x0000000500227c82 */ /* 0x000fe20008000000 */
[----:B------:R-:W-:Y:S01]  /*26a0*/  IMAD.MOV.U32 R145, RZ, RZ, R143 ;  /* 0x000000ffff917224 */ /* 0x000fe200078e008f */
[----:B------:R-:W1:Y:S01]  /*26b0*/  LDSM.16.MT88.4 R104, [R66+UR5+0x800] ;  /* 0x000800054268783b */ /* 0x000e620008004200 */
[----:B------:R-:W-:Y:S01]  /*26c0*/  LOP3.LUT P3, RZ, R150, 0x1, RZ, 0xc0, !PT ;  /* 0x0000000196ff7812 */ /* 0x000fe2000786c0ff */
[----:B------:R-:W-:Y:S01]  /*26d0*/  VIADD R159, R140, UR39 ;  /* 0x000000278c9f7c36 */ /* 0x000fe20008000000 */
[C---:B------:R-:W-:Y:S01]  /*26e0*/  HMMA.16816.F16 R60, R68.reuse, R76, R60 ;  /* 0x0000004c443c723c */ /* 0x040fe2000000083c */
[----:B------:R-:W-:Y:S01]  /*26f0*/  IMAD.U32 R155, RZ, RZ, UR18 ;  /* 0x00000012ff9b7e24 */ /* 0x000fe2000f8e00ff */
[----:B------:R-:W-:Y:S01]  /*2700*/  LOP3.LUT P2, RZ, R151, 0x1, RZ, 0xc0, !PT ;  /* 0x0000000197ff7812 */ /* 0x000fe2000784c0ff */
[----:B------:R-:W-:Y:S01]  /*2710*/  UMOV UR33, UR6 ;  /* 0x0000000600217c82 */ /* 0x000fe20008000000 */
[----:B------:R-:W-:Y:S01]  /*2720*/  UMOV UR35, UR4 ;  /* 0x0000000400237c82 */ /* 0x000fe20008000000 */
[----:B------:R-:W1:Y:S01]  /*2730*/  LDSM.16.MT88.4 R108, [R0+UR5+0x800] ;  /* 0x00080005006c783b */ /* 0x000e620008004200 */
[-C--:B------:R-:W-:Y:S01]  /*2740*/  HMMA.16816.F16 R58, R68, R78.reuse, R58 ;  /* 0x0000004e443a723c */ /* 0x080fe2000000083a */
[----:B------:R-:W-:Y:S01]  /*2750*/  @UP0 UIADD3 UR5, UR5, 0x1000, URZ ;  /* 0x0000100005050890 */ /* 0x000fe2000fffe03f */
[C---:B------:R-:W-:Y:S01]  /*2760*/  LOP3.LUT R154, R152.reuse, 0x2, RZ, 0xc0, !PT ;  /* 0x00000002989a7812 */ /* 0x040fe200078ec0ff */
[----:B------:R-:W-:Y:S02]  /*2770*/  @!UP0 UIADD3 UR5, UR34, -0x2000, URZ ;  /* 0xffffe00022058890 */ /* 0x000fe4000fffe03f */
[----:B------:R-:W-:Y:S01]  /*2780*/  LOP3.LUT R157, R152, 0x4, RZ, 0xc0, !PT ;  /* 0x00000004989d7812 */ /* 0x000fe200078ec0ff */
[C---:B------:R-:W-:Y:S01]  /*2790*/  HMMA.16816.F16 R56, R80.reuse, R78, R56 ;  /* 0x0000004e5038723c */ /* 0x040fe20000000838 */
[----:B------:R-:W1:Y:S01]  /*27a0*/  LDSM.16.M88.4 R112, [R132+UR6+0xc00] ;  /* 0x000c00068470783b */ /* 0x000e620008000200 */
[----:B------:R-:W-:Y:S02]  /*27b0*/  @UP0 UIADD3 UR37, UR37, 0x1, URZ ;  /* 0x0000000125250890 */ /* 0x000fe4000fffe03f */
[----:B------:R-:W-:Y:S01]  /*27c0*/  UIADD3 UR36, UR42, -0x1, URZ ;  /* 0xffffffff2a247890 */ /* 0x000fe2000fffe03f */
[----:B------:R-:W-:Y:S01]  /*27d0*/  SHF.R.U32.HI R158, RZ, 0x1, R154 ;  /* 0x00000001ff9e7819 */ /* 0x000fe2000001169a */
[C---:B------:R-:W-:Y:S01]  /*27e0*/  HMMA.16816.F16 R54, R80.reuse, R76, R54 ;  /* 0x0000004c5036723c */ /* 0x040fe20000000836 */
[----:B------:R-:W-:Y:S01]  /*27f0*/  UISETP.NE.AND UP1, UPT, UR41, 0x2, UPT ;  /* 0x000000022900788c */ /* 0x000fe2000bf25270 */
[----:B------:R-:W-:Y:S01]  /*2800*/  SHF.R.U32.HI R157, RZ, 0x2, R157 ;  /* 0x00000002ff9d7819 */ /* 0x000fe2000001169d */
[----:B------:R-:W1:Y:S01]  /*2810*/  LDSM.16.M88.4 R116, [R132+UR6+0x1800] ;  /* 0x001800068474783b */ /* 0x000e620008000200 */
[----:B------:R-:W-:Y:S01]  /*2820*/  ISETP.NE.U32.AND P1, PT, R158, RZ, PT ;  /* 0x000000ff9e00720c */ /* 0x000fe20003f25070 */
[----:B------:R-:W-:Y:S01]  /*2830*/  IMAD.WIDE.U32 R154, R155, 0x3, R144 ;  /* 0x000000039b9a7825 */ /* 0x000fe200078e0090 */
[C---:B------:R-:W-:Y:S01]  /*2840*/  HMMA.16816.F16 R52, R80.reuse, R74, R52 ;  /* 0x0000004a5034723c */ /* 0x040fe20000000834 */
[----:B------:R-:W-:Y:S01]  /*2850*/  @!UP0 UMOV UR37, URZ ;  /* 0x0000003f00258c82 */ /* 0x000fe20008000000 */
[----:B------:R-:W-:Y:S01]  /*2860*/  ISETP.NE.U32.AND P5, PT, R157, RZ, PT ;  /* 0x000000ff9d00720c */ /* 0x000fe20003fa5070 */
[----:B------:R-:W-:Y:S01]  /*2870*/  UMOV UR29, UR38 ;  /* 0x00000026001d7c82 */ /* 0x000fe20008000000 */
[----:B------:R-:W-:Y:S01]  /*2880*/  UMOV UR30, UR39 ;  /* 0x00000027001e7c82 */ /* 0x000fe20008000000 */
[----:B------:R-:W1:Y:S01]  /*2890*/  LDSM.16.M88.4 R120, [R132+UR6+0x2400] ;  /* 0x002400068478783b */ /* 0x000e620008000200 */
[-C--:B------:R-:W-:Y:S01]  /*28a0*/  HMMA.16816.F16 R50, R80, R72.reuse, R50 ;  /* 0x000000485032723c */ /* 0x080fe20000000832 */
[----:B------:R-:W-:Y:S01]  /*28b0*/  @UP0 UIADD3 UR6, UR6, 0x80, URZ ;  /* 0x0000008006060890 */ /* 0x000fe2000fffe03f */
[----:B------:R-:W-:Y:S01]  /*28c0*/  LOP3.LUT R157, R150, 0x2, RZ, 0xc0, !PT ;  /* 0x00000002969d7812 */ /* 0x000fe200078ec0ff */
[----:B------:R-:W-:Y:S02]  /*28d0*/  @!UP0 UIADD3 UR6, UR33, -0x100, URZ ;  /* 0xffffff0021068890 */ /* 0x000fe4000fffe03f */
[----:B------:R-:W-:Y:S01]  /*28e0*/  LOP3.LUT R156, R152, 0x8, RZ, 0xc0, !PT ;  /* 0x00000008989c7812 */ /* 0x000fe200078ec0ff */
[C---:B----4-:R-:W-:Y:S01]  /*28f0*/  HMMA.16816.F16 R48, R84.reuse, R72, R48 ;  /* 0x000000485430723c */ /* 0x050fe20000000830 */
[----:B------:R-:W2:Y:S01]  /*2900*/  LDSM.16.M88.4 R124, [R67+UR4] ;  /* 0x00000004437c783b */ /* 0x000ea20008000200 */
[----:B------:R-:W-:Y:S01]  /*2910*/  @UP1 UIADD3 UR41, UR41, 0x1, URZ ;  /* 0x0000000129291890 */ /* 0x000fe2000fffe03f */
[----:B------:R-:W-:Y:S02]  /*2920*/  UMOV UR31, UR40 ;  /* 0x00000028001f7c82 */ /* 0x000fe40008000000 */
[----:B------:R-:W-:Y:S01]  /*2930*/  SHF.R.U32.HI R156, RZ, 0x3, R156 ;  /* 0x00000003ff9c7819 */ /* 0x000fe2000001169c */
[C---:B------:R-:W-:Y:S02]  /*2940*/  HMMA.16816.F16 R46, R84.reuse, R74, R46 ;  /* 0x0000004a542e723c */ /* 0x040fe4000000082e */
[----:B------:R-:W-:Y:S01]  /*2950*/  LOP3.LUT R158, R151, 0x2, RZ, 0xc0, !PT ;  /* 0x00000002979e7812 */ /* 0x000fe200078ec0ff */
[----:B------:R-:W2:Y:S01]  /*2960*/  LDSM.16.M88.4 R128, [R67+UR4+0xc00] ;  /* 0x000c00044380783b */ /* 0x000ea20008000200 */
[----:B------:R-:W-:Y:S01]  /*2970*/  ISETP.NE.U32.AND P4, PT, R156, RZ, PT ;  /* 0x000000ff9c00720c */ /* 0x000fe20003f85070 */
[----:B------:R-:W-:Y:S01]  /*2980*/  @UP0 UIADD3 UR4, UR4, 0x80, URZ ;  /* 0x0000008004040890 */ /* 0x000fe2000fffe03f */
[C---:B------:R-:W-:Y:S01]  /*2990*/  HMMA.16816.F16 R44, R84.reuse, R76, R44 ;  /* 0x0000004c542c723c */ /* 0x040fe2000000082c */
[----:B------:R-:W-:Y:S01]  /*29a0*/  @!UP0 UIADD3 UR4, UR35, -0x100, URZ ;  /* 0xffffff0023048890 */ /* 0x000fe2000fffe03f */
[----:B------:R-:W-:Y:S01]  /*29b0*/  SHF.R.U32.HI R158, RZ, 0x1, R158 ;  /* 0x00000001ff9e7819 */ /* 0x000fe2000001169e */
[----:B------:R-:W-:Y:S02]  /*29c0*/  UISETP.GT.AND UP0, UPT, UR42, -0x1, UPT ;  /* 0xffffffff2a00788c */ /* 0x000fe4000bf04270 */
[----:B------:R-:W-:Y:S01]  /*29d0*/  @!PT LDS RZ, [RZ] ;  /* 0x00000000fffff984 */ /* 0x000fe20000000800 */
[----:B------:R-:W-:Y:S01]  /*29e0*/  @!PT LDS RZ, [RZ] ;  /* 0x00000000fffff984 */ /* 0x000fe20000000800 */
[----:B------:R-:W-:Y:S01]  /*29f0*/  @!PT LDS RZ, [RZ] ;  /* 0x00000000fffff984 */ /* 0x000fe20000000800 */
[----:B------:R3:W-:Y:S01]  /*2a00*/  @P0 LDGSTS.E.BYPASS.LTC128B.128 [R153], desc[UR24][R144.64] ;  /* 0x0000000090990fae */ /* 0x0007e2000b901d58 */
[-C--:B------:R-:W-:Y:S01]  /*2a10*/  HMMA.16816.F16 R42, R84, R78.reuse, R42 ;  /* 0x0000004e542a723c */ /* 0x080fe2000000082a */
[----:B------:R-:W-:Y:S01]  /*2a20*/  @!UP1 UMOV UR41, URZ ;  /* 0x0000003f00299c82 */ /* 0x000fe20008000000 */
[----:B------:R-:W-:Y:S01]  /*2a30*/  IADD3 R156, P0, R144, UR18, RZ ;  /* 0x00000012909c7c10 */ /* 0x000fe2000ff1e0ff */
[----:B------:R-:W-:Y:S01]  /*2a40*/  UMOV UR42, UR36 ;  /* 0x00000024002a7c82 */ /* 0x000fe20008000000 */
[----:B------:R-:W-:Y:S02]  /*2a50*/  ISETP.NE.U32.AND P6, PT, R158, RZ, PT ;  /* 0x000000ff9e00720c */ /* 0x000fe40003fc5070 */
[C---:B------:R-:W-:Y:S06]  /*2a60*/  HMMA.16816.F16 R40, R88.reuse, R78, R40 ;  /* 0x0000004e5828723c */ /* 0x040fec0000000828 */
[C---:B------:R-:W-:Y:S06]  /*2a70*/  HMMA.16816.F16 R38, R88.reuse, R76, R38 ;  /* 0x0000004c5826723c */ /* 0x040fec0000000826 */
[C---:B------:R-:W-:Y:S06]  /*2a80*/  HMMA.16816.F16 R36, R88.reuse, R74, R36 ;  /* 0x0000004a5824723c */ /* 0x040fec0000000824 */
[----:B------:R-:W-:Y:S02]  /*2a90*/  HMMA.16816.F16 R34, R88, R72, R34 ;  /* 0x000000485822723c */ /* 0x000fe40000000822 */
[----:B---3--:R-:W-:Y:S01]  /*2aa0*/  VIADD R145, R135, UR38 ;  /* 0x0000002687917c36 */ /* 0x008fe20008000000 */
[----:B------:R-:W-:Y:S02]  /*2ab0*/  @UP1 UIADD3 UR38, UR38, 0x80, URZ ;  /* 0x0000008026261890 */ /* 0x000fe4000fffe03f */
[----:B------:R-:W-:Y:S01]  /*2ac0*/  SHF.R.U32.HI R144, RZ, 0x1, R157 ;  /* 0x00000001ff907819 */ /* 0x000fe2000001169d */
[C---:B------:R-:W-:Y:S01]  /*2ad0*/  HMMA.16816.F16 R32, R68.reuse, R92, R32 ;  /* 0x0000005c4420723c */ /* 0x040fe20000000820 */
[----:B------:R-:W-:Y:S04]  /*2ae0*/  @!UP1 UIADD3 UR38, UR29, -0x100, URZ ;  /* 0xffffff001d269890 */ /* 0x000fe8000fffe03f */
[----:B------:R-:W-:Y:S01]  /*2af0*/  IADD3.X R157, R143, UR19, RZ, P0, !PT ;  /* 0x000000138f9d7c10 */ /* 0x000fe200087fe4ff */
[C---:B------:R-:W-:Y:S02]  /*2b00*/  HMMA.16816.F16 R30, R68.reuse, R94, R30 ;  /* 0x0000005e441e723c */ /* 0x040fe4000000081e */
[----:B------:R-:W-:Y:S02]  /*2b10*/  VIADD R143, R134, UR40 ;  /* 0x00000028868f7c36 */ /* 0x000fe40008000000 */
[----:B------:R3:W-:Y:S01]  /*2b20*/  @P1 LDGSTS.E.BYPASS.LTC128B.128 [R145], desc[UR24][R156.64] ;  /* 0x000000009c911fae */ /* 0x0007e2000b901d58 */
[----:B------:R-:W-:Y:S01]  /*2b30*/  IADD3 R162, P0, R156, UR18, RZ ;  /* 0x000000129ca27c10 */ /* 0x000fe2000ff1e0ff */
[C---:B------:R-:W-:Y:S05]  /*2b40*/  HMMA.16816.F16 R28, R68.reuse, R96, R28 ;  /* 0x00000060441c723c */ /* 0x040fea000000081c */
[----:B------:R-:W-:Y:S01]  /*2b50*/  IADD3.X R163, R157, UR19, RZ, P0, !PT ;  /* 0x000000139da37c10 */ /* 0x000fe200087fe4ff */
[-C--:B------:R-:W-:Y:S01]  /*2b60*/  HMMA.16816.F16 R26, R68, R98.reuse, R26 ;  /* 0x00000062441a723c */ /* 0x080fe2000000081a */
[----:B------:R4:W-:Y:S01]  /*2b70*/  @P3 LDGSTS.E.BYPASS.LTC128B.128 [R159], desc[UR24][R146.64] ;  /* 0x00000000929f3fae */ /* 0x0009e2000b901d58 */
[----:B------:R-:W-:Y:S02]  /*2b80*/  IADD3 R160, P0, R162, UR18, RZ ;  /* 0x00000012a2a07c10 */ /* 0x000fe4000ff1e0ff */
[----:B------:R-:W-:Y:S02]  /*2b90*/  ISETP.NE.U32.AND P3, PT, R144, RZ, PT ;  /* 0x000000ff9000720c */ /* 0x000fe40003f65070 */
[C---:B------:R-:W-:Y:S03]  /*2ba0*/  HMMA.16816.F16 R24, R80.reuse, R98, R24 ;  /* 0x000000625018723c */ /* 0x040fe60000000818 */
[----:B------:R5:W-:Y:S02]  /*2bb0*/  @P2 LDGSTS.E.BYPASS.LTC128B.128 [R143+0x9000], desc[UR24][R148.64] ;  /* 0x09000000948f2fae */ /* 0x000be4000b901d58 */
[----:B------:R-:W-:Y:S01]  /*2bc0*/  IADD3.X R161, R163, UR19, RZ, P0, !PT ;  /* 0x00000013a3a17c10 */ /* 0x000fe200087fe4ff */
[C---:B------:R-:W-:Y:S05]  /*2bd0*/  HMMA.16816.F16 R22, R80.reuse, R96, R22 ;  /* 0x000000605016723c */ /* 0x040fea0000000816 */
[----:B------:R1:W-:Y:S01]  /*2be0*/  @P5 LDGSTS.E.BYPASS.LTC128B.128 [R153+0xc00], desc[UR24][R162.64] ;  /* 0x00c00000a2995fae */ /* 0x0003e2000b901d58 */
[C---:B------:R-:W-:Y:S02]  /*2bf0*/  HMMA.16816.F16 R20, R80.reuse, R94, R20 ;  /* 0x0000005e5014723c */ /* 0x040fe40000000814 */
[----:B---3--:R-:W-:Y:S04]  /*2c00*/  IADD3 R156, P1, R146, UR14, RZ ;  /* 0x0000000e929c7c10 */ /* 0x008fe8000ff3e0ff */
[-C--:B------:R-:W-:Y:S01]  /*2c10*/  HMMA.16816.F16 R18, R80, R92.reuse, R18 ;  /* 0x0000005c5012723c */ /* 0x080fe20000000812 */
[----:B------:R3:W-:Y:S01]  /*2c20*/  @P4 LDGSTS.E.BYPASS.LTC128B.128 [R145+0xc00], desc[UR24][R160.64] ;  /* 0x00c00000a0914fae */ /* 0x0007e2000b901d58 */
[----:B------:R-:W-:Y:S03]  /*2c30*/  IADD3.X R157, R147, UR15, RZ, P1, !PT ;  /* 0x0000000f939d7c10 */ /* 0x000fe60008ffe4ff */
[----:B----4-:R-:W-:Y:S01]  /*2c40*/  IADD3 R146, P0, R148, UR10, RZ ;  /* 0x0000000a94927c10 */ /* 0x010fe2000ff1e0ff */
[C---:B------:R-:W-:Y:S05]  /*2c50*/  HMMA.16816.F16 R16, R84.reuse, R92, R16 ;  /* 0x0000005c5410723c */ /* 0x040fea0000000810 */
[----:B------:R-:W-:Y:S01]  /*2c60*/  IADD3.X R147, R149, UR11, RZ, P0, !PT ;  /* 0x0000000b95937c10 */ /* 0x000fe200087fe4ff */
[C---:B------:R-:W-:Y:S02]  /*2c70*/  HMMA.16816.F16 R14, R84.reuse, R94, R14 ;  /* 0x0000005e540e723c */ /* 0x040fe4000000080e */
[----:B-----5:R-:W-:Y:S01]  /*2c80*/  VIADD R143, R137, UR39 ;  /* 0x00000027898f7c36 */ /* 0x020fe20008000000 */
[----:B------:R-:W-:Y:S02]  /*2c90*/  @UP1 UIADD3 UR39, UR39, 0x1000, URZ ;  /* 0x0000100027271890 */ /* 0x000fe4000fffe03f */
[----:B------:R-:W-:Y:S01]  /*2ca0*/  IADD3 R144, P0, R154, UR16, RZ ;  /* 0x000000109a907c10 */ /* 0x000fe2000ff1e0ff */
[C---:B------:R-:W-:Y:S01]  /*2cb0*/  HMMA.16816.F16 R12, R84.reuse, R96, R12 ;  /* 0x00000060540c723c */ /* 0x040fe2000000080c */
[----:B------:R4:W-:Y:S01]  /*2cc0*/  @P3 LDGSTS.E.BYPASS.LTC128B.128 [R143], desc[UR24][R156.64] ;  /* 0x000000009c8f3fae */ /* 0x0009e2000b901d58 */
[----:B-1----:R-:W-:Y:S01]  /*2cd0*/  VIADD R153, R133, UR40 ;  /* 0x0000002885997c36 */ /* 0x002fe20008000000 */
[----:B------:R-:W-:Y:S02]  /*2ce0*/  @UP1 UIADD3 UR40, UR40, 0x80, URZ ;  /* 0x0000008028281890 */ /* 0x000fe4000fffe03f */
[----:B------:R-:W-:Y:S01]  /*2cf0*/  IADD3 R148, P2, R146, UR8, RZ ;  /* 0x0000000892947c10 */ /* 0x000fe2000ff5e0ff */
[-C--:B------:R-:W-:Y:S01]  /*2d00*/  HMMA.16816.F16 R10, R84, R98.reuse, R10 ;  /* 0x00000062540a723c */ /* 0x080fe2000000080a */
[----:B------:R-:W-:Y:S02]  /*2d10*/  @!UP1 UIADD3 UR39, UR30, -0x2000, URZ ;  /* 0xffffe0001e279890 */ /* 0x000fe4000fffe03f */
[----:B------:R1:W-:Y:S01]  /*2d20*/  @P6 LDGSTS.E.BYPASS.LTC128B.128 [R153+0x9000], desc[UR24][R146.64] ;  /* 0x0900000092996fae */ /* 0x0003e2000b901d58 */
[----:B------:R-:W-:Y:S01]  /*2d30*/  @!UP1 UIADD3 UR40, UR31, -0x100, URZ ;  /* 0xffffff001f289890 */ /* 0x000fe2000fffe03f */
[----:B---3--:R-:W-:Y:S01]  /*2d40*/  IMAD.U32 R145, RZ, RZ, UR17 ;  /* 0x00000011ff917e24 */ /* 0x008fe2000f8e00ff */
[C---:B------:R-:W-:Y:S05]  /*2d50*/  HMMA.16816.F16 R8, R88.reuse, R98, R8 ;  /* 0x000000625808723c */ /* 0x040fea0000000808 */
[----:B------:R-:W0:Y:S01]  /*2d60*/  LDGDEPBAR ;  /* 0x00000000000079af */ /* 0x000e220000000000 */
[C---:B------:R-:W-:Y:S02]  /*2d70*/  HMMA.16816.F16 R6, R88.reuse, R96, R6 ;  /* 0x000000605806723c */ /* 0x040fe40000000806 */
[----:B------:R-:W-:Y:S04]  /*2d80*/  IADD3.X R149, R147, UR9, RZ, P2, !PT ;  /* 0x0000000993957c10 */ /* 0x000fe800097fe4ff */
[C---:B------:R-:W-:Y:S02]  /*2d90*/  HMMA.16816.F16 R4, R88.reuse, R94, R4 ;  /* 0x0000005e5804723c */ /* 0x040fe40000000804 */
[----:B----4-:R-:W-:Y:S04]  /*2da0*/  IADD3.X R143, R145, UR32, R155, P0, !PT ;  /* 0x00000020918f7c10 */ /* 0x010fe800087fe49b */
[----:B------:R-:W-:Y:S01]  /*2db0*/  HMMA.16816.F16 R2, R88, R92, R2 ;  /* 0x0000005c5802723c */ /* 0x000fe20000000802 */
[----:B------:R-:W-:Y:S04]  /*2dc0*/  ISETP.NE.AND P0, PT, RZ, UR36, PT ;  /* 0x00000024ff007c0c */ /* 0x000fe8000bf05270 */
[----:B------:R-:W-:-:S01]  /*2dd0*/  LEA R145, R141, UR4, 0x4 ;  /* 0x000000048d917c11 */ /* 0x000fc2000f8e20ff */
[C---:B------:R-:W-:Y:S05]  /*2de0*/  HMMA.16816.F16 R64, R100.reuse, R104, R64 ;  /* 0x000000686440723c */ /* 0x040fea0000000840 */
[----:B-1----:R-:W-:Y:S01]  /*2df0*/  LEA R153, R142, UR6, 0x4 ;  /* 0x000000068e997c11 */ /* 0x002fe2000f8e20ff */
[C---:B------:R-:W-:Y:S01]  /*2e00*/  HMMA.16816.F16 R62, R100.reuse, R106, R62 ;  /* 0x0000006a643e723c */ /* 0x040fe2000000083e */
[----:B------:R-:W-:Y:S04]  /*2e10*/  DEPBAR.LE SB0, 0x1 ;  /* 0x000080400000791a */ /* 0x000fe80000000000 */
[----:B------:R-:W-:Y:S01]  /*2e20*/  BAR.SYNC.DEFER_BLOCKING 0x0 ;  /* 0x0000000000007b1d */ /* 0x000fe20000010000 */
[C---:B------:R-:W-:Y:S05]  /*2e30*/  HMMA.16816.F16 R60, R100.reuse, R108, R60 ;  /* 0x0000006c643c723c */ /* 0x040fea000000083c */
[----:B------:R-:W-:Y:S01]  /*2e40*/  SEL R152, R152, RZ, P0 ;  /* 0x000000ff98987207 */ /* 0x000fe20000000000 */
[-C--:B------:R-:W-:Y:S02]  /*2e50*/  HMMA.16816.F16 R58, R100, R110.reuse, R58 ;  /* 0x0000006e643a723c */ /* 0x080fe4000000083a */
[----:B------:R-:W-:Y:S03]  /*2e60*/  SEL R150, R150, RZ, P0 ;  /* 0x000000ff96967207 */ /* 0x000fe60000000000 */
[----:B------:R-:W-:Y:S01]  /*2e70*/  SEL R151, R151, RZ, P0 ;  /* 0x000000ff97977207 */ /* 0x000fe20000000000 */
[C---:B------:R-:W-:Y:S01]  /*2e80*/  HMMA.16816.F16 R56, R112.reuse, R110, R56 ;  /* 0x0000006e7038723c */ /* 0x040fe20000000838 */
[----:B------:R-:W-:Y:S04]  /*2e90*/  PLOP3.LUT P0, PT, PT, PT, UP0, 0x80, 0x0 ;  /* 0x000000000000781c */ /* 0x000fe80003f0f008 */
[----:B------:R-:W-:Y:S01]  /*2ea0*/  IADD3 R146, P1, R156, UR12, RZ ;  /* 0x0000000c9c927c10 */ /* 0x000fe2000ff3e0ff */
[C---:B------:R-:W-:Y:S05]  /*2eb0*/  HMMA.16816.F16 R54, R112.reuse, R108, R54 ;  /* 0x0000006c7036723c */ /* 0x040fea0000000836 */
[----:B------:R-:W-:Y:S01]  /*2ec0*/  IADD3.X R147, R157, UR13, RZ, P1, !PT ;  /* 0x0000000d9d937c10 */ /* 0x000fe20008ffe4ff */
[C---:B------:R-:W-:Y:S06]  /*2ed0*/  HMMA.16816.F16 R52, R112.reuse, R106, R52 ;  /* 0x0000006a7034723c */ /* 0x040fec0000000834 */
[-C--:B------:R-:W-:Y:S06]  /*2ee0*/  HMMA.16816.F16 R50, R112, R104.reuse, R50 ;  /* 0x000000687032723c */ /* 0x080fec0000000832 */
[C---:B------:R-:W-:Y:S06]  /*2ef0*/  HMMA.16816.F16 R48, R116.reuse, R104, R48 ;  /* 0x000000687430723c */ /* 0x040fec0000000830 */
[C---:B------:R-:W-:Y:S06]  /*2f00*/  HMMA.16816.F16 R46, R116.reuse, R106, R46 ;  /* 0x0000006a742e723c */ /* 0x040fec000000082e */
[C---:B------:R-:W-:Y:S01]  /*2f10*/  HMMA.16816.F16 R44, R116.reuse, R108, R44 ;  /* 0x0000006c742c723c */ /* 0x040fe2000000082c */
[----:B------:R3:W1:Y:S05]  /*2f20*/  LDSM.16.M88.4 R68, [R153] ;  /* 0x000000009944783b */ /* 0x00066a0000000200 */
[-C--:B------:R-:W-:Y:S03]  /*2f30*/  HMMA.16816.F16 R42, R116, R110.reuse, R42 ;  /* 0x0000006e742a723c */ /* 0x080fe6000000082a */
[----:B------:R3:W1:Y:S03]  /*2f40*/  LDSM.16.M88.4 R80, [R153+0xc00] ;  /* 0x000c00009950783b */ /* 0x0006660000000200 */
[C---:B------:R-:W-:Y:S05]  /*2f50*/  HMMA.16816.F16 R40, R120.reuse, R110, R40 ;  /* 0x0000006e7828723c */ /* 0x040fea0000000828 */
[----:B------:R3:W1:Y:S01]  /*2f60*/  LDSM.16.M88.4 R84, [R153+0x1800] ;  /* 0x001800009954783b */ /* 0x0006620000000200 */
[C---:B------:R-:W-:Y:S06]  /*2f70*/  HMMA.16816.F16 R38, R120.reuse, R108, R38 ;  /* 0x0000006c7826723c */ /* 0x040fec0000000826 */
[C---:B------:R-:W-:Y:S01]  /*2f80*/  HMMA.16816.F16 R36, R120.reuse, R106, R36 ;  /* 0x0000006a7824723c */ /* 0x040fe20000000824 */
[----:B------:R3:W1:Y:S05]  /*2f90*/  LDSM.16.M88.4 R88, [R153+0x2400] ;  /* 0x002400009958783b */ /* 0x00066a0000000200 */
[----:B------:R-:W-:Y:S03]  /*2fa0*/  HMMA.16816.F16 R34, R120, R104, R34 ;  /* 0x000000687822723c */ /* 0x000fe60000000822 */
[----:B------:R3:W1:Y:S03]  /*2fb0*/  LDSM.16.MT88.4 R72, [R66+UR5] ;  /* 0x000000054248783b */ /* 0x0006660008004200 */
[C---:B--2---:R-:W-:Y:S05]  /*2fc0*/  HMMA.16816.F16 R32, R100.reuse, R124, R32 ;  /* 0x0000007c6420723c */ /* 0x044fea0000000820 */
[----:B------:R3:W1:Y:S01]  /*2fd0*/  LDSM.16.MT88.4 R76, [R0+UR5] ;  /* 0x00000005004c783b */ /* 0x0006620008004200 */
[C---:B------:R-:W-:Y:S06]  /*2fe0*/  HMMA.16816.F16 R30, R100.reuse, R126, R30 ;  /* 0x0000007e641e723c */ /* 0x040fec000000081e */
[C---:B------:R-:W-:Y:S01]  /*2ff0*/  HMMA.16816.F16 R28, R100.reuse, R128, R28 ;  /* 0x00000080641c723c */ /* 0x040fe2000000081c */
[----:B------:R3:W1:Y:S05]  /*3000*/  LDSM.16.M88.4 R92, [R145] ;  /* 0x00000000915c783b */ /* 0x00066a0000000200 */
[-C--:B------:R-:W-:Y:S03]  /*3010*/  HMMA.16816.F16 R26, R100, R130.reuse, R26 ;  /* 0x00000082641a723c */ /* 0x080fe6000000081a */
[----:B------:R3:W1:Y:S03]  /*3020*/  LDSM.16.M88.4 R96, [R145+0xc00] ;  /* 0x000c00009160783b */ /* 0x0006660000000200 */
[C---:B------:R-:W-:Y:S06]  /*3030*/  HMMA.16816.F16 R24, R112.reuse, R130, R24 ;  /* 0x000000827018723c */ /* 0x040fec0000000818 */
[C---:B------:R-:W-:Y:S06]  /*3040*/  HMMA.16816.F16 R22, R112.reuse, R128, R22 ;  /* 0x000000807016723c */ /* 0x040fec0000000816 */
[C---:B------:R-:W-:Y:S06]  /*3050*/  HMMA.16816.F16 R20, R112.reuse, R126, R20 ;  /* 0x0000007e7014723c */ /* 0x040fec0000000814 */
[-C--:B------:R-:W-:Y:S06]  /*3060*/  HMMA.16816.F16 R18, R112, R124.reuse, R18 ;  /* 0x0000007c7012723c */ /* 0x080fec0000000812 */
[C---:B------:R-:W-:Y:S06]  /*3070*/  HMMA.16816.F16 R16, R116.reuse, R124, R16 ;  /* 0x0000007c7410723c */ /* 0x040fec0000000810 */
[C---:B------:R-:W-:Y:S06]  /*3080*/  HMMA.16816.F16 R14, R116.reuse, R126, R14 ;  /* 0x0000007e740e723c */ /* 0x040fec000000080e */
[C---:B------:R-:W-:Y:S06]  /*3090*/  HMMA.16816.F16 R12, R116.reuse, R128, R12 ;  /* 0x00000080740c723c */ /* 0x040fec000000080c */
[-C--:B------:R-:W-:Y:S06]  /*30a0*/  HMMA.16816.F16 R10, R116, R130.reuse, R10 ;  /* 0x00000082740a723c */ /* 0x080fec000000080a */
[C---:B------:R-:W-:Y:S06]  /*30b0*/  HMMA.16816.F16 R8, R120.reuse, R130, R8 ;  /* 0x000000827808723c */ /* 0x040fec0000000808 */
[C---:B------:R-:W-:Y:S06]  /*30c0*/  HMMA.16816.F16 R6, R120.reuse, R128, R6 ;  /* 0x000000807806723c */ /* 0x040fec0000000806 */
[C---:B------:R-:W-:Y:S06]  /*30d0*/  HMMA.16816.F16 R4, R120.reuse, R126, R4 ;  /* 0x0000007e7804723c */ /* 0x040fec0000000804 */
[----:B------:R-:W-:Y:S01]  /*30e0*/  HMMA.16816.F16 R2, R120, R124, R2 ;  /* 0x0000007c7802723c */ /* 0x000fe20000000802 */
[----:B------:R-:W-:Y:S11]  /*30f0*/  @P0 BRA `(.L_x_60) ;  /* 0xfffffff4004c0947 */ /* 0x000ff6000383ffff */
.L_x_59:
[----:B------:R-:W0:Y:S01]  /*3100*/  LDGDEPBAR ;  /* 0x00000000000079af */ /* 0x000e220000000000 */
[----:B------:R-:W-:Y:S02]  /*3110*/  ULDC.64 UR4, c[0x0][0x348] ;  /* 0x0000d20000047ab9 */ /* 0x000fe40000000a00 */
[----:B------:R-:W-:Y:S01]  /*3120*/  ISETP.NE.U32.AND P0, PT, RZ, UR4, PT ;  /* 0x00000004ff007c0c */ /* 0x000fe2000bf05070 */
[----:B------:R-:W0:Y:S03]  /*3130*/  LDGDEPBAR ;  /* 0x00000000000079af */ /* 0x000e260000000000 */
[----:B------:R-:W-:Y:S01]  /*3140*/  ISETP.NE.AND.EX P0, PT, RZ, UR5, PT, P0 ;  /* 0x00000005ff007c0c */ /* 0x000fe2000bf05300 */
[----:B------:R-:W-:-:S04]  /*3150*/  DEPBAR.LE SB0, 0x0 ;  /* 0x000080000000791a */ /* 0x000fc80000000000 */
[----:B------:R-:W-:Y:S08]  /*3160*/  BAR.SYNC.DEFER_BLOCKING 0x0 ;  /* 0x0000000000007b1d */ /* 0x000ff00000010000 */
[----:B------:R-:W-:Y:S05]  /*3170*/  @!P0 BRA `(.L_x_61) ;  /* 0x00000000001c8947 */ /* 0x000fea0003800000 */
[----:B-1-3--:R-:W1:Y:S02]  /*3180*/  LDC.64 R66, c[0x0][0x348] ;  /* 0x0000d200ff427b82 */ /* 0x00ae640000000a00 */
[----:B-1----:R-:W2:Y:S02]  /*3190*/  LDG.E.64 R66, desc[UR24][R66.64] ;  /* 0x0000001842427981 */ /* 0x002ea4000c1e1b00 */
[----:B--2---:R-:W-:-:S04]  /*31a0*/  ISETP.NE.U32.AND P0, PT, R66, RZ, PT ;  /* 0x000000ff4200720c */ /* 0x004fc80003f05070 */
[----:B------:R-:W-:-:S13]  /*31b0*/  ISETP.NE.AND.EX P0, PT, R67, RZ, PT, P0 ;  /* 0x000000ff4300720c */ /* 0x000fda0003f05300 */
[----:B------:R-:W-:Y:S05]  /*31c0*/  @!P0 BRA `(.L_x_61) ;  /* 0x0000000000088947 */ /* 0x000fea0003800000 */
[----:B------:R1:W5:Y:S01]  /*31d0*/  LD.E.U16 R66, desc[UR24][R66.64] ;  /* 0x0000001842427980 */ /* 0x000362000c101500 */
[----:B------:R-:W-:Y:S05]  /*31e0*/  BRA `(.L_x_62) ;  /* 0x0000000000247947 */ /* 0x000fea0003800000 */
.L_x_61:
[----:B------:R-:W-:Y:S02]  /*31f0*/  ULDC.64 UR4, c[0x0][0x338] ;  /* 0x0000ce0000047ab9 */ /* 0x000fe40000000a00 */
[----:B------:R-:W-:-:S04]  /*3200*/  ISETP.NE.U32.AND P0, PT, RZ, UR4, PT ;  /* 0x00000004ff007c0c */ /* 0x000fc8000bf05070 */
[----:B------:R-:W-:-:S13]  /*3210*/  ISETP.NE.AND.EX P0, PT, RZ, UR5, PT, P0 ;  /* 0x00000005ff007c0c */ /* 0x000fda000bf05300 */
[----:B------:R-:W-:Y:S05]  /*3220*/  @!P0 BRA `(.L_x_63) ;  /* 0x00000000000c8947 */ /* 0x000fea0003800000 */
[----:B-1-3--:R-:W1:Y:S02]  /*3230*/  LDC.64 R66, c[0x0][0x338] ;  /* 0x0000ce00ff427b82 */ /* 0x00ae640000000a00 */
[----:B-1----:R2:W5:Y:S01]  /*3240*/  LDG.E.U16 R66, desc[UR24][R66.64] ;  /* 0x0000001842427981 */ /* 0x002562000c1e1500 */
[----:B------:R-:W-:Y:S05]  /*3250*/  BRA `(.L_x_62) ;  /* 0x0000000000087947 */ /* 0x000fea0003800000 */
.L_x_63:
[----:B------:R-:W-:Y:S02]  /*3260*/  ULDC.U16 UR4, c[0x0][0x330] ;  /* 0x0000cc0000047ab9 */ /* 0x000fe40000000400 */
[----:B-1-3--:R-:W-:-:S07]  /*3270*/  MOV R66, UR4 ;  /* 0x0000000400427c02 */ /* 0x00afce0008000f00 */
.L_x_62:
[----:B------:R-:W-:Y:S02]  /*3280*/  ULDC.64 UR4, c[0x0][0x440] ;  /* 0x0001100000047ab9 */ /* 0x000fe40000000a00 */
[----:B------:R-:W-:-:S04]  /*3290*/  ISETP.NE.U32.AND P0, PT, RZ, UR4, PT ;  /* 0x00000004ff007c0c */ /* 0x000fc8000bf05070 */
[----:B------:R-:W-:-:S13]  /*32a0*/  ISETP.NE.AND.EX P0, PT, RZ, UR5, PT, P0 ;  /* 0x00000005ff007c0c */ /* 0x000fda000bf05300 */
[----:B------:R-:W-:Y:S05]  /*32b0*/  @!P0 BRA `(.L_x_64) ;  /* 0x00000000001c8947 */ /* 0x000fea0003800000 */
[----:B------:R-:W3:Y:S02]  /*32c0*/  LDC.64 R68, c[0x0][0x440] ;  /* 0x00011000ff447b82 */ /* 0x000ee40000000a00 */
[----:B---3--:R-:W3:Y:S02]  /*32d0*/  LDG.E.64 R68, desc[UR24][R68.64] ;  /* 0x0000001844447981 */ /* 0x008ee4000c1e1b00 */
[----:B---3--:R-:W-:-:S04]  /*32e0*/  ISETP.NE.U32.AND P0, PT, R68, RZ, PT ;  /* 0x000000ff4400720c */ /* 0x008fc80003f05070 */
[----:B------:R-:W-:-:S13]  /*32f0*/  ISETP.NE.AND.EX P0, PT, R69, RZ, PT, P0 ;  /* 0x000000ff4500720c */ /* 0x000fda0003f05300 */
[----:B------:R-:W-:Y:S05]  /*3300*/  @!P0 BRA `(.L_x_64) ;  /* 0x0000000000088947 */ /* 0x000fea0003800000 */
[----:B------:R3:W5:Y:S01]  /*3310*/  LD.E.U16 R0, desc[UR24][R68.64] ;  /* 0x0000001844007980 */ /* 0x000762000c101500 */
[----:B------:R-:W-:Y:S05]  /*3320*/  BRA `(.L_x_65) ;  /* 0x0000000000247947 */ /* 0x000fea0003800000 */
.L_x_64:
[----:B------:R-:W-:Y:S02]  /*3330*/  ULDC.64 UR4, c[0x0][0x430] ;  /* 0x00010c0000047ab9 */ /* 0x000fe40000000a00 */
[----:B------:R-:W-:-:S04]  /*3340*/  ISETP.NE.U32.AND P0, PT, RZ, UR4, PT ;  /* 0x00000004ff007c0c */ /* 0x000fc8000bf05070 */
[----:B------:R-:W-:-:S13]  /*3350*/  ISETP.NE.AND.EX P0, PT, RZ, UR5, PT, P0 ;  /* 0x00000005ff007c0c */ /* 0x000fda000bf05300 */
[----:B------:R-:W-:Y:S05]  /*3360*/  @!P0 BRA `(.L_x_66) ;  /* 0x00000000000c8947 */ /* 0x000fea0003800000 */
[----:B------:R-:W3:Y:S02]  /*3370*/  LDC.64 R68, c[0x0][0x430] ;  /* 0x00010c00ff447b82 */ /* 0x000ee40000000a00 */
[----:B---3--:R3:W5:Y:S01]  /*3380*/  LDG.E.U16 R0, desc[UR24][R68.64] ;  /* 0x0000001844007981 */ /* 0x008762000c1e1500 */
[----:B------:R-:W-:Y:S05]  /*3390*/  BRA `(.L_x_65) ;  /* 0x0000000000087947 */ /* 0x000fea0003800000 */
.L_x_66:
[----:B------:R-:W-:Y:S02]  /*33a0*/  ULDC.U16 UR4, c[0x0][0x428] ;  /* 0x00010a0000047ab9 */ /* 0x000fe40000000400 */
[----:B------:R-:W-:-:S07]  /*33b0*/  MOV R0, UR4 ;  /* 0x0000000400007c02 */ /* 0x000fce0008000f00 */
.L_x_65:
[----:B------:R-:W-:Y:S01]  /*33c0*/  UISETP.NE.AND UP0, UPT, UR28, 0x1, UPT ;  /* 0x000000011c00788c */ /* 0x000fe2000bf05270 */
[----:B------:R-:W-:Y:S01]  /*33d0*/  ULDC.64 UR14, c[0x0][0x2d0] ;  /* 0x0000b400000e7ab9 */ /* 0x000fe20000000a00 */
[----:B------:R-:W-:Y:S01]  /*33e0*/  ULDC.64 UR12, c[0x0][0x3c8] ;  /* 0x0000f200000c7ab9 */ /* 0x000fe20000000a00 */
[----:B------:R-:W-:Y:S01]  /*33f0*/  ULDC.64 UR10, c[0x0][0x320] ;  /* 0x0000c800000a7ab9 */ /* 0x000fe20000000a00 */
[----:B------:R-:W-:Y:S02]  /*3400*/  ULDC.64 UR8, c[0x0][0x418] ;  /* 0x0001060000087ab9 */ /* 0x000fe40000000a00 */
[----:B------:R-:W-:Y:S01]  /*3410*/  PLOP3.LUT P0, PT, PT, PT, UP0, 0x80, 0x0 ;  /* 0x000000000000781c */ /* 0x000fe20003f0f008 */
[----:B------:R-:W-:-:S12]  /*3420*/  ULDC.64 UR4, c[0x0][0x490] ;  /* 0x0001240000047ab9 */ /* 0x000fd80000000a00 */
[----:B------:R-:W-:Y:S05]  /*3430*/  @P0 BRA `(.L_x_67) ;  /* 0x0000000000780947 */ /* 0x000fea0003800000 */
[----:B------:R-:W-:Y:S01]  /*3440*/  USHF.R.S32.HI UR28, URZ, 0x1f, UR27 ;  /* 0x0000001f3f1c7899 */ /* 0x000fe2000801141b */
[----:B------:R-:W-:Y:S01]  /*3450*/  ULDC.64 UR8, c[0x0][0x4d0] ;  /* 0x0001340000087ab9 */ /* 0x000fe20000000a00 */
[----:B------:R-:W-:Y:S02]  /*3460*/  ULDC.64 UR4, c[0x0][0x4d8] ;  /* 0x0001360000047ab9 */ /* 0x000fe40000000a00 */
[----:B------:R-:W-:Y:S02]  /*3470*/  UIMAD UR6, UR28, UR8, URZ ;  /* 0x000000081c0672a4 */ /* 0x000fe4000f8e023f */
[----:B------:R-:W-:Y:S02]  /*3480*/  UIMAD UR28, UR28, UR4, URZ ;  /* 0x000000041c1c72a4 */ /* 0x000fe4000f8e023f */
[----:B------:R-:W-:Y:S02]  /*3490*/  UIMAD.WIDE.U32 UR16, UR27, UR8, URZ ;  /* 0x000000081b1072a5 */ /* 0x000fe4000f8e003f */
[----:B------:R-:W-:-:S02]  /*34a0*/  UIMAD UR6, UR27, UR9, UR6 ;  /* 0x000000091b0672a4 */ /* 0x000fc4000f8e0206 */
[----:B------:R-:W-:Y:S02]  /*34b0*/  UIMAD.WIDE.U32 UR18, UR27, UR4, URZ ;  /* 0x000000041b1272a5 */ /* 0x000fe4000f8e003f */
[----:B------:R-:W-:Y:S02]  /*34c0*/  UIMAD UR28, UR27, UR5, UR28 ;  /* 0x000000051b1c72a4 */ /* 0x000fe4000f8e021c */
[----:B------:R-:W-:Y:S02]  /*34d0*/  USHF.L.U32 UR29, UR16, 0x1, URZ ;  /* 0x00000001101d7899 */ /* 0x000fe4000800063f */
[----:B------:R-:W-:Y:S02]  /*34e0*/  USHF.L.U32 UR27, UR18, 0x1, URZ ;  /* 0x00000001121b7899 */ /* 0x000fe4000800063f */
[----:B------:R-:W-:Y:S02]  /*34f0*/  UIADD3 UR6, UR17, UR6, URZ ;  /* 0x0000000611067290 */ /* 0x000fe4000fffe03f */
[----:B------:R-:W-:Y:S01]  /*3500*/  UIADD3 UR28, UR19, UR28, URZ ;  /* 0x0000001c131c7290 */ /* 0x000fe2000fffe03f */
[----:B------:R-:W-:Y:S01]  /*3510*/  ULDC.64 UR14, c[0x0][0x2d0] ;  /* 0x0000b400000e7ab9 */ /* 0x000fe20000000a00 */
[----:B------:R-:W-:Y:S01]  /*3520*/  ULDC.64 UR12, c[0x0][0x3c8] ;  /* 0x0000f200000c7ab9 */ /* 0x000fe20000000a00 */
[----:B------:R-:W-:Y:S01]  /*3530*/  ULDC.64 UR10, c[0x0][0x320] ;  /* 0x0000c800000a7ab9 */ /* 0x000fe20000000a00 */
[----:B------:R-:W-:Y:S01]  /*3540*/  ULDC.64 UR8, c[0x0][0x418] ;  /* 0x0001060000087ab9 */ /* 0x000fe20000000a00 */
[----:B------:R-:W-:Y:S01]  /*3550*/  ULDC.64 UR4, c[0x0][0x490] ;  /* 0x0001240000047ab9 */ /* 0x000fe20000000a00 */
[----:B------:R-:W-:-:S02]  /*3560*/  UIADD3 UR14, UP4, UR29, UR14, URZ ;  /* 0x0000000e1d0e7290 */ /* 0x000fc4000ff9e03f */
[----:B------:R-:W-:Y:S02]  /*3570*/  UIADD3 UR12, UP3, UR29, UR12, URZ ;  /* 0x0000000c1d0c7290 */ /* 0x000fe4000ff7e03f */
[----:B------:R-:W-:Y:S02]  /*3580*/  UIADD3 UR10, UP2, UR27, UR10, URZ ;  /* 0x0000000a1b0a7290 */ /* 0x000fe4000ff5e03f */
[----:B------:R-:W-:Y:S02]  /*3590*/  UIADD3 UR8, UP1, UR27, UR8, URZ ;  /* 0x000000081b087290 */ /* 0x000fe4000ff3e03f */
[----:B------:R-:W-:Y:S02]  /*35a0*/  UIADD3 UR4, UP0, UR27, UR4, URZ ;  /* 0x000000041b047290 */ /* 0x000fe4000ff1e03f */
[----:B------:R-:W-:Y:S02]  /*35b0*/  USHF.L.U64.HI UR6, UR16, 0x1, UR6 ;  /* 0x0000000110067899 */ /* 0x000fe40008010206 */
[----:B------:R-:W-:-:S02]  /*35c0*/  USHF.L.U64.HI UR28, UR18, 0x1, UR28 ;  /* 0x00000001121c7899 */ /* 0x000fc4000801021c */
[----:B------:R-:W-:Y:S02]  /*35d0*/  UIADD3.X UR15, UR6, UR15, URZ, UP4, !UPT ;  /* 0x0000000f060f7290 */ /* 0x000fe4000a7fe43f */
[----:B------:R-:W-:Y:S02]  /*35e0*/  UIADD3.X UR13, UR6, UR13, URZ, UP3, !UPT ;  /* 0x0000000d060d7290 */ /* 0x000fe40009ffe43f */
[----:B------:R-:W-:Y:S02]  /*35f0*/  UIADD3.X UR11, UR28, UR11, URZ, UP2, !UPT ;  /* 0x0000000b1c0b7290 */ /* 0x000fe400097fe43f */
[----:B------:R-:W-:Y:S02]  /*3600*/  UIADD3.X UR9, UR28, UR9, URZ, UP1, !UPT ;  /* 0x000000091c097290 */ /* 0x000fe40008ffe43f */
[----:B------:R-:W-:-:S12]  /*3610*/  UIADD3.X UR5, UR28, UR5, URZ, UP0, !UPT ;  /* 0x000000051c057290 */ /* 0x000fd800087fe43f */
.L_x_67:
[----:B----4-:R-:W4:Y:S01]  /*3620*/  S2R R84, SR_TID.X ;  /* 0x0000000000547919 */ /* 0x010f220000002100 */
[----:B------:R-:W-:Y:S01]  /*3630*/  IMAD.U32 R85, RZ, RZ, UR22 ;  /* 0x00000016ff557e24 */ /* 0x000fe2000f8e00ff */
[----:B------:R-:W-:Y:S01]  /*3640*/  ISETP.GE.AND P5, PT, R138, UR21, PT ;  /* 0x000000158a007c0c */ /* 0x000fe2000bfa6270 */
[----:B------:R-:W-:Y:S01]  /*3650*/  ULDC.64 UR16, c[0x0][0x290] ;  /* 0x0000a40000107ab9 */ /* 0x000fe20000000a00 */
[----:B------:R-:W-:-:S04]  /*3660*/  ISETP.NE.U32.AND P0, PT, RZ, UR14, PT ;  /* 0x0000000eff007c0c */ /* 0x000fc8000bf05070 */
[----:B------:R-:W-:-:S04]  /*3670*/  ISETP.NE.AND.EX P1, PT, RZ, UR15, !P5, P0 ;  /* 0x0000000fff007c0c */ /* 0x000fc8000ef25300 */
[----:B------:R-:W-:Y:S02]  /*3680*/  P2R R93, PR, RZ, 0x2 ;  /* 0x00000002ff5d7803 */ /* 0x000fe40000000000 */
[----:B----4-:R-:W-:-:S04]  /*3690*/  SHF.R.S32.HI R71, RZ, 0x1f, R84 ;  /* 0x0000001fff477819 */ /* 0x010fc80000011454 */
[CC--:B-12---:R-:W-:Y:S02]  /*36a0*/  LEA.HI R67, R71.reuse, R84.reuse, RZ, 0x5 ;  /* 0x0000005447437211 */ /* 0x0c6fe400078f28ff */
[----:B------:R-:W-:Y:S02]  /*36b0*/  LEA.HI R71, R71, R84, RZ, 0x7 ;  /* 0x0000005447477211 */ /* 0x000fe400078f38ff */
[----:B------:R-:W-:Y:S02]  /*36c0*/  SHF.R.S32.HI R73, RZ, 0x5, R67 ;  /* 0x00000005ff497819 */ /* 0x000fe40000011443 */
[----:B------:R-:W-:Y:S02]  /*36d0*/  LOP3.LUT R67, R67, 0xffffffe0, RZ, 0xc0, !PT ;  /* 0xffffffe043437812 */ /* 0x000fe400078ec0ff */
[----:B---3--:R-:W-:Y:S02]  /*36e0*/  SHF.R.S32.HI R68, RZ, 0x1f, R73 ;  /* 0x0000001fff447819 */ /* 0x008fe40000011449 */
[----:B------:R-:W-:Y:S01]  /*36f0*/  LOP3.LUT R75, R71, 0xffffff80, RZ, 0xc0, !PT ;  /* 0xffffff80474b7812 */ /* 0x000fe200078ec0ff */
[----:B------:R-:W-:Y:S01]  /*3700*/  IMAD.IADD R67, R84, 0x1, -R67 ;  /* 0x0000000154437824 */ /* 0x000fe200078e0a43 */
[----:B------:R-:W-:-:S04]  /*3710*/  LEA.HI R68, R68, R73, RZ, 0x2 ;  /* 0x0000004944447211 */ /* 0x000fc800078f10ff */
[----:B------:R-:W-:Y:S02]  /*3720*/  LOP3.LUT R68, R68, 0xfffffffc, RZ, 0xc0, !PT ;  /* 0xfffffffc44447812 */ /* 0x000fe400078ec0ff */
[----:B------:R-:W-:-:S03]  /*3730*/  SHF.R.S32.HI R70, RZ, 0x1f, R67 ;  /* 0x0000001fff467819 */ /* 0x000fc60000011443 */
[----:B------:R-:W-:Y:S01]  /*3740*/  IMAD.IADD R73, R73, 0x1, -R68 ;  /* 0x0000000149497824 */ /* 0x000fe200078e0a44 */
[----:B------:R-:W-:-:S04]  /*3750*/  LEA.HI R70, R70, R67, RZ, 0x3 ;  /* 0x0000004346467211 */ /* 0x000fc800078f18ff */
[----:B------:R-:W-:Y:S02]  /*3760*/  LEA.HI R69, R73, R73, RZ, 0x1 ;  /* 0x0000004949457211 */ /* 0x000fe400078f08ff */
[----:B------:R-:W-:Y:S02]  /*3770*/  SHF.R.S32.HI R68, RZ, 0x3, R70 ;  /* 0x00000003ff447819 */ /* 0x000fe40000011446 */
[----:B------:R-:W-:Y:S02]  /*3780*/  LOP3.LUT R76, R69, 0x3ffffffe, RZ, 0xc0, !PT ;  /* 0x3ffffffe454c7812 */ /* 0x000fe400078ec0ff */
[----:B------:R-:W-:Y:S01]  /*3790*/  SHF.R.S32.HI R69, RZ, 0x1, R69 ;  /* 0x00000001ff457819 */ /* 0x000fe20000011445 */
[----:B------:R-:W-:Y:S02]  /*37a0*/  IMAD.IADD R68, R68, 0x1, R75 ;  /* 0x0000000144447824 */ /* 0x000fe400078e024b */
[----:B------:R-:W-:Y:S02]  /*37b0*/  IMAD.IADD R76, R73, 0x1, -R76 ;  /* 0x00000001494c7824 */ /* 0x000fe400078e0a4c */
[----:B------:R-:W-:-:S02]  /*37c0*/  IMAD R73, R69, 0x40, R68 ;  /* 0x0000004045497824 */ /* 0x000fc400078e0244 */
[----:B------:R-:W-:-:S04]  /*37d0*/  IMAD.WIDE R74, R138, 0x2, RZ ;  /* 0x000000028a4a7825 */ /* 0x000fc800078e02ff */
[----:B------:R-:W-:Y:S01]  /*37e0*/  IMAD R72, R76, 0x4, R73 ;  /* 0x000000044c487824 */ /* 0x000fe200078e0249 */
[----:B------:R-:W-:Y:S02]  /*37f0*/  LOP3.LUT R94, R74, 0xfffffff0, RZ, 0xc0, !PT ;  /* 0xfffffff04a5e7812 */ /* 0x000fe400078ec0ff */
[----:B------:R-:W-:Y:S01]  /*3800*/  LOP3.LUT R95, R75, 0x1fffffff, RZ, 0xc0, !PT ;  /* 0x1fffffff4b5f7812 */ /* 0x000fe200078ec0ff */
[----:B------:R-:W-:-:S04]  /*3810*/  IMAD R85, R85, 0x80, R72 ;  /* 0x0000008055557824 */ /* 0x000fc800078e0248 */
[C---:B------:R-:W-:Y:S01]  /*3820*/  IMAD.WIDE.U32 R74, R85.reuse, UR16, R94 ;  /* 0x00000010554a7c25 */ /* 0x040fe2000f8e005e */
[----:B------:R-:W-:Y:S02]  /*3830*/  SHF.R.S32.HI R92, RZ, 0x1f, R85 ;  /* 0x0000001fff5c7819 */ /* 0x000fe40000011455 */
[----:B------:R-:W-:Y:S02]  /*3840*/  ISETP.LT.AND P1, PT, R85, UR20, P1 ;  /* 0x0000001455007c0c */ /* 0x000fe40008f21270 */
[----:B------:R-:W-:Y:S01]  /*3850*/  IADD3 R90, P0, R74, UR14, RZ ;  /* 0x0000000e4a5a7c10 */ /* 0x000fe2000ff1e0ff */
[----:B------:R-:W-:-:S04]  /*3860*/  IMAD R72, R92, UR16, RZ ;  /* 0x000000105c487c24 */ /* 0x000fc8000f8e02ff */
[----:B------:R-:W-:-:S05]  /*3870*/  IMAD R73, R85, UR17, R72 ;  /* 0x0000001155497c24 */ /* 0x000fca000f8e0248 */
[----:B------:R-:W-:Y:S02]  /*3880*/  IADD3.X R91, R75, UR15, R73, P0, !PT ;  /* 0x0000000f4b5b7c10 */ /* 0x000fe400087fe449 */
[----:B------:R-:W-:Y:S02]  /*3890*/  CS2R R72, SRZ ;  /* 0x0000000000487805 */ /* 0x000fe4000001ff00 */
[----:B------:R-:W-:Y:S02]  /*38a0*/  CS2R R74, SRZ ;  /* 0x00000000004a7805 */ /* 0x000fe4000001ff00 */
[----:B------:R-:W-:Y:S01]  /*38b0*/  SHF.R.S32.HI R71, RZ, 0x7, R71 ;  /* 0x00000007ff477819 */ /* 0x000fe20000011447 */
[----:B------:R-:W-:-:S03]  /*38c0*/  ULDC.64 UR14, c[0x0][0x388] ;  /* 0x0000e200000e7ab9 */ /* 0x000fc60000000a00 */
[----:B------:R-:W2:Y:S01]  /*38d0*/  @P1 LDG.E.LTC128B.128 R72, desc[UR24][R90.64] ;  /* 0x000000185a481981 */ /* 0x000ea2000c1e1d20 */
[----:B------:R-:W-:Y:S01]  /*38e0*/  LOP3.LUT R70, R70, 0xfffffff8, RZ, 0xc0, !PT ;  /* 0xfffffff846467812 */ /* 0x000fe200078ec0ff */
[----:B------:R-:W-:Y:S01]  /*38f0*/  IMAD R78, R71, -0x70, R68 ;  /* 0xffffff90474e7824 */ /* 0x000fe200078e0244 */
[----:B------:R-:W-:Y:S01]  /*3900*/  ISETP.NE.U32.AND P0, PT, RZ, UR12, PT ;  /* 0x0000000cff007c0c */ /* 0x000fe2000bf05070 */
[----:B------:R-:W-:Y:S01]  /*3910*/  IMAD R68, R92, UR14, RZ ;  /* 0x0000000e5c447c24 */ /* 0x000fe2000f8e02ff */
[----:B------:R-:W1:Y:S01]  /*3920*/  S2UR UR6, SR_CgaCtaId ;  /* 0x00000000000679c3 */ /* 0x000e620000008800 */
[----:B------:R-:W-:Y:S01]  /*3930*/  IMAD.IADD R67, R67, 0x1, -R70 ;  /* 0x0000000143437824 */ /* 0x000fe200078e0a46 */
[----:B------:R-:W-:Y:S01]  /*3940*/  ISETP.NE.AND.EX P2, PT, RZ, UR13, !P5, P0 ;  /* 0x0000000dff007c0c */ /* 0x000fe2000ef45300 */
[C---:B------:R-:W-:Y:S01]  /*3950*/  IMAD.WIDE.U32 R70, R85.reuse, UR14, R94 ;  /* 0x0000000e55467c25 */ /* 0x040fe2000f8e005e */
[----:B------:R-:W-:Y:S01]  /*3960*/  ULEA UR23, UR23, UR26, 0x1 ;  /* 0x0000001a17177291 */ /* 0x000fe2000f8e083f */
[----:B------:R-:W-:Y:S01]  /*3970*/  LOP3.LUT R77, R84, 0x1f, RZ, 0xc0, !PT ;  /* 0x0000001f544d7812 */ /* 0x000fe200078ec0ff */
[----:B------:R-:W-:Y:S01]  /*3980*/  UMOV UR14, 0x400 ;  /* 0x00000400000e7882 */ /* 0x000fe20000000000 */
[C---:B------:R-:W-:Y:S01]  /*3990*/  ISETP.LT.AND P1, PT, R85.reuse, UR20, P2 ;  /* 0x0000001455007c0c */ /* 0x040fe20009721270 */
[----:B------:R-:W-:Y:S01]  /*39a0*/  IMAD R68, R85, UR15, R68 ;  /* 0x0000000f55447c24 */ /* 0x000fe2000f8e0244 */
[----:B------:R-:W-:Y:S01]  /*39b0*/  IADD3 R88, P0, R70, UR12, RZ ;  /* 0x0000000c46587c10 */ /* 0x000fe2000ff1e0ff */
[----:B------:R-:W-:Y:S01]  /*39c0*/  IMAD R69, R69, 0x8, R78 ;  /* 0x0000000845457824 */ /* 0x000fe200078e024e */
[----:B------:R-:W-:Y:S01]  /*39d0*/  USHF.L.U32 UR23, UR23, 0x3, URZ ;  /* 0x0000000317177899 */ /* 0x000fe2000800063f */
[----:B------:R-:W-:Y:S01]  /*39e0*/  LOP3.LUT R84, R84, 0x3, RZ, 0xc0, !PT ;  /* 0x0000000354547812 */ /* 0x000fe200078ec0ff */
[----:B------:R-:W-:Y:S01]  /*39f0*/  IMAD.SHL.U32 R67, R67, 0x10, RZ ;  /* 0x0000001043437824 */ /* 0x000fe200078e00ff */
[----:B------:R-:W-:Y:S01]  /*3a00*/  IADD3.X R89, R71, UR13, R68, P0, !PT ;  /* 0x0000000d47597c10 */ /* 0x000fe200087fe444 */
[----:B------:R-:W-:Y:S01]  /*3a10*/  IMAD R76, R76, 0x4, R69 ;  /* 0x000000044c4c7824 */ /* 0x000fe200078e0245 */
[----:B------:R-:W-:-:S02]  /*3a20*/  CS2R R68, SRZ ;  /* 0x0000000000447805 */ /* 0x000fc4000001ff00 */
[----:B------:R-:W-:Y:S02]  /*3a30*/  CS2R R70, SRZ ;  /* 0x0000000000467805 */ /* 0x000fe4000001ff00 */
[----:B------:R-:W-:Y:S01]  /*3a40*/  SHF.R.U32.HI R77, RZ, 0x2, R77 ;  /* 0x00000002ff4d7819 */ /* 0x000fe2000001164d */
[----:B------:R-:W-:Y:S01]  /*3a50*/  UIMAD UR7, UR23, 0x28, UR7 ;  /* 0x00000028170778a4 */ /* 0x000fe2000f8e0207 */
[----:B------:R-:W-:Y:S01]  /*3a60*/  P2R R87, PR, RZ, 0x4 ;  /* 0x00000004ff577803 */ /* 0x000fe20000000000 */
[----:B------:R-:W-:Y:S01]  /*3a70*/  ULDC.64 UR12, c[0x0][0x2b0] ;  /* 0x0000ac00000c7ab9 */ /* 0x000fe20000000a00 */
[----:B------:R-:W3:Y:S01]  /*3a80*/  @P1 LDG.E.LTC128B.128 R68, desc[UR24][R88.64] ;  /* 0x0000001858441981 */ /* 0x000ee2000c1e1d20 */
[----:B------:R-:W-:Y:S01]  /*3a90*/  IMAD R84, R77, 0x28, R84 ;  /* 0x000000284d547824 */ /* 0x000fe200078e0254 */
[----:B-1----:R-:W-:-:S03]  /*3aa0*/  ULEA UR14, UR6, UR14, 0x18 ;  /* 0x0000000e060e7291 */ /* 0x002fc6000f8ec03f */
[----:B------:R-:W-:Y:S01]  /*3ab0*/  VIADD R84, R84, UR7 ;  /* 0x0000000754547c36 */ /* 0x000fe20008000000 */
[----:B------:R-:W-:Y:S01]  /*3ac0*/  LOP3.LUT R67, R67, 0xfffffff0, RZ, 0xc0, !PT ;  /* 0xfffffff043437812 */ /* 0x000fe200078ec0ff */
[----:B------:R-:W-:-:S03]  /*3ad0*/  ULDC.64 UR6, c[0x0][0x2e0] ;  /* 0x0000b80000067ab9 */ /* 0x000fc60000000a00 */
[----:B------:R-:W-:Y:S01]  /*3ae0*/  LEA R84, R84, UR14, 0x2 ;  /* 0x0000000e54547c11 */ /* 0x000fe2000f8e10ff */
[----:B------:R-:W-:Y:S01]  /*3af0*/  BAR.SYNC.DEFER_BLOCKING 0x0 ;  /* 0x0000000000007b1d */ /* 0x000fe20000010000 */
[----:B------:R-:W-:-:S05]  /*3b00*/  IMAD R67, R76, 0xa0, R67 ;  /* 0x000000a04c437824 */ /* 0x000fca00078e0243 */
[----:B------:R-:W-:Y:S04]  /*3b10*/  STS [R84], R64 ;  /* 0x0000004054007388 */ /* 0x000fe80000000800 */
[----:B------:R-:W-:Y:S04]  /*3b20*/  STS [R84+0x10], R62 ;  /* 0x0000103e54007388 */ /* 0x000fe80000000800 */
[----:B------:R-:W-:Y:S04]  /*3b30*/  STS [R84+0x20], R60 ;  /* 0x0000203c54007388 */ /* 0x000fe80000000800 */
[----:B------:R-:W-:Y:S04]  /*3b40*/  STS [R84+0x30], R58 ;  /* 0x0000303a54007388 */ /* 0x000fe80000000800 */
[----:B------:R-:W-:Y:S04]  /*3b50*/  STS [R84+0xa00], R32 ;  /* 0x000a002054007388 */ /* 0x000fe80000000800 */
[----:B------:R-:W-:Y:S04]  /*3b60*/  STS [R84+0xa10], R30 ;  /* 0x000a101e54007388 */ /* 0x000fe80000000800 */
[----:B------:R-:W-:Y:S04]  /*3b70*/  STS [R84+0xa20], R28 ;  /* 0x000a201c54007388 */ /* 0x000fe80000000800 */
[----:B------:R-:W-:Y:S01]  /*3b80*/  STS [R84+0xa30], R26 ;  /* 0x000a301a54007388 */ /* 0x000fe20000000800 */
[----:B------:R-:W-:Y:S06]  /*3b90*/  BAR.SYNC.DEFER_BLOCKING 0x0 ;  /* 0x0000000000007b1d */ /* 0x000fec0000010000 */
[----:B------:R-:W2:Y:S02]  /*3ba0*/  LDS.128 R76, [R67+UR14] ;  /* 0x0000000e434c7984 */ /* 0x000ea40008000c00 */
[----:B--2--5:R-:W-:-:S05]  /*3bb0*/  HFMA2 R80, R66.H0_H0, R76, R72 ;  /* 0x0000004c42507231 */ /* 0x024fca0000000848 */
[--C-:B------:R-:W-:Y:S02]  /*3bc0*/  HADD2.F32 R83, -RZ, -R80.reuse.H1_H1 ;  /* 0xb0000050ff537230 */ /* 0x100fe40000004100 */
[----:B------:R-:W-:-:S03]  /*3bd0*/  HADD2.F32 R64, -RZ, -R80.H0_H0 ;  /* 0xa0000050ff407230 */ /* 0x000fc60000004100 */
[----:B------:R-:W-:Y:S02]  /*3be0*/  FFMA R83, R83, 1.4426950216293334961, -RZ ;  /* 0x3fb8aa3b53537823 */ /* 0x000fe400000008ff */
[----:B------:R-:W-:Y:S01]  /*3bf0*/  FFMA R60, R64, 1.4426950216293334961, -RZ ;  /* 0x3fb8aa3b403c7823 */ /* 0x000fe200000008ff */
[----:B------:R-:W-:-:S03]  /*3c00*/  HFMA2 R81, R66.H0_H0, R77, R73 ;  /* 0x0000004d42517231 */ /* 0x000fc60000000849 */
[----:B------:R-:W-:Y:S02]  /*3c10*/  MUFU.EX2 R58, R60 ;  /* 0x0000003c003a7308 */ /* 0x000fe40000000800 */
[----:B------:R-:W-:-:S06]  /*3c20*/  HADD2.F32 R32, -RZ, -R81.H0_H0 ;  /* 0xa0000051ff207230 */ /* 0x000fcc0000004100 */
[----:B------:R-:W1:Y:S01]  /*3c30*/  MUFU.EX2 R83, R83 ;  /* 0x0000005300537308 */ /* 0x000e620000000800 */
[----:B------:R-:W-:Y:S02]  /*3c40*/  HADD2.F32 R77, -RZ, -R81.H1_H1 ;  /* 0xb0000051ff4d7230 */ /* 0x000fe40000004100 */
[----:B------:R-:W-:-:S03]  /*3c50*/  FFMA R32, R32, 1.4426950216293334961, -RZ ;  /* 0x3fb8aa3b20207823 */ /* 0x000fc600000008ff */
[----:B------:R-:W-:Y:S01]  /*3c60*/  FFMA R77, R77, 1.4426950216293334961, -RZ ;  /* 0x3fb8aa3b4d4d7823 */ /* 0x000fe200000008ff */
[----:B------:R-:W-:Y:S02]  /*3c70*/  HFMA2 R82, R66.H0_H0, R78, R74 ;  /* 0x0000004e42527231 */ /* 0x000fe4000000084a */
[----:B------:R-:W-:Y:S01]  /*3c80*/  MUFU.EX2 R32, R32 ;  /* 0x0000002000207308 */ /* 0x000fe20000000800 */
[----:B------:R-:W-:Y:S02]  /*3c90*/  HSET2.BF.EQ.AND R28, -R80, 0.007297515869140625, 0.007297515869140625, PT ;  /* 0x1f791f79501c7433 */ /* 0x000fe40003802180 */
[----:B------:R-:W-:-:S05]  /*3ca0*/  HADD2.F32 R30, -RZ, -R82.H1_H1 ;  /* 0xb0000052ff1e7230 */ /* 0x000fca0000004100 */
[----:B------:R-:W2:Y:S01]  /*3cb0*/  MUFU.EX2 R77, R77 ;  /* 0x0000004d004d7308 */ /* 0x000ea20000000800 */
[----:B-1----:R-:W-:Y:S01]  /*3cc0*/  F2FP.F16.F32.PACK_AB R26, R83, R58 ;  /* 0x0000003a531a723e */ /* 0x002fe200000000ff */
[----:B------:R-:W-:-:S04]  /*3cd0*/  FFMA R97, R30, 1.4426950216293334961, -RZ ;  /* 0x3fb8aa3b1e617823 */ /* 0x000fc800000008ff */
[----:B------:R-:W-:Y:S01]  /*3ce0*/  HFMA2 R26, R28, -0.0009765625, -0.0009765625, R26 ;  /* 0x940094001c1a7831 */ /* 0x000fe2000000001a */
[C---:B------:R-:W-:Y:S02]  /*3cf0*/  HSET2.BF.EQ.AND R28, -R80.reuse, 0.0226898193359375, 0.0226898193359375, PT ;  /* 0x25cf25cf501c7433 */ /* 0x040fe40003802180 */
[----:B------:R-:W-:Y:S01]  /*3d00*/  HSET2.BF.EQ.AND R30, -R80, -2.615234375, -2.615234375, PT ;  /* 0xc13bc13b501e7433 */ /* 0x000fe20003802180 */
[----:B------:R-:W-:Y:S02]  /*3d10*/  HADD2.F32 R58, -RZ, -R82.H0_H0 ;  /* 0xa0000052ff3a7230 */ /* 0x000fe40000004100 */
[----:B------:R-:W-:-:S04]  /*3d20*/  HFMA2 R28, R28, -0.0009765625, -0.0009765625, R26 ;  /* 0x940094001c1c7831 */ /* 0x000fc8000000001a */
[----:B------:R-:W-:Y:S01]  /*3d30*/  HFMA2 R30, R30, 6.103515625e-05, 6.103515625e-05, R28 ;  /* 0x040004001e1e7831 */ /* 0x000fe2000000001c */
[----:B------:R-:W-:Y:S01]  /*3d40*/  HSET2.BF.EQ.AND R28, -R80, -2.966796875, -2.966796875, PT ;  /* 0xc1efc1ef501c7433 */ /* 0x000fe20003802180 */
[----:B------:R-:W-:Y:S01]  /*3d50*/  FFMA R58, R58, 1.4426950216293334961, -RZ ;  /* 0x3fb8aa3b3a3a7823 */ /* 0x000fe200000008ff */
[----:B--2---:R-:W-:Y:S02]  /*3d60*/  F2FP.F16.F32.PACK_AB R26, R77, R32 ;  /* 0x000000204d1a723e */ /* 0x004fe400000000ff */
[C---:B------:R-:W-:Y:S01]  /*3d70*/  HSET2.BF.EQ.AND R32, -R81.reuse, 0.007297515869140625, 0.007297515869140625, PT ;  /* 0x1f791f7951207433 */ /* 0x040fe20003802180 */
[----:B------:R-:W-:Y:S02]  /*3d80*/  HFMA2 R83, R66.H0_H0, R79, R75 ;  /* 0x0000004f42537231 */ /* 0x000fe4000000084b */
[----:B------:R-:W-:Y:S01]  /*3d90*/  HFMA2 R30, R28, 3.0517578125e-05, 3.0517578125e-05, R30 ;  /* 0x020002001c1e7831 */ /* 0x000fe2000000001e */
[----:B------:R-:W-:Y:S01]  /*3da0*/  HSET2.BF.EQ.AND R28, -R81, 0.0226898193359375, 0.0226898193359375, PT ;  /* 0x25cf25cf511c7433 */ /* 0x000fe20003802180 */
[----:B------:R-:W-:Y:S01]  /*3db0*/  MUFU.EX2 R58, R58 ;  /* 0x0000003a003a7308 */ /* 0x000fe20000000800 */
[----:B------:R-:W-:-:S02]  /*3dc0*/  HFMA2 R32, R32, -0.0009765625, -0.0009765625, R26 ;  /* 0x9400940020207831 */ /* 0x000fc4000000001a */
[--C-:B------:R-:W-:Y:S01]  /*3dd0*/  HADD2.F32 R62, -RZ, -R83.reuse.H0_H0 ;  /* 0xa0000053ff3e7230 */ /* 0x100fe20000004100 */
[----:B------:R-:W-:Y:S01]  /*3de0*/  HSET2.BF.EQ.AND R26, -R81, -2.615234375, -2.615234375, PT ;  /* 0xc13bc13b511a7433 */ /* 0x000fe20003802180 */
[----:B------:R-:W-:-:S03]  /*3df0*/  HADD2.F32 R99, -RZ, -R83.H1_H1 ;  /* 0xb0000053ff637230 */ /* 0x000fc60000004100 */
[----:B------:R-:W1:Y:S01]  /*3e00*/  MUFU.EX2 R97, R97 ;  /* 0x0000006100617308 */ /* 0x000e620000000800 */
[----:B------:R-:W-:Y:S01]  /*3e10*/  HFMA2 R32, R28, -0.0009765625, -0.0009765625, R32 ;  /* 0x940094001c207831 */ /* 0x000fe20000000020 */
[----:B------:R-:W-:Y:S01]  /*3e20*/  HSET2.BF.EQ.AND R28, -R81, -2.966796875, -2.966796875, PT ;  /* 0xc1efc1ef511c7433 */ /* 0x000fe20003802180 */
[----:B------:R-:W-:Y:S02]  /*3e30*/  HADD2 R30, R30, 1, 1 ;  /* 0x3c003c001e1e7430 */ /* 0x000fe40000000000 */
[----:B------:R-:W-:Y:S01]  /*3e40*/  FFMA R62, R62, 1.4426950216293334961, -RZ ;  /* 0x3fb8aa3b3e3e7823 */ /* 0x000fe200000008ff */
[----:B------:R-:W-:Y:S01]  /*3e50*/  FFMA R99, R99, 1.4426950216293334961, -RZ ;  /* 0x3fb8aa3b63637823 */ /* 0x000fe200000008ff */
[----:B------:R-:W-:Y:S02]  /*3e60*/  HFMA2 R26, R26, 6.103515625e-05, 6.103515625e-05, R32 ;  /* 0x040004001a1a7831 */ /* 0x000fe40000000020 */
[----:B------:R-:W-:Y:S02]  /*3e70*/  HADD2.F32 R76, -RZ, R30.H1_H1 ;  /* 0x3000001eff4c7230 */ /* 0x000fe40000004100 */
[----:B------:R-:W-:Y:S01]  /*3e80*/  HFMA2 R26, R28, 3.0517578125e-05, 3.0517578125e-05, R26 ;  /* 0x020002001c1a7831 */ /* 0x000fe2000000001a */
[----:B------:R-:W-:Y:S01]  /*3e90*/  MUFU.EX2 R62, R62 ;  /* 0x0000003e003e7308 */ /* 0x000fe20000000800 */
[----:B------:R-:W-:-:S02]  /*3ea0*/  HADD2.F32 R78, -RZ, R30.H0_H0 ;  /* 0x2000001eff4e7230 */ /* 0x000fc40000004100 */
[----:B------:R-:W-:Y:S01]  /*3eb0*/  HADD2 R60, R26, 1, 1 ;  /* 0x3c003c001a3c7430 */ /* 0x000fe20000000000 */
[----:B------:R-:W-:-:S04]  /*3ec0*/  HSET2.BF.EQ.AND R26, -R82, 0.007297515869140625, 0.007297515869140625, PT ;  /* 0x1f791f79521a7433 */ /* 0x000fc80003802180 */
[----:B------:R-:W2:Y:S01]  /*3ed0*/  MUFU.EX2 R99, R99 ;  /* 0x0000006300637308 */ /* 0x000ea20000000800 */
[----:B-1----:R-:W-:Y:S02]  /*3ee0*/  F2FP.F16.F32.PACK_AB R28, R97, R58 ;  /* 0x0000003a611c723e */ /* 0x002fe400000000ff */
[----:B------:R-:W-:-:S05]  /*3ef0*/  HSET2.BF.EQ.AND R58, -R82, 0.0226898193359375, 0.0226898193359375, PT ;  /* 0x25cf25cf523a7433 */ /* 0x000fca0003802180 */
[----:B------:R-:W1:Y:S01]  /*3f00*/  MUFU.RCP R77, R76 ;  /* 0x0000004c004d7308 */ /* 0x000e620000001000 */
[----:B------:R-:W-:Y:S02]  /*3f10*/  HFMA2 R28, R26, -0.0009765625, -0.0009765625, R28 ;  /* 0x940094001a1c7831 */ /* 0x000fe4000000001c */
[----:B------:R-:W-:Y:S01]  /*3f20*/  HADD2.F32 R97, -RZ, R60.H0_H0 ;  /* 0x2000003cff617230 */ /* 0x000fe20000004100 */
[----:B------:R-:W-:-:S04]  /*3f30*/  HSET2.BF.EQ.AND R30, -R82, -2.615234375, -2.615234375, PT ;  /* 0xc13bc13b521e7433 */ /* 0x000fc80003802180 */
[----:B------:R-:W4:Y:S01]  /*3f40*/  MUFU.RCP R79, R78 ;  /* 0x0000004e004f7308 */ /* 0x000f220000001000 */
[----:B------:R-:W-:Y:S01]  /*3f50*/  HFMA2 R58, R58, -0.0009765625, -0.0009765625, R28 ;  /* 0x940094003a3a7831 */ /* 0x000fe2000000001c */
[----:B------:R-:W-:Y:S02]  /*3f60*/  HSET2.BF.EQ.AND R28, -R82, -2.966796875, -2.966796875, PT ;  /* 0xc1efc1ef521c7433 */ /* 0x000fe40003802180 */
[----:B--2---:R-:W-:Y:S01]  /*3f70*/  F2FP.F16.F32.PACK_AB R26, R99, R62 ;  /* 0x0000003e631a723e */ /* 0x004fe200000000ff */
[----:B------:R-:W-:-:S03]  /*3f80*/  HFMA2 R30, R30, 6.103515625e-05, 6.103515625e-05, R58 ;  /* 0x040004001e1e7831 */ /* 0x000fc6000000003a */
[----:B------:R-:W2:Y:S01]  /*3f90*/  MUFU.RCP R96, R97 ;  /* 0x0000006100607308 */ /* 0x000ea20000001000 */
[C---:B------:R-:W-:Y:S01]  /*3fa0*/  HSET2.BF.EQ.AND R32, -R83.reuse, 0.007297515869140625, 0.007297515869140625, PT ;  /* 0x1f791f7953207433 */ /* 0x040fe20003802180 */
[----:B------:R-:W-:Y:S01]  /*3fb0*/  HFMA2 R28, R28, 3.0517578125e-05, 3.0517578125e-05, R30 ;  /* 0x020002001c1c7831 */ /* 0x000fe2000000001e */
[----:B-1----:R-:W-:Y:S02]  /*3fc0*/  F2FP.F16.F32.PACK_AB R64, RZ, R77 ;  /* 0x0000004dff40723e */ /* 0x002fe400000000ff */
[C---:B------:R-:W-:Y:S01]  /*3fd0*/  HSET2.BF.EQ.AND R30, -R83.reuse, 0.0226898193359375, 0.0226898193359375, PT ;  /* 0x25cf25cf531e7433 */ /* 0x040fe20003802180 */
[----:B------:R-:W-:Y:S01]  /*3fe0*/  HFMA2 R26, R32, -0.0009765625, -0.0009765625, R26 ;  /* 0x94009400201a7831 */ /* 0x000fe2000000001a */
[----:B------:R-:W-:Y:S02]  /*3ff0*/  HSET2.BF.EQ.AND R32, -R83, -2.615234375, -2.615234375, PT ;  /* 0xc13bc13b53207433 */ /* 0x000fe40003802180 */
[----:B----4-:R-:W-:Y:S02]  /*4000*/  F2FP.F16.F32.PACK_AB R86, RZ, R79 ;  /* 0x0000004fff56723e */ /* 0x010fe400000000ff */
[----:B------:R-:W-:-:S02]  /*4010*/  HSETP2.GEU.AND P0, PT, |R64|.H0_H0, 8.523464202880859375e-06, 8.523464202880859375e-06, PT ;  /* 0x008f008f40007434 */ /* 0x000fc40003f0ea00 */
[----:B------:R-:W-:Y:S01]  /*4020*/  HSETP2.GT.AND P1, PT, |R64|.H0_H0, RZ.H0_H0, PT ;  /* 0x200000ff40007234 */ /* 0x000fe20003f24a00 */
[----:B------:R-:W-:Y:S02]  /*4030*/  HADD2 R28, R28, 1, 1 ;  /* 0x3c003c001c1c7430 */ /* 0x000fe40000000000 */
[----:B------:R-:W-:Y:S01]  /*4040*/  HFMA2 R30, R30, -0.0009765625, -0.0009765625, R26 ;  /* 0x940094001e1e7831 */ /* 0x000fe2000000001a */
[C---:B------:R-:W-:Y:S02]  /*4050*/  HSETP2.GEU.AND P3, PT, |R86|.reuse.H0_H0, 8.523464202880859375e-06, 8.523464202880859375e-06, PT ;  /* 0x008f008f56007434 */ /* 0x040fe40003f6ea00 */
[----:B------:R-:W-:Y:S01]  /*4060*/  HSETP2.GT.AND P4, PT, |R86|.H0_H0, RZ.H0_H0, PT ;  /* 0x200000ff56007234 */ /* 0x000fe20003f84a00 */
[----:B------:R-:W-:Y:S01]  /*4070*/  HADD2.F32 R58, -RZ, R60.H1_H1 ;  /* 0x3000003cff3a7230 */ /* 0x000fe20000004100 */
[----:B------:R-:W-:Y:S01]  /*4080*/  PLOP3.LUT P1, PT, P0, P1, PT, 0xa2, 0x0 ;  /* 0x000000000000781c */ /* 0x000fe20000723472 */
[----:B------:R-:W-:Y:S01]  /*4090*/  HFMA2 R30, R32, 6.103515625e-05, 6.103515625e-05, R30 ;  /* 0x04000400201e7831 */ /* 0x000fe2000000001e */
[----:B------:R-:W-:Y:S01]  /*40a0*/  HSET2.BF.EQ.AND R26, -R83, -2.966796875, -2.966796875, PT ;  /* 0xc1efc1ef531a7433 */ /* 0x000fe20003802180 */
[----:B------:R-:W-:Y:S01]  /*40b0*/  HADD2.F32 R98, -RZ, R28.H0_H0 ;  /* 0x2000001cff627230 */ /* 0x000fe20000004100 */
[----:B--2---:R-:W-:Y:S01]  /*40c0*/  F2FP.F16.F32.PACK_AB R62, RZ, R96 ;  /* 0x00000060ff3e723e */ /* 0x004fe200000000ff */
[----:B------:R-:W1:Y:S01]  /*40d0*/  MUFU.RCP R99, R58 ;  /* 0x0000003a00637308 */ /* 0x000e620000001000 */
[----:B------:R-:W-:Y:S01]  /*40e0*/  PLOP3.LUT P0, PT, P3, P4, PT, 0xa2, 0x0 ;  /* 0x000000000000781c */ /* 0x000fe20001f09472 */
[----:B------:R-:W-:-:S02]  /*40f0*/  HFMA2 R26, R26, 3.0517578125e-05, 3.0517578125e-05, R30 ;  /* 0x020002001a1a7831 */ /* 0x000fc4000000001e */
[C---:B------:R-:W-:Y:S02]  /*4100*/  HSETP2.GEU.AND P2, PT, |R62|.reuse.H0_H0, 8.523464202880859375e-06, 8.523464202880859375e-06, PT ;  /* 0x008f008f3e007434 */ /* 0x040fe40003f4ea00 */
[----:B------:R-:W-:Y:S02]  /*4110*/  HSETP2.GT.AND P3, PT, |R62|.H0_H0, RZ.H0_H0, PT ;  /* 0x200000ff3e007234 */ /* 0x000fe40003f64a00 */
[----:B------:R-:W2:Y:S01]  /*4120*/  MUFU.RCP R101, R98 ;  /* 0x0000006200657308 */ /* 0x000ea20000001000 */
[----:B------:R-:W-:Y:S02]  /*4130*/  HADD2.F32 R102, -RZ, R28.H1_H1 ;  /* 0x3000001cff667230 */ /* 0x000fe40000004100 */
[----:B------:R-:W-:Y:S01]  /*4140*/  HADD2 R32, R26, 1, 1 ;  /* 0x3c003c001a207430 */ /* 0x000fe20000000000 */
[----:B------:R-:W-:Y:S01]  /*4150*/  PLOP3.LUT P2, PT, P2, P3, PT, 0xa2, 0x0 ;  /* 0x000000000000781c */ /* 0x000fe20001747472 */
[----:B------:R-:W-:-:S03]  /*4160*/  @!P1 FFMA R60, -R76, R77, 1 ;  /* 0x3f8000004c3c9423 */ /* 0x000fc6000000014d */
[----:B------:R-:W4:Y:S01]  /*4170*/  MUFU.RCP R105, R102 ;  /* 0x0000006600697308 */ /* 0x000f220000001000 */
[----:B------:R-:W-:Y:S02]  /*4180*/  HADD2.F32 R76, -RZ, R32.H0_H0 ;  /* 0x20000020ff4c7230 */ /* 0x000fe40000004100 */
[----:B------:R-:W-:Y:S01]  /*4190*/  @!P0 FFMA R78, -R78, R79, 1 ;  /* 0x3f8000004e4e8423 */ /* 0x000fe2000000014f */
[----:B------:R-:W-:Y:S01]  /*41a0*/  @!P1 FFMA R60, R77, R60, R77 ;  /* 0x0000003c4d3c9223 */ /* 0x000fe2000000004d */
[----:B-1----:R-:W-:-:S03]  /*41b0*/  F2FP.F16.F32.PACK_AB R30, RZ, R99 ;  /* 0x00000063ff1e723e */ /* 0x002fc600000000ff */
[----:B------:R-:W1:Y:S01]  /*41c0*/  MUFU.RCP R77, R76 ;  /* 0x0000004c004d7308 */ /* 0x000e620000001000 */
[----:B------:R-:W-:Y:S01]  /*41d0*/  @!P0 FFMA R79, R79, R78, R79 ;  /* 0x0000004e4f4f8223 */ /* 0x000fe2000000004f */
[----:B--2---:R-:W-:Y:S01]  /*41e0*/  F2FP.F16.F32.PACK_AB R28, RZ, R101 ;  /* 0x00000065ff1c723e */ /* 0x004fe200000000ff */
[----:B------:R-:W-:Y:S01]  /*41f0*/  @!P2 FFMA R97, -R97, R96, 1 ;  /* 0x3f8000006161a423 */ /* 0x000fe20000000160 */
[----:B------:R-:W-:Y:S02]  /*4200*/  @!P1 F2FP.F16.F32.PACK_AB R64, RZ, R60 ;  /* 0x0000003cff40923e */ /* 0x000fe400000000ff */
[----:B------:R-:W-:Y:S01]  /*4210*/  @!P0 F2FP.F16.F32.PACK_AB R86, RZ, R79 ;  /* 0x0000004fff56823e */ /* 0x000fe200000000ff */
[----:B------:R-:W-:Y:S01]  /*4220*/  @!P2 FFMA R96, R96, R97, R96 ;  /* 0x000000616060a223 */ /* 0x000fe20000000060 */
[C---:B------:R-:W-:Y:S02]  /*4230*/  HSETP2.GEU.AND P0, PT, |R30|.reuse.H0_H0, 8.523464202880859375e-06, 8.523464202880859375e-06, PT ;  /* 0x008f008f1e007434 */ /* 0x040fe40003f0ea00 */
[----:B------:R-:W-:-:S02]  /*4240*/  HSETP2.GT.AND P1, PT, |R30|.H0_H0, RZ.H0_H0, PT ;  /* 0x200000ff1e007234 */ /* 0x000fc40003f24a00 */
[C---:B------:R-:W-:Y:S02]  /*4250*/  HSETP2.GEU.AND P3, PT, |R28|.reuse.H0_H0, 8.523464202880859375e-06, 8.523464202880859375e-06, PT ;  /* 0x008f008f1c007434 */ /* 0x040fe40003f6ea00 */
[----:B------:R-:W-:Y:S02]  /*4260*/  HSETP2.GT.AND P4, PT, |R28|.H0_H0, RZ.H0_H0, PT ;  /* 0x200000ff1c007234 */ /* 0x000fe40003f84a00 */
[----:B----4-:R-:W-:Y:S02]  /*4270*/  F2FP.F16.F32.PACK_AB R26, RZ, R105 ;  /* 0x00000069ff1a723e */ /* 0x010fe400000000ff */
[----:B------:R-:W-:Y:S02]  /*4280*/  PLOP3.LUT P0, PT, P0, P1, PT, 0xa2, 0x0 ;  /* 0x000000000000781c */ /* 0x000fe40000703472 */
[----:B------:R-:W-:Y:S02]  /*4290*/  @!P2 F2FP.F16.F32.PACK_AB R62, RZ, R96 ;  /* 0x00000060ff3ea23e */ /* 0x000fe400000000ff */
[----:B------:R-:W-:-:S02]  /*42a0*/  PLOP3.LUT P1, PT, P3, P4, PT, 0xa2, 0x0 ;  /* 0x000000000000781c */ /* 0x000fc40001f29472 */
[C---:B------:R-:W-:Y:S02]  /*42b0*/  HSETP2.GEU.AND P2, PT, |R26|.reuse.H0_H0, 8.523464202880859375e-06, 8.523464202880859375e-06, PT ;  /* 0x008f008f1a007434 */ /* 0x040fe40003f4ea00 */
[----:B------:R-:W-:Y:S02]  /*42c0*/  HSETP2.GT.AND P3, PT, |R26|.H0_H0, RZ.H0_H0, PT ;  /* 0x200000ff1a007234 */ /* 0x000fe40003f64a00 */
[----:B-1----:R-:W-:-:S03]  /*42d0*/  F2FP.F16.F32.PACK_AB R60, RZ, R77 ;  /* 0x0000004dff3c723e */ /* 0x002fc600000000ff */
[----:B------:R-:W-:Y:S02]  /*42e0*/  PLOP3.LUT P2, PT, P2, P3, PT, 0xa2, 0x0 ;  /* 0x000000000000781c */ /* 0x000fe40001747472 */
[C---:B------:R-:W-:Y:S02]  /*42f0*/  HSETP2.GEU.AND P3, PT, |R60|.reuse.H0_H0, 8.523464202880859375e-06, 8.523464202880859375e-06, PT ;  /* 0x008f008f3c007434 */ /* 0x040fe40003f6ea00 */
[----:B------:R-:W-:Y:S01]  /*4300*/  HSETP2.GT.AND P4, PT, |R60|.H0_H0, RZ.H0_H0, PT ;  /* 0x200000ff3c007234 */ /* 0x000fe20003f84a00 */
[----:B------:R-:W-:-:S04]  /*4310*/  HADD2.F32 R103, -RZ, R32.H1_H1 ;  /* 0x30000020ff677230 */ /* 0x000fc80000004100 */
[----:B------:R-:W-:Y:S01]  /*4320*/  PLOP3.LUT P3, PT, P3, P4, PT, 0xa2, 0x0 ;  /* 0x000000000000781c */ /* 0x000fe20001f69472 */
[----:B------:R-:W1:Y:S01]  /*4330*/  MUFU.RCP R100, R103 ;  /* 0x0000006700647308 */ /* 0x000e620000001000 */
[----:B------:R-:W-:-:S04]  /*4340*/  @!P0 FFMA R58, -R58, R99, 1 ;  /* 0x3f8000003a3a8423 */ /* 0x000fc80000000163 */
[----:B------:R-:W-:Y:S01]  /*4350*/  @!P0 FFMA R99, R99, R58, R99 ;  /* 0x0000003a63638223 */ /* 0x000fe20000000063 */
[----:B------:R-:W-:-:S06]  /*4360*/  @!P1 FFMA R98, -R98, R101, 1 ;  /* 0x3f80000062629423 */ /* 0x000fcc0000000165 */
[----:B------:R-:W-:Y:S01]  /*4370*/  @!P3 FFMA R32, -R76, R77, 1 ;  /* 0x3f8000004c20b423 */ /* 0x000fe2000000014d */
[----:B------:R-:W-:-:S03]  /*4380*/  @!P0 F2FP.F16.F32.PACK_AB R30, RZ, R99 ;  /* 0x00000063ff1e823e */ /* 0x000fc600000000ff */
[----:B------:R-:W-:Y:S02]  /*4390*/  @!P3 FFMA R32, R77, R32, R77 ;  /* 0x000000204d20b223 */ /* 0x000fe4000000004d */
[----:B------:R-:W3:Y:S01]  /*43a0*/  LDS.128 R76, [R67+UR14+0xa00] ;  /* 0x000a000e434c7984 */ /* 0x000ee20008000c00 */
[----:B------:R-:W-:Y:S01]  /*43b0*/  ISETP.NE.U32.AND P0, PT, RZ, UR10, PT ;  /* 0x0000000aff007c0c */ /* 0x000fe2000bf05070 */
[----:B------:R-:W-:Y:S01]  /*43c0*/  @!P1 FFMA R101, R101, R98, R101 ;  /* 0x0000006265659223 */ /* 0x000fe20000000065 */
[----:B------:R-:W-:Y:S01]  /*43d0*/  ISETP.NE.AND P4, PT, R87, RZ, PT ;  /* 0x000000ff5700720c */ /* 0x000fe20003f85270 */
[----:B------:R-:W-:Y:S01]  /*43e0*/  @!P2 FFMA R102, -R102, R105, 1 ;  /* 0x3f8000006666a423 */ /* 0x000fe20000000169 */
[----:B-1----:R-:W-:Y:S02]  /*43f0*/  F2FP.F16.F32.PACK_AB R87, RZ, R100 ;  /* 0x00000064ff57723e */ /* 0x002fe400000000ff */
[----:B------:R-:W-:Y:S01]  /*4400*/  @!P1 F2FP.F16.F32.PACK_AB R28, RZ, R101 ;  /* 0x00000065ff1c923e */ /* 0x000fe200000000ff */
[----:B------:R-:W-:Y:S01]  /*4410*/  @!P2 FFMA R105, R105, R102, R105 ;  /* 0x000000666969a223 */ /* 0x000fe20000000069 */
[----:B------:R-:W-:Y:S01]  /*4420*/  ISETP.NE.AND.EX P6, PT, RZ, UR11, !P5, P0 ;  /* 0x0000000bff007c0c */ /* 0x000fe2000efc5300 */
[----:B------:R-:W-:Y:S01]  /*4430*/  IMAD R96, R92, UR6, RZ ;  /* 0x000000065c607c24 */ /* 0x000fe2000f8e02ff */
[C---:B------:R-:W-:Y:S01]  /*4440*/  HSETP2.GEU.AND P0, PT, |R87|.reuse.H0_H0, 8.523464202880859375e-06, 8.523464202880859375e-06, PT ;  /* 0x008f008f57007434 */ /* 0x040fe20003f0ea00 */
[----:B------:R-:W-:Y:S01]  /*4450*/  IMAD.WIDE.U32 R98, R85, UR6, R94 ;  /* 0x0000000655627c25 */ /* 0x000fe2000f8e005e */
[----:B------:R-:W-:-:S02]  /*4460*/  HSETP2.GT.AND P1, PT, |R87|.H0_H0, RZ.H0_H0, PT ;  /* 0x200000ff57007234 */ /* 0x000fc40003f24a00 */
[----:B------:R-:W-:Y:S01]  /*4470*/  @!P2 F2FP.F16.F32.PACK_AB R26, RZ, R105 ;  /* 0x00000069ff1aa23e */ /* 0x000fe200000000ff */
[----:B------:R-:W-:Y:S01]  /*4480*/  IMAD R96, R85, UR7, R96 ;  /* 0x0000000755607c24 */ /* 0x000fe2000f8e0260 */
[----:B------:R-:W-:Y:S01]  /*4490*/  ULDC.64 UR6, c[0x0][0x3d8] ;  /* 0x0000f60000067ab9 */ /* 0x000fe20000000a00 */
[----:B------:R-:W-:Y:S02]  /*44a0*/  PLOP3.LUT P2, PT, P0, P1, PT, 0xa2, 0x0 ;  /* 0x000000000000781c */ /* 0x000fe40000743472 */
[----:B------:R-:W-:Y:S02]  /*44b0*/  IADD3 R98, P0, R98, UR10, RZ ;  /* 0x0000000a62627c10 */ /* 0x000fe4000ff1e0ff */
[----:B------:R-:W-:Y:S01]  /*44c0*/  @!P3 F2FP.F16.F32.PACK_AB R60, RZ, R32 ;  /* 0x00000020ff3cb23e */ /* 0x000fe200000000ff */
[----:B------:R-:W-:Y:S01]  /*44d0*/  IMAD R32, R92, UR6, RZ ;  /* 0x000000065c207c24 */ /* 0x000fe2000f8e02ff */
[----:B------:R-:W-:Y:S01]  /*44e0*/  IADD3.X R99, R99, UR11, R96, P0, !PT ;  /* 0x0000000b63637c10 */ /* 0x000fe200087fe460 */
[C---:B------:R-:W-:Y:S01]  /*44f0*/  IMAD.WIDE.U32 R96, R85.reuse, UR6, R94 ;  /* 0x0000000655607c25 */ /* 0x040fe2000f8e005e */
[----:B------:R-:W-:Y:S01]  /*4500*/  ISETP.NE.U32.AND P1, PT, RZ, UR8, PT ;  /* 0x00000008ff007c0c */ /* 0x000fe2000bf25070 */
[----:B------:R-:W-:Y:S01]  /*4510*/  ULDC.64 UR10, c[0x0][0x3a8] ;  /* 0x0000ea00000a7ab9 */ /* 0x000fe20000000a00 */
[----:B------:R-:W-:Y:S01]  /*4520*/  P2R R58, PR, RZ, 0x40 ;  /* 0x00000040ff3a7803 */ /* 0x000fe20000000000 */
[C---:B------:R-:W-:Y:S01]  /*4530*/  IMAD R32, R85.reuse, UR7, R32 ;  /* 0x0000000755207c24 */ /* 0x040fe2000f8e0220 */
[----:B------:R-:W-:Y:S01]  /*4540*/  ISETP.LT.AND P3, PT, R85, UR20, P6 ;  /* 0x0000001455007c0c */ /* 0x000fe2000b761270 */
[----:B------:R-:W-:Y:S01]  /*4550*/  ULDC.64 UR6, c[0x0][0x450] ;  /* 0x0001140000067ab9 */ /* 0x000fe20000000a00 */
[----:B------:R-:W-:-:S02]  /*4560*/  IADD3 R96, P0, R96, UR8, RZ ;  /* 0x0000000860607c10 */ /* 0x000fc4000ff1e0ff */
[----:B------:R-:W-:Y:S02]  /*4570*/  ISETP.NE.AND.EX P6, PT, RZ, UR9, !P5, P1 ;  /* 0x00000009ff007c0c */ /* 0x000fe4000efc5310 */
[----:B------:R-:W-:Y:S01]  /*4580*/  IADD3.X R97, R97, UR9, R32, P0, !PT ;  /* 0x0000000961617c10 */ /* 0x000fe200087fe420 */
[C---:B---3--:R-:W-:Y:S01]  /*4590*/  HFMA2 R76, R0.reuse.H0_H0, R76, R68 ;  /* 0x0000004c004c7231 */ /* 0x048fe20000000844 */
[----:B------:R-:W-:Y:S01]  /*45a0*/  ISETP.LT.AND P0, PT, R85, UR20, P6 ;  /* 0x0000001455007c0c */ /* 0x000fe2000b701270 */
[C---:B------:R-:W-:Y:S02]  /*45b0*/  HFMA2 R77, R0.reuse.H0_H0, R77, R69 ;  /* 0x0000004d004d7231 */ /* 0x040fe40000000845 */
[C---:B------:R-:W-:Y:S02]  /*45c0*/  HFMA2 R78, R0.reuse.H0_H0, R78, R70 ;  /* 0x0000004e004e7231 */ /* 0x040fe40000000846 */
[----:B------:R-:W-:Y:S01]  /*45d0*/  HFMA2 R79, R0.H0_H0, R79, R71 ;  /* 0x0000004f004f7231 */ /* 0x000fe20000000847 */
[----:B------:R1:W-:Y:S01]  /*45e0*/  @P3 STG.E.128 desc[UR24][R98.64], R80 ;  /* 0x0000005062003986 */ /* 0x0003e2000c101d18 */
[----:B------:R-:W-:-:S02]  /*45f0*/  IMAD R92, R92, UR6, RZ ;  /* 0x000000065c5c7c24 */ /* 0x000fc4000f8e02ff */
[----:B------:R-:W-:Y:S01]  /*4600*/  @!P2 FFMA R103, -R103, R100, 1 ;  /* 0x3f8000006767a423 */ /* 0x000fe20000000164 */
[C---:B------:R-:W-:Y:S01]  /*4610*/  IMAD.WIDE.U32 R104, R85.reuse, UR6, R94 ;  /* 0x0000000655687c25 */ /* 0x040fe2000f8e005e */
[----:B------:R-:W-:Y:S01]  /*4620*/  PRMT R62, R62, 0x5410, R30 ;  /* 0x000054103e3e7816 */ /* 0x000fe2000000001e */
[----:B------:R-:W-:Y:S01]  /*4630*/  ULDC.64 UR8, c[0x0][0x300] ;  /* 0x0000c00000087ab9 */ /* 0x000fe20000000a00 */
[----:B------:R2:W-:Y:S01]  /*4640*/  @P0 STG.E.128 desc[UR24][R96.64], R76 ;  /* 0x0000004c60000986 */ /* 0x0005e2000c101d18 */
[----:B------:R-:W-:Y:S01]  /*4650*/  ISETP.NE.U32.AND P0, PT, RZ, UR4, PT ;  /* 0x00000004ff007c0c */ /* 0x000fe2000bf05070 */
[----:B------:R-:W-:Y:S01]  /*4660*/  IMAD R94, R85, UR7, R92 ;  /* 0x00000007555e7c24 */ /* 0x000fe2000f8e025c */
[----:B------:R-:W-:Y:S01]  /*4670*/  P2R R32, PR, RZ, 0x40 ;  /* 0x00000040ff207803 */ /* 0x000fe20000000000 */
[----:B------:R-:W-:Y:S01]  /*4680*/  @!P2 FFMA R100, R100, R103, R100 ;  /* 0x000000676464a223 */ /* 0x000fe20000000064 */
[----:B------:R-:W-:Y:S01]  /*4690*/  ISETP.NE.AND.EX P6, PT, RZ, UR5, !P5, P0 ;  /* 0x00000005ff007c0c */ /* 0x000fe2000efc5300 */
[----:B------:R-:W-:Y:S01]  /*46a0*/  ULDC.64 UR6, c[0x0][0x3f8] ;  /* 0x0000fe0000067ab9 */ /* 0x000fe20000000a00 */
[----:B------:R-:W-:-:S02]  /*46b0*/  IADD3 R92, P0, R104, UR4, RZ ;  /* 0x00000004685c7c10 */ /* 0x000fc4000ff1e0ff */
[----:B------:R-:W-:Y:S02]  /*46c0*/  ISETP.NE.AND P5, PT, R93, RZ, PT ;  /* 0x000000ff5d00720c */ /* 0x000fe40003fa5270 */
[----:B------:R-:W-:Y:S01]  /*46d0*/  IADD3.X R93, R105, UR5, R94, P0, !PT ;  /* 0x00000005695d7c10 */ /* 0x000fe200087fe45e */
[----:B------:R-:W-:Y:S01]  /*46e0*/  ULDC.64 UR4, c[0x0][0x470] ;  /* 0x00011c0000047ab9 */ /* 0x000fe20000000a00 */
[----:B------:R-:W-:Y:S01]  /*46f0*/  PRMT R95, R86, 0x5410, R64 ;  /* 0x00005410565f7816 */ /* 0x000fe20000000040 */
[----:B------:R-:W-:Y:S01]  /*4700*/  VIADD R86, R85, 0x8 ;  /* 0x0000000855567836 */ /* 0x000fe20000000000 */
[----:B------:R-:W-:Y:S02]  /*4710*/  @!P2 F2FP.F16.F32.PACK_AB R87, RZ, R100 ;  /* 0x00000064ff57a23e */ /* 0x000fe400000000ff */
[----:B------:R-:W-:Y:S02]  /*4720*/  IADD3 R90, P0, R90, UR12, RZ ;  /* 0x0000000c5a5a7c10 */ /* 0x000fe4000ff1e0ff */
[----:B------:R-:W-:-:S02]  /*4730*/  PRMT R28, R28, 0x5410, R26 ;  /* 0x000054101c1c7816 */ /* 0x000fc4000000001a */
[----:B------:R-:W-:Y:S02]  /*4740*/  PRMT R60, R60, 0x5410, R87 ;  /* 0x000054103c3c7816 */ /* 0x000fe40000000057 */
[----:B------:R-:W-:Y:S02]  /*4750*/  ISETP.LT.AND P1, PT, R85, UR20, P6 ;  /* 0x0000001455007c0c */ /* 0x000fe4000b721270 */
[----:B------:R-:W-:Y:S02]  /*4760*/  IADD3.X R91, R91, UR13, RZ, P0, !PT ;  /* 0x0000000d5b5b7c10 */ /* 0x000fe400087fe4ff */
[----:B------:R-:W-:Y:S01]  /*4770*/  ISETP.LT.AND P0, PT, R86, UR20, P5 ;  /* 0x0000001456007c0c */ /* 0x000fe2000af01270 */
[----:B-1----:R-:W-:Y:S02]  /*4780*/  HMUL2 R80, R80, R95 ;  /* 0x0000005f50507232 */ /* 0x002fe40000000000 */
[----:B------:R-:W-:Y:S02]  /*4790*/  HMUL2 R81, R81, R62 ;  /* 0x0000003e51517232 */ /* 0x000fe40000000000 */
[----:B------:R-:W-:-:S02]  /*47a0*/  HMUL2 R82, R82, R28 ;  /* 0x0000001c52527232 */ /* 0x000fc40000000000 */
[----:B------:R-:W-:Y:S02]  /*47b0*/  HMUL2 R83, R83, R60 ;  /* 0x0000003c53537232 */ /* 0x000fe40000000000 */
[----:B--2---:R-:W-:Y:S02]  /*47c0*/  HMUL2 R76, R80, R76 ;  /* 0x0000004c504c7232 */ /* 0x004fe40000000000 */
[----:B------:R-:W-:Y:S02]  /*47d0*/  HMUL2 R77, R81, R77 ;  /* 0x0000004d514d7232 */ /* 0x000fe40000000000 */
[----:B------:R-:W-:Y:S02]  /*47e0*/  HMUL2 R78, R82, R78 ;  /* 0x0000004e524e7232 */ /* 0x000fe40000000000 */
[----:B------:R-:W-:-:S05]  /*47f0*/  HMUL2 R79, R83, R79 ;  /* 0x0000004f534f7232 */ /* 0x000fca0000000000 */
[----:B------:R-:W-:Y:S04]  /*4800*/  @P1 STG.E.128 desc[UR24][R92.64], R76 ;  /* 0x0000004c5c001986 */ /* 0x000fe8000c101d18 */
[----:B------:R-:W2:Y:S01]  /*4810*/  @P0 LDG.E.LTC128B.128 R72, desc[UR24][R90.64] ;  /* 0x000000185a480981 */ /* 0x000ea2000c1e1d20 */
[----:B------:R-:W-:Y:S02]  /*4820*/  ISETP.LT.AND P1, PT, R86, UR20, P4 ;  /* 0x0000001456007c0c */ /* 0x000fe4000a721270 */
[----:B------:R-:W-:-:S04]  /*4830*/  IADD3 R80, P0, R88, UR10, RZ ;  /* 0x0000000a58507c10 */ /* 0x000fc8000ff1e0ff */
[----:B------:R-:W-:-:S07]  /*4840*/  IADD3.X R81, R89, UR11, RZ, P0, !PT ;  /* 0x0000000b59517c10 */ /* 0x000fce00087fe4ff */
[----:B------:R-:W3:Y:S01]  /*4850*/  @P1 LDG.E.LTC128B.128 R68, desc[UR24][R80.64] ;  /* 0x0000001850441981 */ /* 0x000ee2000c1e1d20 */
[----:B------:R-:W-:Y:S06]  /*4860*/  BAR.SYNC.DEFER_BLOCKING 0x0 ;  /* 0x0000000000007b1d */ /* 0x000fec0000010000 */
        /* <DEDUP_REMOVED lines=10> */
[----:B--2---:R-:W-:-:S05]  /*4910*/  HFMA2 R28, R66.H0_H0, R76, R72 ;  /* 0x0000004c421c7231 */ /* 0x004fca0000000848 */
[--C-:B------:R-:W-:Y:S02]  /*4920*/  HADD2.F32 R60, -RZ, -R28.reuse.H0_H0 ;  /* 0xa000001cff3c7230 */ /* 0x100fe40000004100 */
[----:B------:R-:W-:-:S03]  /*4930*/  HADD2.F32 R30, -RZ, -R28.H1_H1 ;  /* 0xb000001cff1e7230 */ /* 0x000fc60000004100 */
[----:B------:R-:W-:Y:S02]  /*4940*/  FFMA R60, R60, 1.4426950216293334961, -RZ ;  /* 0x3fb8aa3b3c3c7823 */ /* 0x000fe400000008ff */
[----:B------:R-:W-:Y:S02]  /*4950*/  FFMA R30, R30, 1.4426950216293334961, -RZ ;  /* 0x3fb8aa3b1e1e7823 */ /* 0x000fe400000008ff */
[----:B------:R-:W-:Y:S08]  /*4960*/  MUFU.EX2 R59, R60 ;  /* 0x0000003c003b7308 */ /* 0x000ff00000000800 */
[----:B------:R-:W1:Y:S01]  /*4970*/  MUFU.EX2 R26, R30 ;  /* 0x0000001e001a7308 */ /* 0x000e620000000800 */
[----:B------:R-:W-:-:S02]  /*4980*/  HSET2.BF.EQ.AND R27, -R28, 0.007297515869140625, 0.007297515869140625, PT ;  /* 0x1f791f791c1b7433 */ /* 0x000fc40003802180 */
[----:B------:R-:W-:Y:S02]  /*4990*/  HSET2.BF.EQ.AND R29, -R28, 0.0226898193359375, 0.0226898193359375, PT ;  /* 0x25cf25cf1c1d7433 */ /* 0x000fe40003802180 */
[----:B-1----:R-:W-:-:S05]  /*49a0*/  F2FP.F16.F32.PACK_AB R26, R26, R59 ;  /* 0x0000003b1a1a723e */ /* 0x002fca00000000ff */
[----:B------:R-:W-:Y:S01]  /*49b0*/  HFMA2 R26, R27, -0.0009765625, -0.0009765625, R26 ;  /* 0x940094001b1a7831 */ /* 0x000fe2000000001a */
[----:B------:R-:W-:-:S03]  /*49c0*/  HSET2.BF.EQ.AND R27, -R28, -2.615234375, -2.615234375, PT ;  /* 0xc13bc13b1c1b7433 */ /* 0x000fc60003802180 */
[----:B------:R-:W-:Y:S01]  /*49d0*/  HFMA2 R29, R29, -0.0009765625, -0.0009765625, R26 ;  /* 0x940094001d1d7831 */ /* 0x000fe2000000001a */
[----:B------:R-:W-:-:S03]  /*49e0*/  HSET2.BF.EQ.AND R26, -R28, -2.966796875, -2.966796875, PT ;  /* 0xc1efc1ef1c1a7433 */ /* 0x000fc60003802180 */
[----:B------:R-:W-:Y:S02]  /*49f0*/  HFMA2 R27, R27, 6.103515625e-05, 6.103515625e-05, R29 ;  /* 0x040004001b1b7831 */ /* 0x000fe4000000001d */
[----:B------:R-:W-:Y:S02]  /*4a00*/  HFMA2 R29, R66.H0_H0, R77, R73 ;  /* 0x0000004d421d7231 */ /* 0x000fe40000000849 */
[----:B------:R-:W-:-:S03]  /*4a10*/  HFMA2 R26, R26, 3.0517578125e-05, 3.0517578125e-05, R27 ;  /* 0x020002001a1a7831 */ /* 0x000fc6000000001b */
[--C-:B------:R-:W-:Y:S02]  /*4a20*/  HADD2.F32 R60, -RZ, -R29.reuse.H0_H0 ;  /* 0xa000001dff3c7230 */ /* 0x100fe40000004100 */
[----:B------:R-:W-:Y:S02]  /*4a30*/  HADD2.F32 R59, -RZ, -R29.H1_H1 ;  /* 0xb000001dff3b7230 */ /* 0x000fe40000004100 */
[----:B------:R-:W-:Y:S02]  /*4a40*/  HADD2 R26, R26, 1, 1 ;  /* 0x3c003c001a1a7430 */ /* 0x000fe40000000000 */
[----:B------:R-:W-:Y:S01]  /*4a50*/  FFMA R60, R60, 1.4426950216293334961, -RZ ;  /* 0x3fb8aa3b3c3c7823 */ /* 0x000fe200000008ff */
[----:B------:R-:W-:Y:S02]  /*4a60*/  FFMA R59, R59, 1.4426950216293334961, -RZ ;  /* 0x3fb8aa3b3b3b7823 */ /* 0x000fe400000008ff */
[--C-:B------:R-:W-:Y:S01]  /*4a70*/  HADD2.F32 R82, -RZ, R26.reuse.H1_H1 ;  /* 0x3000001aff527230 */ /* 0x100fe20000004100 */
[----:B------:R-:W-:Y:S01]  /*4a80*/  MUFU.EX2 R27, R60 ;  /* 0x0000003c001b7308 */ /* 0x000fe20000000800 */
[----:B------:R-:W-:-:S07]  /*4a90*/  HADD2.F32 R63, -RZ, R26.H0_H0 ;  /* 0x2000001aff3f7230 */ /* 0x000fce0000004100 */
[----:B------:R-:W1:Y:S01]  /*4aa0*/  MUFU.EX2 R26, R59 ;  /* 0x0000003b001a7308 */ /* 0x000e620000000800 */
[----:B------:R-:W-:-:S07]  /*4ab0*/  HSET2.BF.EQ.AND R30, -R29, 0.0226898193359375, 0.0226898193359375, PT ;  /* 0x25cf25cf1d1e7433 */ /* 0x000fce0003802180 */
[----:B------:R-:W2:Y:S01]  /*4ac0*/  MUFU.RCP R31, R82 ;  /* 0x00000052001f7308 */ /* 0x000ea20000001000 */
[----:B-1----:R-:W-:Y:S02]  /*4ad0*/  F2FP.F16.F32.PACK_AB R26, R26, R27 ;  /* 0x0000001b1a1a723e */ /* 0x002fe400000000ff */
[----:B------:R-:W-:-:S05]  /*4ae0*/  HSET2.BF.EQ.AND R27, -R29, 0.007297515869140625, 0.007297515869140625, PT ;  /* 0x1f791f791d1b7433 */ /* 0x000fca0003802180 */
[----:B------:R-:W-:Y:S01]  /*4af0*/  HFMA2 R26, R27, -0.0009765625, -0.0009765625, R26 ;  /* 0x940094001b1a7831 */ /* 0x000fe2000000001a */
[----:B------:R-:W-:-:S03]  /*4b00*/  HSET2.BF.EQ.AND R27, -R29, -2.615234375, -2.615234375, PT ;  /* 0xc13bc13b1d1b7433 */ /* 0x000fc60003802180 */
[----:B------:R-:W-:Y:S01]  /*4b10*/  HFMA2 R30, R30, -0.0009765625, -0.0009765625, R26 ;  /* 0x940094001e1e7831 */ /* 0x000fe2000000001a */
[----:B------:R-:W1:Y:S03]  /*4b20*/  MUFU.RCP R62, R63 ;  /* 0x0000003f003e7308 */ /* 0x000e660000001000 */
[----:B------:R-:W-:Y:S02]  /*4b30*/  HFMA2 R27, R27, 6.103515625e-05, 6.103515625e-05, R30 ;  /* 0x040004001b1b7831 */ /* 0x000fe4000000001e */
[----:B------:R-:W-:Y:S01]  /*4b40*/  HFMA2 R30, R66.H0_H0, R78, R74 ;  /* 0x0000004e421e7231 */ /* 0x000fe2000000084a */
[----:B--2---:R-:W-:Y:S02]  /*4b50*/  F2FP.F16.F32.PACK_AB R33, RZ, R31 ;  /* 0x0000001fff21723e */ /* 0x004fe400000000ff */
[----:B------:R-:W-:Y:S02]  /*4b60*/  HSET2.BF.EQ.AND R26, -R29, -2.966796875, -2.966796875, PT ;  /* 0xc1efc1ef1d1a7433 */ /* 0x000fe40003802180 */
[----:B------:R-:W-:-:S02]  /*4b70*/  HADD2.F32 R77, -RZ, -R30.H0_H0 ;  /* 0xa000001eff4d7230 */ /* 0x000fc40000004100 */
[----:B------:R-:W-:Y:S01]  /*4b80*/  HADD2.F32 R61, -RZ, -R30.H1_H1 ;  /* 0xb000001eff3d7230 */ /* 0x000fe20000004100 */
[C---:B------:R-:W-:Y:S01]  /*4b90*/  HSETP2.GEU.AND P0, PT, |R33|.reuse.H0_H0, 8.523464202880859375e-06, 8.523464202880859375e-06, PT ;  /* 0x008f008f21007434 */ /* 0x040fe20003f0ea00 */
[----:B------:R-:W-:Y:S01]  /*4ba0*/  HFMA2 R26, R26, 3.0517578125e-05, 3.0517578125e-05, R27 ;  /* 0x020002001a1a7831 */ /* 0x000fe2000000001b */
[----:B------:R-:W-:Y:S01]  /*4bb0*/  HSETP2.GT.AND P1, PT, |R33|.H0_H0, RZ.H0_H0, PT ;  /* 0x200000ff21007234 */ /* 0x000fe20003f24a00 */
[----:B------:R-:W-:Y:S01]  /*4bc0*/  FFMA R77, R77, 1.4426950216293334961, -RZ ;  /* 0x3fb8aa3b4d4d7823 */ /* 0x000fe200000008ff */
[----:B------:R-:W-:Y:S01]  /*4bd0*/  FFMA R61, R61, 1.4426950216293334961, -RZ ;  /* 0x3fb8aa3b3d3d7823 */ /* 0x000fe200000008ff */
[----:B------:R-:W-:Y:S02]  /*4be0*/  HADD2 R60, R26, 1, 1 ;  /* 0x3c003c001a3c7430 */ /* 0x000fe40000000000 */
[----:B------:R-:W-:Y:S01]  /*4bf0*/  PLOP3.LUT P2, PT, P0, P1, PT, 0xa2, 0x0 ;  /* 0x000000000000781c */ /* 0x000fe20000743472 */
[----:B------:R-:W-:Y:S01]  /*4c00*/  MUFU.EX2 R27, R77 ;  /* 0x0000004d001b7308 */ /* 0x000fe20000000800 */
[----:B-1----:R-:W-:-:S07]  /*4c10*/  F2FP.F16.F32.PACK_AB R64, RZ, R62 ;  /* 0x0000003eff40723e */ /* 0x002fce00000000ff */
[----:B------:R-:W1:Y:S01]  /*4c20*/  MUFU.EX2 R26, R61 ;  /* 0x0000003d001a7308 */ /* 0x000e620000000800 */
[C---:B------:R-:W-:Y:S02]  /*4c30*/  HSETP2.GEU.AND P0, PT, |R64|.reuse.H0_H0, 8.523464202880859375e-06, 8.523464202880859375e-06, PT ;  /* 0x008f008f40007434 */ /* 0x040fe40003f0ea00 */
[----:B------:R-:W-:Y:S01]  /*4c40*/  HSETP2.GT.AND P1, PT, |R64|.H0_H0, RZ.H0_H0, PT ;  /* 0x200000ff40007234 */ /* 0x000fe20003f24a00 */
[----:B------:R-:W-:Y:S01]  /*4c50*/  @!P2 FFMA R82, -R82, R31, 1 ;  /* 0x3f8000005252a423 */ /* 0x000fe2000000011f */
[----:B------:R-:W-:-:S03]  /*4c60*/  HADD2.F32 R76, -RZ, R60.H0_H0 ;  /* 0x2000003cff4c7230 */ /* 0x000fc60000004100 */
[----:B------:R-:W-:Y:S01]  /*4c70*/  PLOP3.LUT P0, PT, P0, P1, PT, 0xa2, 0x0 ;  /* 0x000000000000781c */ /* 0x000fe20000703472 */
[----:B------:R-:W-:Y:S01]  /*4c80*/  @!P2 FFMA R31, R31, R82, R31 ;  /* 0x000000521f1fa223 */ /* 0x000fe2000000001f */
[----:B------:R-:W2:Y:S01]  /*4c90*/  MUFU.RCP R65, R76 ;  /* 0x0000004c00417308 */ /* 0x000ea20000001000 */
[----:B-1----:R-:W-:Y:S02]  /*4ca0*/  F2FP.F16.F32.PACK_AB R26, R26, R27 ;  /* 0x0000001b1a1a723e */ /* 0x002fe400000000ff */
[C---:B------:R-:W-:Y:S02]  /*4cb0*/  HSET2.BF.EQ.AND R27, -R30.reuse, 0.007297515869140625, 0.007297515869140625, PT ;  /* 0x1f791f791e1b7433 */ /* 0x040fe40003802180 */
[----:B------:R-:W-:Y:S02]  /*4cc0*/  @!P2 F2FP.F16.F32.PACK_AB R33, RZ, R31 ;  /* 0x0000001fff21a23e */ /* 0x000fe400000000ff */
[C---:B------:R-:W-:Y:S01]  /*4cd0*/  HSET2.BF.EQ.AND R31, -R30.reuse, 0.0226898193359375, 0.0226898193359375, PT ;  /* 0x25cf25cf1e1f7433 */ /* 0x040fe20003802180 */
[----:B------:R-:W-:Y:S01]  /*4ce0*/  HFMA2 R26, R27, -0.0009765625, -0.0009765625, R26 ;  /* 0x940094001b1a7831 */ /* 0x000fe2000000001a */
[----:B------:R-:W-:-:S02]  /*4cf0*/  HSET2.BF.EQ.AND R27, -R30, -2.615234375, -2.615234375, PT ;  /* 0xc13bc13b1e1b7433 */ /* 0x000fc40003802180 */
[----:B------:R-:W-:Y:S01]  /*4d00*/  @!P0 FFMA R63, -R63, R62, 1 ;  /* 0x3f8000003f3f8423 */ /* 0x000fe2000000013e */
[----:B------:R-:W-:-:S03]  /*4d10*/  HFMA2 R31, R31, -0.0009765625, -0.0009765625, R26 ;  /* 0x940094001f1f7831 */ /* 0x000fc6000000001a */
[----:B------:R-:W-:Y:S01]  /*4d20*/  @!P0 FFMA R62, R62, R63, R62 ;  /* 0x0000003f3e3e8223 */ /* 0x000fe2000000003e */
[----:B------:R-:W-:Y:S01]  /*4d30*/  HFMA2 R27, R27, 6.103515625e-05, 6.103515625e-05, R31 ;  /* 0x040004001b1b7831 */ /* 0x000fe2000000001f */
[----:B------:R-:W-:Y:S01]  /*4d40*/  HSET2.BF.EQ.AND R26, -R30, -2.966796875, -2.966796875, PT ;  /* 0xc1efc1ef1e1a7433 */ /* 0x000fe20003802180 */
[----:B------:R-:W-:Y:S01]  /*4d50*/  HFMA2 R31, R66.H0_H0, R79, R75 ;  /* 0x0000004f421f7231 */ /* 0x000fe2000000084b */
[----:B--2---:R-:W-:Y:S02]  /*4d60*/  F2FP.F16.F32.PACK_AB R59, RZ, R65 ;  /* 0x00000041ff3b723e */ /* 0x004fe400000000ff */
[----:B------:R-:W-:Y:S01]  /*4d70*/  @!P0 F2FP.F16.F32.PACK_AB R64, RZ, R62 ;  /* 0x0000003eff40823e */ /* 0x000fe200000000ff */
[----:B------:R-:W-:Y:S02]  /*4d80*/  HFMA2 R26, R26, 3.0517578125e-05, 3.0517578125e-05, R27 ;  /* 0x020002001a1a7831 */ /* 0x000fe4000000001b */
[--C-:B------:R-:W-:Y:S02]  /*4d90*/  HADD2.F32 R63, -RZ, -R31.reuse.H0_H0 ;  /* 0xa000001fff3f7230 */ /* 0x100fe40000004100 */
[----:B------:R-:W-:Y:S01]  /*4da0*/  HADD2.F32 R62, -RZ, -R31.H1_H1 ;  /* 0xb000001fff3e7230 */ /* 0x000fe20000004100 */
[----:B------:R-:W-:-:S02]  /*4db0*/  HSETP2.GEU.AND P1, PT, |R59|.H0_H0, 8.523464202880859375e-06, 8.523464202880859375e-06, PT ;  /* 0x008f008f3b007434 */ /* 0x000fc40003f2ea00 */
[----:B------:R-:W-:Y:S01]  /*4dc0*/  HSETP2.GT.AND P3, PT, |R59|.H0_H0, RZ.H0_H0, PT ;  /* 0x200000ff3b007234 */ /* 0x000fe20003f64a00 */
[----:B------:R-:W-:Y:S02]  /*4dd0*/  HADD2.F32 R77, -RZ, R60.H1_H1 ;  /* 0x3000003cff4d7230 */ /* 0x000fe40000004100 */
[----:B------:R-:W-:Y:S02]  /*4de0*/  HADD2 R61, R26, 1, 1 ;  /* 0x3c003c001a3d7430 */ /* 0x000fe40000000000 */
[----:B------:R-:W-:Y:S01]  /*4df0*/  FFMA R63, R63, 1.4426950216293334961, -RZ ;  /* 0x3fb8aa3b3f3f7823 */ /* 0x000fe200000008ff */
[----:B------:R-:W-:Y:S01]  /*4e00*/  FFMA R62, R62, 1.4426950216293334961, -RZ ;  /* 0x3fb8aa3b3e3e7823 */ /* 0x000fe200000008ff */
[----:B------:R-:W-:Y:S01]  /*4e10*/  PLOP3.LUT P1, PT, P1, P3, PT, 0xa2, 0x0 ;  /* 0x000000000000781c */ /* 0x000fe20000f27472 */
[----:B------:R-:W1:Y:S01]  /*4e20*/  MUFU.RCP R78, R77 ;  /* 0x0000004d004e7308 */ /* 0x000e620000001000 */
[----:B------:R-:W-:-:S07]  /*4e30*/  HADD2.F32 R83, -RZ, R61.H0_H0 ;  /* 0x2000003dff537230 */ /* 0x000fce0000004100 */
[----:B------:R-:W-:Y:S08]  /*4e40*/  MUFU.EX2 R27, R63 ;  /* 0x0000003f001b7308 */ /* 0x000ff00000000800 */
[----:B------:R-:W2:Y:S01]  /*4e50*/  MUFU.EX2 R26, R62 ;  /* 0x0000003e001a7308 */ /* 0x000ea20000000800 */
[----:B------:R-:W-:-:S07]  /*4e60*/  @!P1 FFMA R76, -R76, R65, 1 ;  /* 0x3f8000004c4c9423 */ /* 0x000fce0000000141 */
[----:B------:R-:W4:Y:S01]  /*4e70*/  MUFU.RCP R82, R83 ;  /* 0x0000005300527308 */ /* 0x000f220000001000 */
[----:B------:R-:W-:Y:S01]  /*4e80*/  @!P1 FFMA R65, R65, R76, R65 ;  /* 0x0000004c41419223 */ /* 0x000fe20000000041 */
[----:B-1----:R-:W-:Y:S02]  /*4e90*/  F2FP.F16.F32.PACK_AB R76, RZ, R78 ;  /* 0x0000004eff4c723e */ /* 0x002fe400000000ff */
[C---:B------:R-:W-:Y:S02]  /*4ea0*/  HSET2.BF.EQ.AND R60, -R31.reuse, 0.0226898193359375, 0.0226898193359375, PT ;  /* 0x25cf25cf1f3c7433 */ /* 0x040fe40003802180 */
[----:B------:R-:W-:Y:S02]  /*4eb0*/  @!P1 F2FP.F16.F32.PACK_AB R59, RZ, R65 ;  /* 0x00000041ff3b923e */ /* 0x000fe400000000ff */
[----:B--2---:R-:W-:Y:S02]  /*4ec0*/  F2FP.F16.F32.PACK_AB R26, R26, R27 ;  /* 0x0000001b1a1a723e */ /* 0x004fe400000000ff */
[----:B------:R-:W-:-:S02]  /*4ed0*/  HSET2.BF.EQ.AND R27, -R31, 0.007297515869140625, 0.007297515869140625, PT ;  /* 0x1f791f791f1b7433 */ /* 0x000fc40003802180 */
[C---:B------:R-:W-:Y:S02]  /*4ee0*/  HSETP2.GEU.AND P0, PT, |R76|.reuse.H0_H0, 8.523464202880859375e-06, 8.523464202880859375e-06, PT ;  /* 0x008f008f4c007434 */ /* 0x040fe40003f0ea00 */
[----:B------:R-:W-:Y:S01]  /*4ef0*/  HSETP2.GT.AND P1, PT, |R76|.H0_H0, RZ.H0_H0, PT ;  /* 0x200000ff4c007234 */ /* 0x000fe20003f24a00 */
[----:B------:R-:W-:Y:S01]  /*4f00*/  HFMA2 R26, R27, -0.0009765625, -0.0009765625, R26 ;  /* 0x940094001b1a7831 */ /* 0x000fe2000000001a */
[----:B----4-:R-:W-:Y:S02]  /*4f10*/  F2FP.F16.F32.PACK_AB R65, RZ, R82 ;  /* 0x00000052ff41723e */ /* 0x010fe400000000ff */
[----:B------:R-:W-:Y:S01]  /*4f20*/  HSET2.BF.EQ.AND R27, -R31, -2.615234375, -2.615234375, PT ;  /* 0xc13bc13b1f1b7433 */ /* 0x000fe20003802180 */
[----:B------:R-:W-:Y:S01]  /*4f30*/  HFMA2 R60, R60, -0.0009765625, -0.0009765625, R26 ;  /* 0x940094003c3c7831 */ /* 0x000fe2000000001a */
[----:B------:R-:W-:Y:S02]  /*4f40*/  PLOP3.LUT P0, PT, P0, P1, PT, 0xa2, 0x0 ;  /* 0x000000000000781c */ /* 0x000fe40000703472 */
[----:B------:R-:W-:-:S02]  /*4f50*/  HSETP2.GEU.AND P1, PT, |R65|.H0_H0, 8.523464202880859375e-06, 8.523464202880859375e-06, PT ;  /* 0x008f008f41007434 */ /* 0x000fc40003f2ea00 */
[----:B------:R-:W-:Y:S01]  /*4f60*/  HSETP2.GT.AND P2, PT, |R65|.H0_H0, RZ.H0_H0, PT ;  /* 0x200000ff41007234 */ /* 0x000fe20003f44a00 */
[----:B------:R-:W-:Y:S02]  /*4f70*/  HADD2.F32 R61, -RZ, R61.H1_H1 ;  /* 0x3000003dff3d7230 */ /* 0x000fe40000004100 */
[----:B------:R-:W-:Y:S02]  /*4f80*/  HFMA2 R27, R27, 6.103515625e-05, 6.103515625e-05, R60 ;  /* 0x040004001b1b7831 */ /* 0x000fe4000000003c */
[----:B------:R-:W-:Y:S01]  /*4f90*/  PLOP3.LUT P1, PT, P1, P2, PT, 0xa2, 0x0 ;  /* 0x000000000000781c */ /* 0x000fe20000f25472 */
[----:B------:R-:W1:Y:S01]  /*4fa0*/  MUFU.RCP R60, R61 ;  /* 0x0000003d003c7308 */ /* 0x000e620000001000 */
[----:B------:R-:W-:Y:S02]  /*4fb0*/  HSET2.BF.EQ.AND R26, -R31, -2.966796875, -2.966796875, PT ;  /* 0xc1efc1ef1f1a7433 */ /* 0x000fe40003802180 */
[----:B------:R-:W-:-:S03]  /*4fc0*/  @!P0 FFMA R77, -R77, R78, 1 ;  /* 0x3f8000004d4d8423 */ /* 0x000fc6000000014e */
[----:B------:R-:W-:Y:S02]  /*4fd0*/  HFMA2 R26, R26, 3.0517578125e-05, 3.0517578125e-05, R27 ;  /* 0x020002001a1a7831 */ /* 0x000fe4000000001b */
[----:B------:R-:W-:-:S04]  /*4fe0*/  @!P0 FFMA R78, R78, R77, R78 ;  /* 0x0000004d4e4e8223 */ /* 0x000fc8000000004e */
[----:B------:R-:W-:Y:S01]  /*4ff0*/  @!P1 FFMA R83, -R83, R82, 1 ;  /* 0x3f80000053539423 */ /* 0x000fe20000000152 */
[----:B------:R-:W-:-:S03]  /*5000*/  HADD2 R26, R26, 1, 1 ;  /* 0x3c003c001a1a7430 */ /* 0x000fc60000000000 */
[----:B------:R-:W-:Y:S01]  /*5010*/  @!P1 FFMA R82, R82, R83, R82 ;  /* 0x0000005352529223 */ /* 0x000fe20000000052 */
[----:B-1----:R-:W-:Y:S01]  /*5020*/  F2FP.F16.F32.PACK_AB R77, RZ, R60 ;  /* 0x0000003cff4d723e */ /* 0x002fe200000000ff */
[--C-:B------:R-:W-:Y:S01]  /*5030*/  HADD2.F32 R88, -RZ, R26.reuse.H0_H0 ;  /* 0x2000001aff587230 */ /* 0x100fe20000004100 */
[----:B------:R-:W-:Y:S02]  /*5040*/  @!P0 F2FP.F16.F32.PACK_AB R76, RZ, R78 ;  /* 0x0000004eff4c823e */ /* 0x000fe400000000ff */
[----:B------:R-:W-:Y:S02]  /*5050*/  @!P1 F2FP.F16.F32.PACK_AB R65, RZ, R82 ;  /* 0x00000052ff41923e */ /* 0x000fe400000000ff */
[C---:B------:R-:W-:Y:S02]  /*5060*/  HSETP2.GEU.AND P0, PT, |R77|.reuse.H0_H0, 8.523464202880859375e-06, 8.523464202880859375e-06, PT ;  /* 0x008f008f4d007434 */ /* 0x040fe40003f0ea00 */
[----:B------:R-:W-:Y:S01]  /*5070*/  HSETP2.GT.AND P1, PT, |R77|.H0_H0, RZ.H0_H0, PT ;  /* 0x200000ff4d007234 */ /* 0x000fe20003f24a00 */
[----:B------:R-:W1:Y:S01]  /*5080*/  MUFU.RCP R79, R88 ;  /* 0x00000058004f7308 */ /* 0x000e620000001000 */
[----:B------:R-:W-:-:S03]  /*5090*/  HADD2.F32 R83, -RZ, R26.H1_H1 ;  /* 0x3000001aff537230 */ /* 0x000fc60000004100 */
[----:B------:R-:W-:-:S04]  /*50a0*/  PLOP3.LUT P2, PT, P0, P1, PT, 0xa2, 0x0 ;  /* 0x000000000000781c */ /* 0x000fc80000743472 */
[----:B------:R-:W2:Y:S09]  /*50b0*/  MUFU.RCP R78, R83 ;  /* 0x00000053004e7308 */ /* 0x000eb20000001000 */
[----:B------:R-:W-:Y:S01]  /*50c0*/  @!P2 FFMA R61, -R61, R60, 1 ;  /* 0x3f8000003d3da423 */ /* 0x000fe2000000013c */
[----:B-1----:R-:W-:-:S03]  /*50d0*/  F2FP.F16.F32.PACK_AB R27, RZ, R79 ;  /* 0x0000004fff1b723e */ /* 0x002fc600000000ff */
[----:B------:R-:W-:Y:S02]  /*50e0*/  @!P2 FFMA R60, R60, R61, R60 ;  /* 0x0000003d3c3ca223 */ /* 0x000fe4000000003c */
[C---:B------:R-:W-:Y:S02]  /*50f0*/  HSETP2.GEU.AND P0, PT, |R27|.reuse.H0_H0, 8.523464202880859375e-06, 8.523464202880859375e-06, PT ;  /* 0x008f008f1b007434 */ /* 0x040fe40003f0ea00 */
[----:B------:R-:W-:Y:S02]  /*5100*/  HSETP2.GT.AND P1, PT, |R27|.H0_H0, RZ.H0_H0, PT ;  /* 0x200000ff1b007234 */ /* 0x000fe40003f24a00 */
[----:B--2---:R-:W-:Y:S02]  /*5110*/  F2FP.F16.F32.PACK_AB R26, RZ, R78 ;  /* 0x0000004eff1a723e */ /* 0x004fe400000000ff */
[----:B------:R-:W-:Y:S02]  /*5120*/  @!P2 F2FP.F16.F32.PACK_AB R77, RZ, R60 ;  /* 0x0000003cff4da23e */ /* 0x000fe400000000ff */
[----:B------:R-:W3:Y:S01]  /*5130*/  LDS.128 R60, [R67+UR14+0xa00] ;  /* 0x000a000e433c7984 */ /* 0x000ee20008000c00 */
[----:B------:R-:W-:-:S02]  /*5140*/  PLOP3.LUT P0, PT, P0, P1, PT, 0xa2, 0x0 ;  /* 0x000000000000781c */ /* 0x000fc40000703472 */
[C---:B------:R-:W-:Y:S02]  /*5150*/  HSETP2.GEU.AND P1, PT, |R26|.reuse.H0_H0, 8.523464202880859375e-06, 8.523464202880859375e-06, PT ;  /* 0x008f008f1a007434 */ /* 0x040fe40003f2ea00 */
[----:B------:R-:W-:-:S05]  /*5160*/  HSETP2.GT.AND P3, PT, |R26|.H0_H0, RZ.H0_H0, PT ;  /* 0x200000ff1a007234 */ /* 0x000fca0003f64a00 */
[----:B------:R-:W-:Y:S02]  /*5170*/  PLOP3.LUT P1, PT, P1, P3, PT, 0xa2, 0x0 ;  /* 0x000000000000781c */ /* 0x000fe40000f27472 */
[----:B------:R-:W-:Y:S02]  /*5180*/  ISETP.NE.AND P2, PT, R58, RZ, PT ;  /* 0x000000ff3a00720c */ /* 0x000fe40003f45270 */
[----:B------:R-:W-:Y:S02]  /*5190*/  @!P0 FFMA R88, -R88, R79, 1 ;  /* 0x3f80000058588423 */ /* 0x000fe4000000014f */
[----:B------:R-:W-:Y:S02]  /*51a0*/  ISETP.LT.AND P2, PT, R86, UR20, P2 ;  /* 0x0000001456007c0c */ /* 0x000fe40009741270 */
[----:B------:R-:W-:-:S05]  /*51b0*/  @!P0 FFMA R79, R79, R88, R79 ;  /* 0x000000584f4f8223 */ /* 0x000fca000000004f */
[----:B------:R-:W-:Y:S01]  /*51c0*/  @!P1 FFMA R83, -R83, R78, 1 ;  /* 0x3f80000053539423 */ /* 0x000fe2000000014e */
[----:B------:R-:W-:-:S03]  /*51d0*/  ISETP.NE.AND P3, PT, R32, RZ, PT ;  /* 0x000000ff2000720c */ /* 0x000fc60003f65270 */
[----:B------:R-:W-:Y:S01]  /*51e0*/  @!P1 FFMA R78, R78, R83, R78 ;  /* 0x000000534e4e9223 */ /* 0x000fe2000000004e */
[----:B------:R-:W-:Y:S02]  /*51f0*/  @!P0 F2FP.F16.F32.PACK_AB R27, RZ, R79 ;  /* 0x0000004fff1b823e */ /* 0x000fe400000000ff */
[----:B------:R-:W-:Y:S02]  /*5200*/  IADD3 R82, P0, R98, UR8, RZ ;  /* 0x0000000862527c10 */ /* 0x000fe4000ff1e0ff */
[----:B------:R-:W-:Y:S02]  /*5210*/  @!P1 F2FP.F16.F32.PACK_AB R26, RZ, R78 ;  /* 0x0000004eff1a923e */ /* 0x000fe400000000ff */
[----:B------:R-:W-:Y:S02]  /*5220*/  ISETP.LT.AND P1, PT, R86, UR20, P3 ;  /* 0x0000001456007c0c */ /* 0x000fe40009f21270 */
[----:B------:R-:W-:Y:S02]  /*5230*/  IADD3.X R83, R99, UR9, RZ, P0, !PT ;  /* 0x0000000963537c10 */ /* 0x000fe400087fe4ff */
[----:B------:R-:W-:-:S02]  /*5240*/  PRMT R59, R59, 0x5410, R76 ;  /* 0x000054103b3b7816 */ /* 0x000fc4000000004c */
[----:B------:R-:W-:Y:S01]  /*5250*/  IADD3 R78, P0, R96, UR6, RZ ;  /* 0x00000006604e7c10 */ /* 0x000fe2000ff1e0ff */
[----:B------:R1:W-:Y:S01]  /*5260*/  @P2 STG.E.128 desc[UR24][R82.64], R28 ;  /* 0x0000001c52002986 */ /* 0x0003e2000c101d18 */
[----:B------:R-:W-:Y:S01]  /*5270*/  PRMT R64, R64, 0x5410, R33 ;  /* 0x0000541040407816 */ /* 0x000fe20000000021 */
[C---:B---3--:R-:W-:Y:S01]  /*5280*/  HFMA2 R60, R0.reuse.H0_H0, R60, R68 ;  /* 0x0000003c003c7231 */ /* 0x048fe20000000844 */
[----:B------:R-:W-:Y:S01]  /*5290*/  IADD3.X R79, R97, UR7, RZ, P0, !PT ;  /* 0x00000007614f7c10 */ /* 0x000fe200087fe4ff */
[C---:B------:R-:W-:Y:S02]  /*52a0*/  HFMA2 R61, R0.reuse.H0_H0, R61, R69 ;  /* 0x0000003d003d7231 */ /* 0x040fe40000000845 */
[C---:B------:R-:W-:Y:S02]  /*52b0*/  HFMA2 R62, R0.reuse.H0_H0, R62, R70 ;  /* 0x0000003e003e7231 */ /* 0x040fe40000000846 */
[----:B------:R-:W-:Y:S01]  /*52c0*/  HFMA2 R63, R0.H0_H0, R63, R71 ;  /* 0x0000003f003f7231 */ /* 0x000fe20000000847 */
[----:B------:R-:W-:-:S02]  /*52d0*/  PRMT R65, R65, 0x5410, R77 ;  /* 0x0000541041417816 */ /* 0x000fc4000000004d */
[----:B------:R-:W-:Y:S01]  /*52e0*/  PRMT R27, R27, 0x5410, R26 ;  /* 0x000054101b1b7816 */ /* 0x000fe2000000001a */
[----:B------:R-:W-:Y:S01]  /*52f0*/  HMUL2 R26, R28, R64 ;  /* 0x000000401c1a7232 */ /* 0x000fe20000000000 */
[----:B------:R-:W-:Y:S01]  /*5300*/  ISETP.LT.AND P2, PT, R86, UR20, P6 ;  /* 0x0000001456007c0c */ /* 0x000fe2000b741270 */
[----:B------:R-:W-:Y:S01]  /*5310*/  @P1 STG.E.128 desc[UR24][R78.64], R60 ;  /* 0x0000003c4e001986 */ /* 0x000fe2000c101d18 */
[----:B------:R-:W-:Y:S01]  /*5320*/  IADD3 R64, P0, R92, UR4, RZ ;  /* 0x000000045c407c10 */ /* 0x000fe2000ff1e0ff */
[----:B-1----:R-:W-:Y:S02]  /*5330*/  HMUL2 R29, R29, R59 ;  /* 0x0000003b1d1d7232 */ /* 0x002fe40000000000 */
[----:B------:R-:W-:Y:S02]  /*5340*/  VIADD R59, R85, 0x10 ;  /* 0x00000010553b7836 */ /* 0x000fe40000000000 */
[----:B------:R-:W-:Y:S01]  /*5350*/  HMUL2 R30, R30, R65 ;  /* 0x000000411e1e7232 */ /* 0x000fe20000000000 */
[----:B------:R-:W-:-:S02]  /*5360*/  IADD3.X R65, R93, UR5, RZ, P0, !PT ;  /* 0x000000055d417c10 */ /* 0x000fc400087fe4ff */
[----:B------:R-:W-:Y:S01]  /*5370*/  ISETP.LT.AND P1, PT, R59, UR20, P5 ;  /* 0x000000143b007c0c */ /* 0x000fe2000af21270 */
[----:B------:R-:W-:Y:S01]  /*5380*/  HMUL2 R31, R31, R27 ;  /* 0x0000001b1f1f7232 */ /* 0x000fe20000000000 */
[----:B------:R-:W-:Y:S01]  /*5390*/  IADD3 R76, P0, R90, UR12, RZ ;  /* 0x0000000c5a4c7c10 */ /* 0x000fe2000ff1e0ff */
[----:B------:R-:W-:Y:S02]  /*53a0*/  HMUL2 R28, R26, R60 ;  /* 0x0000003c1a1c7232 */ /* 0x000fe40000000000 */
[----:B------:R-:W-:Y:S01]  /*53b0*/  HMUL2 R29, R29, R61 ;  /* 0x0000003d1d1d7232 */ /* 0x000fe20000000000 */
[----:B------:R-:W-:Y:S01]  /*53c0*/  IADD3.X R77, R91, UR13, RZ, P0, !PT ;  /* 0x0000000d5b4d7c10 */ /* 0x000fe200087fe4ff */
        /* <DEDUP_REMOVED lines=23> */
[----:B------:R-:W-:-:S04]  /*5540*/  FFMA R26, R26, 1.4426950216293334961, -RZ ;  /* 0x3fb8aa3b1a1a7823 */ /* 0x000fc800000008ff */
[----:B------:R-:W-:Y:S08]  /*5550*/  MUFU.EX2 R27, R27 ;  /* 0x0000001b001b7308 */ /* 0x000ff00000000800 */
[----:B------:R-:W1:Y:S01]  /*5560*/  MUFU.EX2 R18, R26 ;  /* 0x0000001a00127308 */ /* 0x000e620000000800 */
[C---:B------:R-:W-:Y:S02]  /*5570*/  HSET2.BF.EQ.AND R20, -R60.reuse, 0.007297515869140625, 0.007297515869140625, PT ;  /* 0x1f791f793c147433 */ /* 0x040fe40003802180 */
[----:B------:R-:W-:Y:S01]  /*5580*/  HSET2.BF.EQ.AND R22, -R60, 0.0226898193359375, 0.0226898193359375, PT ;  /* 0x25cf25cf3c167433 */ /* 0x000fe20003802180 */
[----:B------:R-:W-:Y:S01]  /*5590*/  HFMA2 R61, R66.H0_H0, R29, R73 ;  /* 0x0000001d423d7231 */ /* 0x000fe20000000849 */
[----:B-1----:R-:W-:-:S05]  /*55a0*/  F2FP.F16.F32.PACK_AB R18, R18, R27 ;  /* 0x0000001b1212723e */ /* 0x002fca00000000ff */
[----:B------:R-:W-:Y:S01]  /*55b0*/  HFMA2 R18, R20, -0.0009765625, -0.0009765625, R18 ;  /* 0x9400940014127831 */ /* 0x000fe20000000012 */
[----:B------:R-:W-:-:S03]  /*55c0*/  HSET2.BF.EQ.AND R20, -R60, -2.615234375, -2.615234375, PT ;  /* 0xc13bc13b3c147433 */ /* 0x000fc60003802180 */
[----:B------:R-:W-:Y:S01]  /*55d0*/  HFMA2 R22, R22, -0.0009765625, -0.0009765625, R18 ;  /* 0x9400940016167831 */ /* 0x000fe20000000012 */
[----:B------:R-:W-:-:S03]  /*55e0*/  HSET2.BF.EQ.AND R18, -R60, -2.966796875, -2.966796875, PT ;  /* 0xc1efc1ef3c127433 */ /* 0x000fc60003802180 */
[----:B------:R-:W-:Y:S02]  /*55f0*/  HFMA2 R20, R20, 6.103515625e-05, 6.103515625e-05, R22 ;  /* 0x0400040014147831 */ /* 0x000fe40000000016 */
[--C-:B------:R-:W-:Y:S02]  /*5600*/  HADD2.F32 R29, -RZ, -R61.reuse.H0_H0 ;  /* 0xa000003dff1d7230 */ /* 0x100fe40000004100 */
[----:B------:R-:W-:Y:S02]  /*5610*/  HADD2.F32 R26, -RZ, -R61.H1_H1 ;  /* 0xb000003dff1a7230 */ /* 0x000fe40000004100 */
[----:B------:R-:W-:Y:S02]  /*5620*/  HFMA2 R18, R18, 3.0517578125e-05, 3.0517578125e-05, R20 ;  /* 0x0200020012127831 */ /* 0x000fe40000000014 */
[----:B------:R-:W-:Y:S02]  /*5630*/  FFMA R29, R29, 1.4426950216293334961, -RZ ;  /* 0x3fb8aa3b1d1d7823 */ /* 0x000fe400000008ff */
[----:B------:R-:W-:-:S02]  /*5640*/  HADD2 R18, R18, 1, 1 ;  /* 0x3c003c0012127430 */ /* 0x000fc40000000000 */
[----:B------:R-:W-:Y:S02]  /*5650*/  FFMA R26, R26, 1.4426950216293334961, -RZ ;  /* 0x3fb8aa3b1a1a7823 */ /* 0x000fe400000008ff */
[----:B------:R-:W-:Y:S01]  /*5660*/  MUFU.EX2 R29, R29 ;  /* 0x0000001d001d7308 */ /* 0x000fe20000000800 */
[--C-:B------:R-:W-:Y:S02]  /*5670*/  HADD2.F32 R87, -RZ, R18.reuse.H1_H1 ;  /* 0x30000012ff577230 */ /* 0x100fe40000004100 */
[----:B------:R-:W-:-:S05]  /*5680*/  HADD2.F32 R50, -RZ, R18.H0_H0 ;  /* 0x20000012ff327230 */ /* 0x000fca0000004100 */
[----:B------:R-:W1:Y:S01]  /*5690*/  MUFU.EX2 R18, R26 ;  /* 0x0000001a00127308 */ /* 0x000e620000000800 */
[C---:B------:R-:W-:Y:S02]  /*56a0*/  HSET2.BF.EQ.AND R20, -R61.reuse, 0.007297515869140625, 0.007297515869140625, PT ;  /* 0x1f791f793d147433 */ /* 0x040fe40003802180 */
[----:B------:R-:W-:Y:S02]  /*56b0*/  HSET2.BF.EQ.AND R22, -R61, 0.0226898193359375, 0.0226898193359375, PT ;  /* 0x25cf25cf3d167433 */ /* 0x000fe40003802180 */
[----:B-1----:R-:W-:-:S05]  /*56c0*/  F2FP.F16.F32.PACK_AB R18, R18, R29 ;  /* 0x0000001d1212723e */ /* 0x002fca00000000ff */
[----:B------:R-:W-:Y:S01]  /*56d0*/  HFMA2 R18, R20, -0.0009765625, -0.0009765625, R18 ;  /* 0x9400940014127831 */ /* 0x000fe20000000012 */
[----:B------:R-:W-:-:S03]  /*56e0*/  HSET2.BF.EQ.AND R20, -R61, -2.615234375, -2.615234375, PT ;  /* 0xc13bc13b3d147433 */ /* 0x000fc60003802180 */
[----:B------:R-:W-:Y:S01]  /*56f0*/  HFMA2 R22, R22, -0.0009765625, -0.0009765625, R18 ;  /* 0x9400940016167831 */ /* 0x000fe20000000012 */
[----:B------:R-:W-:-:S03]  /*5700*/  HSET2.BF.EQ.AND R18, -R61, -2.966796875, -2.966796875, PT ;  /* 0xc1efc1ef3d127433 */ /* 0x000fc60003802180 */
[----:B------:R-:W-:Y:S01]  /*5710*/  HFMA2 R20, R20, 6.103515625e-05, 6.103515625e-05, R22 ;  /* 0x0400040014147831 */ /* 0x000fe20000000016 */
[----:B------:R-:W1:Y:S03]  /*5720*/  MUFU.RCP R52, R87 ;  /* 0x0000005700347308 */ /* 0x000e660000001000 */
[----:B------:R-:W-:-:S04]  /*5730*/  HFMA2 R18, R18, 3.0517578125e-05, 3.0517578125e-05, R20 ;  /* 0x0200020012127831 */ /* 0x000fc80000000014 */
[----:B------:R-:W-:Y:S01]  /*5740*/  HADD2 R28, R18, 1, 1 ;  /* 0x3c003c00121c7430 */ /* 0x000fe20000000000 */
[----:B------:R-:W2:Y:S04]  /*5750*/  MUFU.RCP R33, R50 ;  /* 0x0000003200217308 */ /* 0x000ea80000001000 */
[----:B------:R-:W-:-:S04]  /*5760*/  HADD2.F32 R63, -RZ, R28.H0_H0 ;  /* 0x2000001cff3f7230 */ /* 0x000fc80000004100 */
[----:B------:R-:W4:Y:S01]  /*5770*/  MUFU.RCP R54, R63 ;  /* 0x0000003f00367308 */ /* 0x000f220000001000 */
[----:B-1----:R-:W-:Y:S01]  /*5780*/  F2FP.F16.F32.PACK_AB R24, RZ, R52 ;  /* 0x00000034ff18723e */ /* 0x002fe200000000ff */
[----:B------:R-:W-:-:S04]  /*5790*/  HFMA2 R62, R66.H0_H0, R30, R74 ;  /* 0x0000001e423e7231 */ /* 0x000fc8000000084a */
[C---:B------:R-:W-:Y:S01]  /*57a0*/  HSETP2.GEU.AND P0, PT, |R24|.reuse.H0_H0, 8.523464202880859375e-06, 8.523464202880859375e-06, PT ;  /* 0x008f008f18007434 */ /* 0x040fe20003f0ea00 */
[--C-:B------:R-:W-:Y:S01]  /*57b0*/  HADD2.F32 R29, -RZ, -R62.reuse.H0_H0 ;  /* 0xa000003eff1d7230 */ /* 0x100fe20000004100 */
[----:B------:R-:W-:Y:S01]  /*57c0*/  HSETP2.GT.AND P1, PT, |R24|.H0_H0, RZ.H0_H0, PT ;  /* 0x200000ff18007234 */ /* 0x000fe20003f24a00 */
[----:B------:R-:W-:Y:S01]  /*57d0*/  HADD2.F32 R30, -RZ, -R62.H1_H1 ;  /* 0xb000003eff1e7230 */ /* 0x000fe20000004100 */
[----:B--2---:R-:W-:Y:S02]  /*57e0*/  F2FP.F16.F32.PACK_AB R27, RZ, R33 ;  /* 0x00000021ff1b723e */ /* 0x004fe400000000ff */
[----:B------:R-:W-:Y:S01]  /*57f0*/  FFMA R29, R29, 1.4426950216293334961, -RZ ;  /* 0x3fb8aa3b1d1d7823 */ /* 0x000fe200000008ff */
[----:B------:R-:W-:Y:S01]  /*5800*/  PLOP3.LUT P2, PT, P0, P1, PT, 0xa2, 0x0 ;  /* 0x000000000000781c */ /* 0x000fe20000743472 */
[----:B------:R-:W-:Y:S01]  /*5810*/  FFMA R30, R30, 1.4426950216293334961, -RZ ;  /* 0x3fb8aa3b1e1e7823 */ /* 0x000fe200000008ff */
[C---:B------:R-:W-:Y:S02]  /*5820*/  HSETP2.GEU.AND P0, PT, |R27|.reuse.H0_H0, 8.523464202880859375e-06, 8.523464202880859375e-06, PT ;  /* 0x008f008f1b007434 */ /* 0x040fe40003f0ea00 */
[----:B------:R-:W-:-:S02]  /*5830*/  HSETP2.GT.AND P1, PT, |R27|.H0_H0, RZ.H0_H0, PT ;  /* 0x200000ff1b007234 */ /* 0x000fc40003f24a00 */
[----:B----4-:R-:W-:Y:S01]  /*5840*/  F2FP.F16.F32.PACK_AB R26, RZ, R54 ;  /* 0x00000036ff1a723e */ /* 0x010fe200000000ff */
[----:B------:R-:W-:Y:S02]  /*5850*/  MUFU.EX2 R29, R29 ;  /* 0x0000001d001d7308 */ /* 0x000fe40000000800 */
[----:B------:R-:W-:Y:S02]  /*5860*/  PLOP3.LUT P0, PT, P0, P1, PT, 0xa2, 0x0 ;  /* 0x000000000000781c */ /* 0x000fe40000703472 */
[C---:B------:R-:W-:Y:S02]  /*5870*/  HSETP2.GEU.AND P1, PT, |R26|.reuse.H0_H0, 8.523464202880859375e-06, 8.523464202880859375e-06, PT ;  /* 0x008f008f1a007434 */ /* 0x040fe40003f2ea00 */
[----:B------:R-:W-:Y:S02]  /*5880*/  HSETP2.GT.AND P3, PT, |R26|.H0_H0, RZ.H0_H0, PT ;  /* 0x200000ff1a007234 */ /* 0x000fe40003f64a00 */
[----:B------:R-:W1:Y:S03]  /*5890*/  MUFU.EX2 R18, R30 ;  /* 0x0000001e00127308 */ /* 0x000e660000000800 */
[----:B------:R-:W-:-:S02]  /*58a0*/  PLOP3.LUT P1, PT, P1, P3, PT, 0xa2, 0x0 ;  /* 0x000000000000781c */ /* 0x000fc40000f27472 */
[C---:B------:R-:W-:Y:S02]  /*58b0*/  HSET2.BF.EQ.AND R20, -R62.reuse, 0.007297515869140625, 0.007297515869140625, PT ;  /* 0x1f791f793e147433 */ /* 0x040fe40003802180 */
[----:B------:R-:W-:Y:S02]  /*58c0*/  HSET2.BF.EQ.AND R22, -R62, 0.0226898193359375, 0.0226898193359375, PT ;  /* 0x25cf25cf3e167433 */ /* 0x000fe40003802180 */
[----:B-1----:R-:W-:-:S07]  /*58d0*/  F2FP.F16.F32.PACK_AB R18, R18, R29 ;  /* 0x0000001d1212723e */ /* 0x002fce00000000ff */
[----:B------:R-:W-:Y:S01]  /*58e0*/  @!P1 FFMA R63, -R63, R54, 1 ;  /* 0x3f8000003f3f9423 */ /* 0x000fe20000000136 */
[----:B------:R-:W-:-:S03]  /*58f0*/  HFMA2 R18, R20, -0.0009765625, -0.0009765625, R18 ;  /* 0x9400940014127831 */ /* 0x000fc60000000012 */
[----:B------:R-:W-:Y:S01]  /*5900*/  @!P1 FFMA R54, R54, R63, R54 ;  /* 0x0000003f36369223 */ /* 0x000fe20000000036 */
[----:B------:R-:W-:Y:S01]  /*5910*/  HFMA2 R63, R66.H0_H0, R31, R75 ;  /* 0x0000001f423f7231 */ /* 0x000fe2000000084b */
[----:B------:R-:W-:Y:S01]  /*5920*/  HSET2.BF.EQ.AND R20, -R62, -2.615234375, -2.615234375, PT ;  /* 0xc13bc13b3e147433 */ /* 0x000fe20003802180 */
[----:B------:R-:W-:Y:S01]  /*5930*/  HFMA2 R22, R22, -0.0009765625, -0.0009765625, R18 ;  /* 0x9400940016167831 */ /* 0x000fe20000000012 */
[----:B------:R-:W-:Y:S02]  /*5940*/  HSET2.BF.EQ.AND R18, -R62, -2.966796875, -2.966796875, PT ;  /* 0xc1efc1ef3e127433 */ /* 0x000fe40003802180 */
[--C-:B------:R-:W-:Y:S02]  /*5950*/  HADD2.F32 R31, -RZ, -R63.reuse.H0_H0 ;  /* 0xa000003fff1f7230 */ /* 0x100fe40000004100 */
[----:B------:R-:W-:Y:S01]  /*5960*/  HFMA2 R20, R20, 6.103515625e-05, 6.103515625e-05, R22 ;  /* 0x0400040014147831 */ /* 0x000fe20000000016 */
[----:B------:R-:W-:Y:S01]  /*5970*/  @!P1 F2FP.F16.F32.PACK_AB R26, RZ, R54 ;  /* 0x00000036ff1a923e */ /* 0x000fe200000000ff */
[----:B------:R-:W-:-:S02]  /*5980*/  HADD2.F32 R54, -RZ, -R63.H1_H1 ;  /* 0xb000003fff367230 */ /* 0x000fc40000004100 */
[----:B------:R-:W-:Y:S02]  /*5990*/  HFMA2 R18, R18, 3.0517578125e-05, 3.0517578125e-05, R20 ;  /* 0x0200020012127831 */ /* 0x000fe40000000014 */
[----:B------:R-:W-:Y:S01]  /*59a0*/  FFMA R31, R31, 1.4426950216293334961, -RZ ;  /* 0x3fb8aa3b1f1f7823 */ /* 0x000fe200000008ff */
[----:B------:R-:W-:Y:S01]  /*59b0*/  FFMA R54, R54, 1.4426950216293334961, -RZ ;  /* 0x3fb8aa3b36367823 */ /* 0x000fe200000008ff */
[----:B------:R-:W-:Y:S02]  /*59c0*/  HADD2.F32 R29, -RZ, R28.H1_H1 ;  /* 0x3000001cff1d7230 */ /* 0x000fe40000004100 */
[----:B------:R-:W-:Y:S02]  /*59d0*/  HADD2 R28, R18, 1, 1 ;  /* 0x3c003c00121c7430 */ /* 0x000fe40000000000 */
[----:B------:R-:W-:Y:S01]  /*59e0*/  MUFU.EX2 R31, R31 ;  /* 0x0000001f001f7308 */ /* 0x000fe20000000800 */
[----:B------:R-:W-:-:S07]  /*59f0*/  @!P2 FFMA R87, -R87, R52, 1 ;  /* 0x3f8000005757a423 */ /* 0x000fce0000000134 */
[----:B------:R-:W1:Y:S01]  /*5a00*/  MUFU.EX2 R18, R54 ;  /* 0x0000003600127308 */ /* 0x000e620000000800 */
[----:B------:R-:W-:Y:S01]  /*5a10*/  @!P2 FFMA R52, R52, R87, R52 ;  /* 0x000000573434a223 */ /* 0x000fe20000000034 */
[----:B------:R-:W-:-:S06]  /*5a20*/  HADD2.F32 R87, -RZ, R28.H0_H0 ;  /* 0x2000001cff577230 */ /* 0x000fcc0000004100 */
[----:B------:R-:W2:Y:S01]  /*5a30*/  MUFU.RCP R30, R29 ;  /* 0x0000001d001e7308 */ /* 0x000ea20000001000 */
[----:B------:R-:W-:Y:S02]  /*5a40*/  @!P2 F2FP.F16.F32.PACK_AB R24, RZ, R52 ;  /* 0x00000034ff18a23e */ /* 0x000fe400000000ff */
[----:B------:R-:W-:-:S05]  /*5a50*/  HSET2.BF.EQ.AND R20, -R63, 0.007297515869140625, 0.007297515869140625, PT ;  /* 0x1f791f793f147433 */ /* 0x000fca0003802180 */
[----:B------:R-:W4:Y:S01]  /*5a60*/  MUFU.RCP R52, R87 ;  /* 0x0000005700347308 */ /* 0x000f220000001000 */
[----:B-1----:R-:W-:Y:S01]  /*5a70*/  F2FP.F16.F32.PACK_AB R18, R18, R31 ;  /* 0x0000001f1212723e */ /* 0x002fe200000000ff */
[----:B------:R-:W-:Y:S01]  /*5a80*/  @!P0 FFMA R50, -R50, R33, 1 ;  /* 0x3f80000032328423 */ /* 0x000fe20000000121 */
[----:B------:R-:W-:-:S03]  /*5a90*/  HSET2.BF.EQ.AND R22, -R63, 0.0226898193359375, 0.0226898193359375, PT ;  /* 0x25cf25cf3f167433 */ /* 0x000fc60003802180 */
[----:B------:R-:W-:Y:S02]  /*5aa0*/  HFMA2 R18, R20, -0.0009765625, -0.0009765625, R18 ;  /* 0x9400940014127831 */ /* 0x000fe40000000012 */
[----:B------:R-:W-:Y:S01]  /*5ab0*/  @!P0 FFMA R33, R33, R50, R33 ;  /* 0x0000003221218223 */ /* 0x000fe20000000021 */
[C---:B------:R-:W-:Y:S02]  /*5ac0*/  HSET2.BF.EQ.AND R20, -R63.reuse, -2.615234375, -2.615234375, PT ;  /* 0xc13bc13b3f147433 */ /* 0x040fe40003802180 */
[----:B--2---:R-:W-:Y:S01]  /*5ad0*/  F2FP.F16.F32.PACK_AB R50, RZ, R30 ;  /* 0x0000001eff32723e */ /* 0x004fe200000000ff */
[----:B------:R-:W-:Y:S01]  /*5ae0*/  HFMA2 R22, R22, -0.0009765625, -0.0009765625, R18 ;  /* 0x9400940016167831 */ /* 0x000fe20000000012 */
[----:B------:R-:W-:Y:S02]  /*5af0*/  @!P0 F2FP.F16.F32.PACK_AB R27, RZ, R33 ;  /* 0x00000021ff1b823e */ /* 0x000fe400000000ff */
[----:B------:R-:W-:Y:S01]  /*5b00*/  HSET2.BF.EQ.AND R18, -R63, -2.966796875, -2.966796875, PT ;  /* 0xc1efc1ef3f127433 */ /* 0x000fe20003802180 */
[----:B------:R-:W-:Y:S01]  /*5b10*/  HFMA2 R20, R20, 6.103515625e-05, 6.103515625e-05, R22 ;  /* 0x0400040014147831 */ /* 0x000fe20000000016 */
[----:B------:R-:W-:-:S02]  /*5b20*/  HSETP2.GEU.AND P0, PT, |R50|.H0_H0, 8.523464202880859375e-06, 8.523464202880859375e-06, PT ;  /* 0x008f008f32007434 */ /* 0x000fc40003f0ea00 */
[----:B------:R-:W-:Y:S02]  /*5b30*/  HSETP2.GT.AND P1, PT, |R50|.H0_H0, RZ.H0_H0, PT ;  /* 0x200000ff32007234 */ /* 0x000fe40003f24a00 */
[----:B----4-:R-:W-:Y:S01]  /*5b40*/  F2FP.F16.F32.PACK_AB R33, RZ, R52 ;  /* 0x00000034ff21723e */ /* 0x010fe200000000ff */
[----:B------:R-:W-:Y:S02]  /*5b50*/  HFMA2 R18, R18, 3.0517578125e-05, 3.0517578125e-05, R20 ;  /* 0x0200020012127831 */ /* 0x000fe40000000014 */
[----:B------:R-:W-:Y:S02]  /*5b60*/  PLOP3.LUT P0, PT, P0, P1, PT, 0xa2, 0x0 ;  /* 0x000000000000781c */ /* 0x000fe40000703472 */
[C---:B------:R-:W-:Y:S02]  /*5b70*/  HSETP2.GEU.AND P1, PT, |R33|.reuse.H0_H0, 8.523464202880859375e-06, 8.523464202880859375e-06, PT ;  /* 0x008f008f21007434 */ /* 0x040fe40003f2ea00 */
[----:B------:R-:W-:Y:S01]  /*5b80*/  HSETP2.GT.AND P2, PT, |R33|.H0_H0, RZ.H0_H0, PT ;  /* 0x200000ff21007234 */ /* 0x000fe20003f44a00 */
[----:B------:R-:W-:-:S02]  /*5b90*/  HADD2.F32 R28, -RZ, R28.H1_H1 ;  /* 0x3000001cff1c7230 */ /* 0x000fc40000004100 */
[----:B------:R-:W-:Y:S02]  /*5ba0*/  HADD2 R22, R18, 1, 1 ;  /* 0x3c003c0012167430 */ /* 0x000fe40000000000 */
[----:B------:R-:W-:Y:S01]  /*5bb0*/  PLOP3.LUT P1, PT, P1, P2, PT, 0xa2, 0x0 ;  /* 0x000000000000781c */ /* 0x000fe20000f25472 */
[----:B------:R-:W1:Y:S02]  /*5bc0*/  MUFU.RCP R31, R28 ;  /* 0x0000001c001f7308 */ /* 0x000e640000001000 */
[----:B------:R-:W-:-:S06]  /*5bd0*/  HADD2.F32 R89, -RZ, R22.H0_H0 ;  /* 0x20000016ff597230 */ /* 0x000fcc0000004100 */
[----:B------:R-:W2:Y:S01]  /*5be0*/  MUFU.RCP R54, R89 ;  /* 0x0000005900367308 */ /* 0x000ea20000001000 */
[----:B------:R-:W-:-:S03]  /*5bf0*/  @!P0 FFMA R29, -R29, R30, 1 ;  /* 0x3f8000001d1d8423 */ /* 0x000fc6000000011e */
[----:B------:R-:W-:Y:S01]  /*5c00*/  @!P1 FFMA R87, -R87, R52, 1 ;  /* 0x3f80000057579423 */ /* 0x000fe20000000134 */
[----:B------:R-:W-:-:S03]  /*5c10*/  @!P0 FFMA R30, R30, R29, R30 ;  /* 0x0000001d1e1e8223 */ /* 0x000fc6000000001e */
[----:B------:R-:W-:Y:S01]  /*5c20*/  @!P1 FFMA R52, R52, R87, R52 ;  /* 0x0000005734349223 */ /* 0x000fe20000000034 */
[----:B-1----:R-:W-:Y:S02]  /*5c30*/  F2FP.F16.F32.PACK_AB R20, RZ, R31 ;  /* 0x0000001fff14723e */ /* 0x002fe400000000ff */
[----:B------:R-:W-:Y:S02]  /*5c40*/  @!P0 F2FP.F16.F32.PACK_AB R50, RZ, R30 ;  /* 0x0000001eff32823e */ /* 0x000fe400000000ff */
[----:B------:R-:W-:Y:S02]  /*5c50*/  @!P1 F2FP.F16.F32.PACK_AB R33, RZ, R52 ;  /* 0x00000034ff21923e */ /* 0x000fe400000000ff */
[C---:B------:R-:W-:Y:S02]  /*5c60*/  HSETP2.GEU.AND P0, PT, |R20|.reuse.H0_H0, 8.523464202880859375e-06, 8.523464202880859375e-06, PT ;  /* 0x008f008f14007434 */ /* 0x040fe40003f0ea00 */
[----:B------:R-:W-:Y:S02]  /*5c70*/  HSETP2.GT.AND P1, PT, |R20|.H0_H0, RZ.H0_H0, PT ;  /* 0x200000ff14007234 */ /* 0x000fe40003f24a00 */
[----:B--2---:R-:W-:-:S03]  /*5c80*/  F2FP.F16.F32.PACK_AB R18, RZ, R54 ;  /* 0x00000036ff12723e */ /* 0x004fc600000000ff */
[----:B------:R-:W-:Y:S02]  /*5c90*/  PLOP3.LUT P0, PT, P0, P1, PT, 0xa2, 0x0 ;  /* 0x000000000000781c */ /* 0x000fe40000703472 */
[C---:B------:R-:W-:Y:S02]  /*5ca0*/  HSETP2.GEU.AND P1, PT, |R18|.reuse.H0_H0, 8.523464202880859375e-06, 8.523464202880859375e-06, PT ;  /* 0x008f008f12007434 */ /* 0x040fe40003f2ea00 */
[----:B------:R-:W-:Y:S01]  /*5cb0*/  HSETP2.GT.AND P2, PT, |R18|.H0_H0, RZ.H0_H0, PT ;  /* 0x200000ff12007234 */ /* 0x000fe20003f44a00 */
[----:B------:R-:W-:-:S04]  /*5cc0*/  HADD2.F32 R87, -RZ, R22.H1_H1 ;  /* 0x30000016ff577230 */ /* 0x000fc80000004100 */
[----:B------:R-:W-:Y:S01]  /*5cd0*/  PLOP3.LUT P1, PT, P1, P2, PT, 0xa2, 0x0 ;  /* 0x000000000000781c */ /* 0x000fe20000f25472 */
[----:B------:R-:W1:Y:S03]  /*5ce0*/  MUFU.RCP R52, R87 ;  /* 0x0000005700347308 */ /* 0x000e660000001000 */
[----:B------:R-:W-:-:S04]  /*5cf0*/  @!P0 FFMA R56, -R28, R31, 1 ;  /* 0x3f8000001c388423 */ /* 0x000fc8000000011f */
[----:B------:R-:W-:Y:S02]  /*5d00*/  @!P0 FFMA R56, R31, R56, R31 ;  /* 0x000000381f388223 */ /* 0x000fe4000000001f */
[----:B------:R-:W3:Y:S03]  /*5d10*/  LDS.128 R28, [R67+UR14+0xa00] ;  /* 0x000a000e431c7984 */ /* 0x000ee60008000c00 */
[----:B------:R-:W-:-:S04]  /*5d20*/  @!P1 FFMA R89, -R89, R54, 1 ;  /* 0x3f80000059599423 */ /* 0x000fc80000000136 */
[----:B------:R-:W-:Y:S01]  /*5d30*/  @!P1 FFMA R54, R54, R89, R54 ;  /* 0x0000005936369223 */ /* 0x000fe20000000036 */
[----:B-1----:R-:W-:Y:S02]  /*5d40*/  F2FP.F16.F32.PACK_AB R22, RZ, R52 ;  /* 0x00000034ff16723e */ /* 0x002fe400000000ff */
[----:B------:R-:W-:Y:S02]  /*5d50*/  @!P0 F2FP.F16.F32.PACK_AB R20, RZ, R56 ;  /* 0x00000038ff14823e */ /* 0x000fe400000000ff */
[----:B------:R-:W-:Y:S02]  /*5d60*/  @!P1 F2FP.F16.F32.PACK_AB R18, RZ, R54 ;  /* 0x00000036ff12923e */ /* 0x000fe400000000ff */
[C---:B------:R-:W-:Y:S02]  /*5d70*/  HSETP2.GEU.AND P0, PT, |R22|.reuse.H0_H0, 8.523464202880859375e-06, 8.523464202880859375e-06, PT ;  /* 0x008f008f16007434 */ /* 0x040fe40003f0ea00 */
[----:B------:R-:W-:-:S05]  /*5d80*/  HSETP2.GT.AND P1, PT, |R22|.H0_H0, RZ.H0_H0, PT ;  /* 0x200000ff16007234 */ /* 0x000fca0003f24a00 */
[----:B------:R-:W-:Y:S02]  /*5d90*/  PLOP3.LUT P0, PT, P0, P1, PT, 0xa2, 0x0 ;  /* 0x000000000000781c */ /* 0x000fe40000703472 */
[----:B------:R-:W-:Y:S02]  /*5da0*/  IADD3 R82, P1, R82, UR8, RZ ;  /* 0x0000000852527c10 */ /* 0x000fe4000ff3e0ff */
[----:B------:R-:W-:Y:S02]  /*5db0*/  ISETP.NE.AND P2, PT, R58, RZ, PT ;  /* 0x000000ff3a00720c */ /* 0x000fe40003f45270 */
[----:B------:R-:W-:Y:S02]  /*5dc0*/  IADD3.X R83, R83, UR9, RZ, P1, !PT ;  /* 0x0000000953537c10 */ /* 0x000fe40008ffe4ff */
[----:B------:R-:W-:-:S05]  /*5dd0*/  ISETP.LT.AND P1, PT, R59, UR20, P2 ;  /* 0x000000143b007c0c */ /* 0x000fca0009721270 */
[----:B------:R-:W-:Y:S01]  /*5de0*/  @!P0 FFMA R87, -R87, R52, 1 ;  /* 0x3f80000057578423 */ /* 0x000fe20000000134 */
[----:B------:R-:W-:-:S03]  /*5df0*/  ISETP.NE.AND P3, PT, R32, RZ, PT ;  /* 0x000000ff2000720c */ /* 0x000fc60003f65270 */
[----:B------:R-:W-:-:S04]  /*5e00*/  @!P0 FFMA R52, R52, R87, R52 ;  /* 0x0000005734348223 */ /* 0x000fc80000000034 */
[----:B------:R1:W-:Y:S01]  /*5e10*/  @P1 STG.E.128 desc[UR24][R82.64], R60 ;  /* 0x0000003c52001986 */ /* 0x0003e2000c101d18 */
[----:B------:R-:W-:Y:S02]  /*5e20*/  @!P0 F2FP.F16.F32.PACK_AB R22, RZ, R52 ;  /* 0x00000034ff16823e */ /* 0x000fe400000000ff */
[----:B------:R-:W-:Y:S02]  /*5e30*/  ISETP.LT.AND P1, PT, R59, UR20, P3 ;  /* 0x000000143b007c0c */ /* 0x000fe40009f21270 */
[----:B------:R-:W-:-:S04]  /*5e40*/  IADD3 R78, P0, R78, UR6, RZ ;  /* 0x000000064e4e7c10 */ /* 0x000fc8000ff1e0ff */
[----:B------:R-:W-:Y:S02]  /*5e50*/  IADD3.X R79, R79, UR7, RZ, P0, !PT ;  /* 0x000000074f4f7c10 */ /* 0x000fe400087fe4ff */
[----:B------:R-:W-:Y:S01]  /*5e60*/  IADD3 R64, P0, R64, UR4, RZ ;  /* 0x0000000440407c10 */ /* 0x000fe2000ff1e0ff */
[C---:B---3--:R-:W-:Y:S02]  /*5e70*/  HFMA2 R28, R0.reuse.H0_H0, R28, R68 ;  /* 0x0000001c001c7231 */ /* 0x048fe40000000844 */
[C---:B------:R-:W-:Y:S01]  /*5e80*/  HFMA2 R29, R0.reuse.H0_H0, R29, R69 ;  /* 0x0000001d001d7231 */ /* 0x040fe20000000845 */
[----:B------:R-:W-:Y:S01]  /*5e90*/  IADD3.X R65, R65, UR5, RZ, P0, !PT ;  /* 0x0000000541417c10 */ /* 0x000fe200087fe4ff */
[C---:B------:R-:W-:Y:S02]  /*5ea0*/  HFMA2 R30, R0.reuse.H0_H0, R30, R70 ;  /* 0x0000001e001e7231 */ /* 0x040fe40000000846 */
[----:B------:R-:W-:Y:S01]  /*5eb0*/  HFMA2 R31, R0.H0_H0, R31, R71 ;  /* 0x0000001f001f7231 */ /* 0x000fe20000000847 */
[----:B------:R-:W-:Y:S01]  /*5ec0*/  IADD3 R76, P0, R76, UR12, RZ ;  /* 0x0000000c4c4c7c10 */ /* 0x000fe2000ff1e0ff */
[----:B------:R-:W-:Y:S01]  /*5ed0*/  VIADD R52, R85, 0x18 ;  /* 0x0000001855347836 */ /* 0x000fe20000000000 */
[----:B------:R-:W-:-:S02]  /*5ee0*/  PRMT R27, R27, 0x5410, R24 ;  /* 0x000054101b1b7816 */ /* 0x000fc40000000018 */
[----:B------:R2:W-:Y:S01]  /*5ef0*/  @P1 STG.E.128 desc[UR24][R78.64], R28 ;  /* 0x0000001c4e001986 */ /* 0x0005e2000c101d18 */
[----:B------:R-:W-:Y:S02]  /*5f00*/  PRMT R26, R26, 0x5410, R50 ;  /* 0x000054101a1a7816 */ /* 0x000fe40000000032 */
[----:B------:R-:W-:Y:S02]  /*5f10*/  PRMT R33, R33, 0x5410, R20 ;  /* 0x0000541021217816 */ /* 0x000fe40000000014 */
[----:B------:R-:W-:Y:S02]  /*5f20*/  PRMT R18, R18, 0x5410, R22 ;  /* 0x0000541012127816 */ /* 0x000fe40000000016 */
[----:B------:R-:W-:Y:S02]  /*5f30*/  ISETP.LT.AND P1, PT, R59, UR20, P6 ;  /* 0x000000143b007c0c */ /* 0x000fe4000b721270 */
[----:B------:R-:W-:Y:S02]  /*5f40*/  IADD3.X R77, R77, UR13, RZ, P0, !PT ;  /* 0x0000000d4d4d7c10 */ /* 0x000fe400087fe4ff */
[----:B------:R-:W-:Y:S01]  /*5f50*/  ISETP.LT.AND P0, PT, R52, UR20, P5 ;  /* 0x0000001434007c0c */ /* 0x000fe2000af01270 */
[----:B-1----:R-:W-:-:S02]  /*5f60*/  HMUL2 R60, R60, R27 ;  /* 0x0000001b3c3c7232 */ /* 0x002fc40000000000 */
[----:B------:R-:W-:Y:S02]  /*5f70*/  HMUL2 R61, R61, R26 ;  /* 0x0000001a3d3d7232 */ /* 0x000fe40000000000 */
[----:B------:R-:W-:Y:S02]  /*5f80*/  HMUL2 R62, R62, R33 ;  /* 0x000000213e3e7232 */ /* 0x000fe40000000000 */
[----:B------:R-:W-:Y:S02]  /*5f90*/  HMUL2 R63, R63, R18 ;  /* 0x000000123f3f7232 */ /* 0x000fe40000000000 */
[----:B--2---:R-:W-:Y:S02]  /*5fa0*/  HMUL2 R28, R60, R28 ;  /* 0x0000001c3c1c7232 */ /* 0x004fe40000000000 */
[----:B------:R-:W-:Y:S02]  /*5fb0*/  HMUL2 R29, R61, R29 ;  /* 0x0000001d3d1d7232 */ /* 0x000fe40000000000 */
[----:B------:R-:W-:-:S02]  /*5fc0*/  HMUL2 R30, R62, R30 ;  /* 0x0000001e3e1e7232 */ /* 0x000fc40000000000 */
        /* <DEDUP_REMOVED lines=26> */
[----:B------:R-:W-:-:S02]  /*6170*/  HSET2.BF.EQ.AND R21, -R20, 0.0226898193359375, 0.0226898193359375, PT ;  /* 0x25cf25cf14157433 */ /* 0x000fc40003802180 */
        /* <DEDUP_REMOVED lines=9> */
[----:B------:R-:W-:Y:S02]  /*6210*/  HADD2 R18, R18, 1, 1 ;  /* 0x3c003c0012127430 */ /* 0x000fe40000000000 */
[----:B------:R-:W-:Y:S02]  /*6220*/  HADD2.F32 R25, -RZ, -R21.H1_H1 ;  /* 0xb0000015ff197230 */ /* 0x000fe40000004100 */
[----:B------:R-:W-:Y:S01]  /*6230*/  FFMA R26, R26, 1.4426950216293334961, -RZ ;  /* 0x3fb8aa3b1a1a7823 */ /* 0x000fe200000008ff */
[----:B------:R-:W-:Y:S02]  /*6240*/  HADD2.F32 R51, -RZ, R18.H1_H1 ;  /* 0x30000012ff337230 */ /* 0x000fe40000004100 */
[----:B------:R-:W-:Y:S01]  /*6250*/  FFMA R25, R25, 1.4426950216293334961, -RZ ;  /* 0x3fb8aa3b19197823 */ /* 0x000fe200000008ff */
[----:B------:R-:W-:Y:S08]  /*6260*/  MUFU.EX2 R22, R26 ;  /* 0x0000001a00167308 */ /* 0x000ff00000000800 */
[----:B------:R-:W1:Y:S08]  /*6270*/  MUFU.RCP R24, R51 ;  /* 0x0000003300187308 */ /* 0x000e700000001000 */
[----:B------:R-:W2:Y:S01]  /*6280*/  MUFU.EX2 R19, R25 ;  /* 0x0000001900137308 */ /* 0x000ea20000000800 */
[----:B------:R-:W-:-:S02]  /*6290*/  HSET2.BF.EQ.AND R23, -R21, 0.0226898193359375, 0.0226898193359375, PT ;  /* 0x25cf25cf15177433 */ /* 0x000fc40003802180 */
[----:B-1----:R-:W-:Y:S02]  /*62a0*/  F2FP.F16.F32.PACK_AB R28, RZ, R24 ;  /* 0x00000018ff1c723e */ /* 0x002fe400000000ff */
[----:B--2---:R-:W-:Y:S02]  /*62b0*/  F2FP.F16.F32.PACK_AB R19, R19, R22 ;  /* 0x000000161313723e */ /* 0x004fe400000000ff */
[C---:B------:R-:W-:Y:S02]  /*62c0*/  HSET2.BF.EQ.AND R22, -R21.reuse, 0.007297515869140625, 0.007297515869140625, PT ;  /* 0x1f791f7915167433 */ /* 0x040fe40003802180 */
[C---:B------:R-:W-:Y:S02]  /*62d0*/  HSETP2.GEU.AND P0, PT, |R28|.reuse.H0_H0, 8.523464202880859375e-06, 8.523464202880859375e-06, PT ;  /* 0x008f008f1c007434 */ /* 0x040fe40003f0ea00 */
[----:B------:R-:W-:Y:S01]  /*62e0*/  HSETP2.GT.AND P1, PT, |R28|.H0_H0, RZ.H0_H0, PT ;  /* 0x200000ff1c007234 */ /* 0x000fe20003f24a00 */
[----:B------:R-:W-:Y:S01]  /*62f0*/  HFMA2 R19, R22, -0.0009765625, -0.0009765625, R19 ;  /* 0x9400940016137831 */ /* 0x000fe20000000013 */
[----:B------:R-:W-:-:S03]  /*6300*/  HSET2.BF.EQ.AND R22, -R21, -2.615234375, -2.615234375, PT ;  /* 0xc13bc13b15167433 */ /* 0x000fc60003802180 */
[----:B------:R-:W-:Y:S01]  /*6310*/  PLOP3.LUT P2, PT, P0, P1, PT, 0xa2, 0x0 ;  /* 0x000000000000781c */ /* 0x000fe20000743472 */
[----:B------:R-:W-:Y:S01]  /*6320*/  HFMA2 R23, R23, -0.0009765625, -0.0009765625, R19 ;  /* 0x9400940017177831 */ /* 0x000fe20000000013 */
[----:B------:R-:W-:-:S03]  /*6330*/  HSET2.BF.EQ.AND R19, -R21, -2.966796875, -2.966796875, PT ;  /* 0xc1efc1ef15137433 */ /* 0x000fc60003802180 */
[----:B------:R-:W-:-:S04]  /*6340*/  HFMA2 R22, R22, 6.103515625e-05, 6.103515625e-05, R23 ;  /* 0x0400040016167831 */ /* 0x000fc80000000017 */
[----:B------:R-:W-:Y:S02]  /*6350*/  HFMA2 R19, R19, 3.0517578125e-05, 3.0517578125e-05, R22 ;  /* 0x0200020013137831 */ /* 0x000fe40000000016 */
[----:B------:R-:W-:Y:S02]  /*6360*/  HFMA2 R22, R66.H0_H0, R30, R74 ;  /* 0x0000001e42167231 */ /* 0x000fe4000000084a */
[----:B------:R-:W-:Y:S02]  /*6370*/  HADD2.F32 R50, -RZ, R18.H0_H0 ;  /* 0x20000012ff327230 */ /* 0x000fe40000004100 */
[----:B------:R-:W-:Y:S01]  /*6380*/  @!P2 FFMA R51, -R51, R24, 1 ;  /* 0x3f8000003333a423 */ /* 0x000fe20000000118 */
[--C-:B------:R-:W-:Y:S02]  /*6390*/  HADD2.F32 R30, -RZ, -R22.reuse.H0_H0 ;  /* 0xa0000016ff1e7230 */ /* 0x100fe40000004100 */
[----:B------:R-:W-:Y:S01]  /*63a0*/  HADD2.F32 R26, -RZ, -R22.H1_H1 ;  /* 0xb0000016ff1a7230 */ /* 0x000fe20000004100 */
[----:B------:R-:W1:Y:S01]  /*63b0*/  MUFU.RCP R27, R50 ;  /* 0x00000032001b7308 */ /* 0x000e620000001000 */
[----:B------:R-:W-:-:S02]  /*63c0*/  HADD2 R25, R19, 1, 1 ;  /* 0x3c003c0013197430 */ /* 0x000fc40000000000 */
[----:B------:R-:W-:Y:S01]  /*63d0*/  @!P2 FFMA R24, R24, R51, R24 ;  /* 0x000000331818a223 */ /* 0x000fe20000000018 */
[----:B------:R-:W-:Y:S01]  /*63e0*/  FFMA R30, R30, 1.4426950216293334961, -RZ ;  /* 0x3fb8aa3b1e1e7823 */ /* 0x000fe200000008ff */
[----:B------:R-:W-:Y:S01]  /*63f0*/  FFMA R26, R26, 1.4426950216293334961, -RZ ;  /* 0x3fb8aa3b1a1a7823 */ /* 0x000fe200000008ff */
[----:B------:R-:W-:Y:S02]  /*6400*/  HADD2.F32 R62, -RZ, R25.H0_H0 ;  /* 0x20000019ff3e7230 */ /* 0x000fe40000004100 */
[----:B------:R-:W-:Y:S01]  /*6410*/  @!P2 F2FP.F16.F32.PACK_AB R28, RZ, R24 ;  /* 0x00000018ff1ca23e */ /* 0x000fe200000000ff */
[----:B------:R-:W-:Y:S08]  /*6420*/  MUFU.EX2 R19, R26 ;  /* 0x0000001a00137308 */ /* 0x000ff00000000800 */
[----:B------:R-:W2:Y:S08]  /*6430*/  MUFU.EX2 R24, R30 ;  /* 0x0000001e00187308 */ /* 0x000eb00000000800 */
[----:B------:R-:W4:Y:S01]  /*6440*/  MUFU.RCP R33, R62 ;  /* 0x0000003e00217308 */ /* 0x000f220000001000 */
[----:B-1----:R-:W-:-:S02]  /*6450*/  F2FP.F16.F32.PACK_AB R18, RZ, R27 ;  /* 0x0000001bff12723e */ /* 0x002fc400000000ff */
[----:B------:R-:W-:-:S03]  /*6460*/  HSET2.BF.EQ.AND R23, -R22, 0.007297515869140625, 0.007297515869140625, PT ;  /* 0x1f791f7916177433 */ /* 0x000fc60003802180 */
[C---:B------:R-:W-:Y:S02]  /*6470*/  HSETP2.GEU.AND P0, PT, |R18|.reuse.H0_H0, 8.523464202880859375e-06, 8.523464202880859375e-06, PT ;  /* 0x008f008f12007434 */ /* 0x040fe40003f0ea00 */
[----:B------:R-:W-:Y:S02]  /*6480*/  HSETP2.GT.AND P1, PT, |R18|.H0_H0, RZ.H0_H0, PT ;  /* 0x200000ff12007234 */ /* 0x000fe40003f24a00 */
[----:B--2---:R-:W-:Y:S02]  /*6490*/  F2FP.F16.F32.PACK_AB R19, R19, R24 ;  /* 0x000000181313723e */ /* 0x004fe400000000ff */
[----:B------:R-:W-:Y:S02]  /*64a0*/  HSET2.BF.EQ.AND R24, -R22, 0.0226898193359375, 0.0226898193359375, PT ;  /* 0x25cf25cf16187433 */ /* 0x000fe40003802180 */
[----:B------:R-:W-:Y:S01]  /*64b0*/  PLOP3.LUT P0, PT, P0, P1, PT, 0xa2, 0x0 ;  /* 0x000000000000781c */ /* 0x000fe20000703472 */
[----:B------:R-:W-:Y:S01]  /*64c0*/  HFMA2 R19, R23, -0.0009765625, -0.0009765625, R19 ;  /* 0x9400940017137831 */ /* 0x000fe20000000013 */
[----:B----4-:R-:W-:-:S02]  /*64d0*/  F2FP.F16.F32.PACK_AB R29, RZ, R33 ;  /* 0x00000021ff1d723e */ /* 0x010fc400000000ff */
[----:B------:R-:W-:Y:S01]  /*64e0*/  HSET2.BF.EQ.AND R23, -R22, -2.615234375, -2.615234375, PT ;  /* 0xc13bc13b16177433 */ /* 0x000fe20003802180 */
[----:B------:R-:W-:Y:S02]  /*64f0*/  HFMA2 R24, R24, -0.0009765625, -0.0009765625, R19 ;  /* 0x9400940018187831 */ /* 0x000fe40000000013 */
[C---:B------:R-:W-:Y:S02]  /*6500*/  HSETP2.GEU.AND P1, PT, |R29|.reuse.H0_H0, 8.523464202880859375e-06, 8.523464202880859375e-06, PT ;  /* 0x008f008f1d007434 */ /* 0x040fe40003f2ea00 */
[----:B------:R-:W-:Y:S01]  /*6510*/  HSETP2.GT.AND P3, PT, |R29|.H0_H0, RZ.H0_H0, PT ;  /* 0x200000ff1d007234 */ /* 0x000fe20003f64a00 */
[----:B------:R-:W-:Y:S01]  /*6520*/  HFMA2 R23, R23, 6.103515625e-05, 6.103515625e-05, R24 ;  /* 0x0400040017177831 */ /* 0x000fe20000000018 */
[----:B------:R-:W-:-:S03]  /*6530*/  HSET2.BF.EQ.AND R19, -R22, -2.966796875, -2.966796875, PT ;  /* 0xc1efc1ef16137433 */ /* 0x000fc60003802180 */
[----:B------:R-:W-:Y:S01]  /*6540*/  PLOP3.LUT P1, PT, P1, P3, PT, 0xa2, 0x0 ;  /* 0x000000000000781c */ /* 0x000fe20000f27472 */
[----:B------:R-:W-:Y:S01]  /*6550*/  @!P0 FFMA R50, -R50, R27, 1 ;  /* 0x3f80000032328423 */ /* 0x000fe2000000011b */
[----:B------:R-:W-:Y:S02]  /*6560*/  HFMA2 R19, R19, 3.0517578125e-05, 3.0517578125e-05, R23 ;  /* 0x0200020013137831 */ /* 0x000fe40000000017 */
[----:B------:R-:W-:Y:S02]  /*6570*/  HADD2.F32 R51, -RZ, R25.H1_H1 ;  /* 0x30000019ff337230 */ /* 0x000fe40000004100 */
[----:B------:R-:W-:Y:S02]  /*6580*/  HFMA2 R23, R66.H0_H0, R31, R75 ;  /* 0x0000001f42177231 */ /* 0x000fe4000000084b */
[----:B------:R-:W-:Y:S01]  /*6590*/  @!P0 FFMA R27, R27, R50, R27 ;  /* 0x000000321b1b8223 */ /* 0x000fe2000000001b */
[----:B------:R-:W-:Y:S01]  /*65a0*/  HADD2 R26, R19, 1, 1 ;  /* 0x3c003c00131a7430 */ /* 0x000fe20000000000 */
[----:B------:R-:W1:Y:S01]  /*65b0*/  MUFU.RCP R54, R51 ;  /* 0x0000003300367308 */ /* 0x000e620000001000 */
[----:B------:R-:W-:Y:S01]  /*65c0*/  PRMT R30, R18, 0x7610, R30 ;  /* 0x00007610121e7816 */ /* 0x000fe2000000001e */
[----:B------:R-:W-:Y:S01]  /*65d0*/  HADD2.F32 R31, -RZ, -R23.H0_H0 ;  /* 0xa0000017ff1f7230 */ /* 0x000fe20000004100 */
[----:B------:R-:W-:Y:S01]  /*65e0*/  @!P0 F2FP.F16.F32.PACK_AB R30, RZ, R27 ;  /* 0x0000001bff1e823e */ /* 0x000fe200000000ff */
[----:B------:R-:W-:-:S02]  /*65f0*/  HADD2.F32 R56, -RZ, R26.H0_H0 ;  /* 0x2000001aff387230 */ /* 0x000fc40000004100 */
[----:B------:R-:W-:Y:S01]  /*6600*/  @!P1 FFMA R62, -R62, R33, 1 ;  /* 0x3f8000003e3e9423 */ /* 0x000fe20000000121 */
[----:B------:R-:W-:Y:S01]  /*6610*/  HADD2.F32 R27, -RZ, -R23.H1_H1 ;  /* 0xb0000017ff1b7230 */ /* 0x000fe20000004100 */
[----:B------:R-:W2:Y:S02]  /*6620*/  MUFU.RCP R53, R56 ;  /* 0x0000003800357308 */ /* 0x000ea40000001000 */
[----:B------:R-:W-:Y:S01]  /*6630*/  @!P1 FFMA R19, R33, R62, R33 ;  /* 0x0000003e21139223 */ /* 0x000fe20000000021 */
[----:B------:R-:W-:Y:S01]  /*6640*/  FFMA R31, R31, 1.4426950216293334961, -RZ ;  /* 0x3fb8aa3b1f1f7823 */ /* 0x000fe200000008ff */
[----:B------:R-:W-:-:S03]  /*6650*/  FFMA R27, R27, 1.4426950216293334961, -RZ ;  /* 0x3fb8aa3b1b1b7823 */ /* 0x000fc600000008ff */
[----:B------:R-:W-:Y:S01]  /*6660*/  @!P1 F2FP.F16.F32.PACK_AB R29, RZ, R19 ;  /* 0x00000013ff1d923e */ /* 0x000fe200000000ff */
[----:B------:R-:W-:Y:S01]  /*6670*/  MUFU.EX2 R18, R27 ;  /* 0x0000001b00127308 */ /* 0x000fe20000000800 */
[----:B-1----:R-:W-:-:S07]  /*6680*/  F2FP.F16.F32.PACK_AB R33, RZ, R54 ;  /* 0x00000036ff21723e */ /* 0x002fce00000000ff */
[----:B------:R-:W1:Y:S01]  /*6690*/  MUFU.EX2 R19, R31 ;  /* 0x0000001f00137308 */ /* 0x000e620000000800 */
[C---:B------:R-:W-:Y:S02]  /*66a0*/  HSETP2.GEU.AND P0, PT, |R33|.reuse.H0_H0, 8.523464202880859375e-06, 8.523464202880859375e-06, PT ;  /* 0x008f008f21007434 */ /* 0x040fe40003f0ea00 */
[----:B------:R-:W-:Y:S02]  /*66b0*/  HSETP2.GT.AND P1, PT, |R33|.H0_H0, RZ.H0_H0, PT ;  /* 0x200000ff21007234 */ /* 0x000fe40003f24a00 */
[----:B--2---:R-:W-:-:S03]  /*66c0*/  F2FP.F16.F32.PACK_AB R25, RZ, R53 ;  /* 0x00000035ff19723e */ /* 0x004fc600000000ff */
[----:B------:R-:W-:Y:S02]  /*66d0*/  PLOP3.LUT P0, PT, P0, P1, PT, 0xa2, 0x0 ;  /* 0x000000000000781c */ /* 0x000fe40000703472 */
[C---:B------:R-:W-:Y:S02]  /*66e0*/  HSETP2.GEU.AND P1, PT, |R25|.reuse.H0_H0, 8.523464202880859375e-06, 8.523464202880859375e-06, PT ;  /* 0x008f008f19007434 */ /* 0x040fe40003f2ea00 */
[----:B------:R-:W-:Y:S01]  /*66f0*/  HSETP2.GT.AND P2, PT, |R25|.H0_H0, RZ.H0_H0, PT ;  /* 0x200000ff19007234 */ /* 0x000fe20003f44a00 */
[----:B------:R-:W-:Y:S01]  /*6700*/  HADD2.F32 R26, -RZ, R26.H1_H1 ;  /* 0x3000001aff1a7230 */ /* 0x000fe20000004100 */
[----:B-1----:R-:W-:Y:S02]  /*6710*/  F2FP.F16.F32.PACK_AB R18, R18, R19 ;  /* 0x000000131212723e */ /* 0x002fe400000000ff */
[----:B------:R-:W-:Y:S01]  /*6720*/  HSET2.BF.EQ.AND R19, -R23, 0.007297515869140625, 0.007297515869140625, PT ;  /* 0x1f791f7917137433 */ /* 0x000fe20003802180 */
[----:B------:R-:W1:Y:S01]  /*6730*/  MUFU.RCP R27, R26 ;  /* 0x0000001a001b7308 */ /* 0x000e620000001000 */
[----:B------:R-:W-:-:S02]  /*6740*/  PLOP3.LUT P1, PT, P1, P2, PT, 0xa2, 0x0 ;  /* 0x000000000000781c */ /* 0x000fc40000f25472 */
[----:B------:R-:W-:Y:S01]  /*6750*/  HSET2.BF.EQ.AND R24, -R23, 0.0226898193359375, 0.0226898193359375, PT ;  /* 0x25cf25cf17187433 */ /* 0x000fe20003802180 */
[----:B------:R-:W-:Y:S01]  /*6760*/  HFMA2 R18, R19, -0.0009765625, -0.0009765625, R18 ;  /* 0x9400940013127831 */ /* 0x000fe20000000012 */
[----:B------:R-:W-:-:S03]  /*6770*/  HSET2.BF.EQ.AND R19, -R23, -2.615234375, -2.615234375, PT ;  /* 0xc13bc13b17137433 */ /* 0x000fc60003802180 */
[----:B------:R-:W-:Y:S01]  /*6780*/  HFMA2 R24, R24, -0.0009765625, -0.0009765625, R18 ;  /* 0x9400940018187831 */ /* 0x000fe20000000012 */
[----:B------:R-:W-:-:S03]  /*6790*/  HSET2.BF.EQ.AND R18, -R23, -2.966796875, -2.966796875, PT ;  /* 0xc1efc1ef17127433 */ /* 0x000fc60003802180 */
[----:B------:R-:W-:Y:S02]  /*67a0*/  HFMA2 R19, R19, 6.103515625e-05, 6.103515625e-05, R24 ;  /* 0x0400040013137831 */ /* 0x000fe40000000018 */
[----:B------:R-:W-:Y:S01]  /*67b0*/  @!P0 FFMA R51, -R51, R54, 1 ;  /* 0x3f80000033338423 */ /* 0x000fe20000000136 */
[----:B------:R-:W-:Y:S01]  /*67c0*/  @!P1 FFMA R56, -R56, R53, 1 ;  /* 0x3f80000038389423 */ /* 0x000fe20000000135 */
[----:B------:R-:W-:Y:S02]  /*67d0*/  HFMA2 R18, R18, 3.0517578125e-05, 3.0517578125e-05, R19 ;  /* 0x0200020012127831 */ /* 0x000fe40000000013 */
[----:B------:R-:W-:Y:S01]  /*67e0*/  @!P0 FFMA R54, R54, R51, R54 ;  /* 0x0000003336368223 */ /* 0x000fe20000000036 */
[----:B------:R-:W-:Y:S01]  /*67f0*/  @!P1 FFMA R53, R53, R56, R53 ;  /* 0x0000003835359223 */ /* 0x000fe20000000035 */
[----:B-1----:R-:W-:Y:S01]  /*6800*/  F2FP.F16.F32.PACK_AB R50, RZ, R27 ;  /* 0x0000001bff32723e */ /* 0x002fe200000000ff */
[----:B------:R-:W-:Y:S01]  /*6810*/  HADD2 R18, R18, 1, 1 ;  /* 0x3c003c0012127430 */ /* 0x000fe20000000000 */
[----:B------:R-:W-:-:S02]  /*6820*/  PRMT R31, R25, 0x7610, R31 ;  /* 0x00007610191f7816 */ /* 0x000fc4000000001f */
[----:B------:R-:W-:Y:S02]  /*6830*/  @!P0 F2FP.F16.F32.PACK_AB R33, RZ, R54 ;  /* 0x00000036ff21823e */ /* 0x000fe400000000ff */
[----:B------:R-:W-:Y:S01]  /*6840*/  @!P1 F2FP.F16.F32.PACK_AB R31, RZ, R53 ;  /* 0x00000035ff1f923e */ /* 0x000fe200000000ff */
[--C-:B------:R-:W-:Y:S01]  /*6850*/  HADD2.F32 R62, -RZ, R18.reuse.H0_H0 ;  /* 0x20000012ff3e7230 */ /* 0x100fe20000004100 */
        /* <DEDUP_REMOVED lines=17> */
[----:B------:R-:W-:-:S04]  /*6970*/  PLOP3.LUT P1, PT, P1, P3, PT, 0xa2, 0x0 ;  /* 0x000000000000781c */ /* 0x000fc80000f27472 */
[----:B------:R-:W-:Y:S01]  /*6980*/  @!P0 FFMA R62, -R62, R55, 1 ;  /* 0x3f8000003e3e8423 */ /* 0x000fe20000000137 */
[----:B------:R-:W-:-:S03]  /*6990*/  ISETP.NE.AND P2, PT, R58, RZ, PT ;  /* 0x000000ff3a00720c */ /* 0x000fc60003f45270 */
[----:B------:R-:W-:-:S05]  /*69a0*/  @!P0 FFMA R55, R55, R62, R55 ;  /* 0x0000003e37378223 */ /* 0x000fca0000000037 */
[----:B------:R-:W-:Y:S01]  /*69b0*/  @!P1 FFMA R54, -R54, R51, 1 ;  /* 0x3f80000036369423 */ /* 0x000fe20000000133 */
[----:B------:R-:W-:-:S03]  /*69c0*/  ISETP.NE.AND P3, PT, R32, RZ, PT ;  /* 0x000000ff2000720c */ /* 0x000fc60003f65270 */
[----:B------:R-:W-:Y:S01]  /*69d0*/  @!P1 FFMA R51, R51, R54, R51 ;  /* 0x0000003633339223 */ /* 0x000fe20000000033 */
[----:B------:R-:W-:Y:S02]  /*69e0*/  @!P0 F2FP.F16.F32.PACK_AB R19, RZ, R55 ;  /* 0x00000037ff13823e */ /* 0x000fe400000000ff */
[----:B------:R-:W-:Y:S02]  /*69f0*/  ISETP.LT.AND P2, PT, R52, UR20, P2 ;  /* 0x0000001434007c0c */ /* 0x000fe40009741270 */
[----:B------:R-:W-:Y:S02]  /*6a00*/  @!P1 F2FP.F16.F32.PACK_AB R18, RZ, R51 ;  /* 0x00000033ff12923e */ /* 0x000fe400000000ff */
[----:B------:R-:W-:Y:S02]  /*6a10*/  IADD3 R56, P0, R82, UR8, RZ ;  /* 0x0000000852387c10 */ /* 0x000fe4000ff1e0ff */
[----:B------:R-:W-:Y:S02]  /*6a20*/  ISETP.LT.AND P1, PT, R52, UR20, P3 ;  /* 0x0000001434007c0c */ /* 0x000fe40009f21270 */
[----:B------:R-:W-:-:S02]  /*6a30*/  IADD3.X R57, R83, UR9, RZ, P0, !PT ;  /* 0x0000000953397c10 */ /* 0x000fc400087fe4ff */
[----:B------:R-:W-:Y:S02]  /*6a40*/  PRMT R30, R30, 0x5410, R28 ;  /* 0x000054101e1e7816 */ /* 0x000fe4000000001c */
[----:B------:R-:W-:Y:S01]  /*6a50*/  IADD3 R54, P0, R78, UR6, RZ ;  /* 0x000000064e367c10 */ /* 0x000fe2000ff1e0ff */
[----:B---3--:R-:W-:Y:S01]  /*6a60*/  HFMA2 R24, R0.H0_H0, R24, R68 ;  /* 0x0000001800187231 */ /* 0x008fe20000000844 */
[----:B------:R-:W-:Y:S01]  /*6a70*/  PRMT R19, R19, 0x5410, R18 ;  /* 0x0000541013137816 */ /* 0x000fe20000000012 */
[----:B------:R-:W-:Y:S01]  /*6a80*/  HMUL2 R18, R20, R30 ;  /* 0x0000001e14127232 */ /* 0x000fe20000000000 */
[----:B------:R-:W-:Y:S01]  /*6a90*/  IADD3.X R55, R79, UR7, RZ, P0, !PT ;  /* 0x000000074f377c10 */ /* 0x000fe200087fe4ff */
[C---:B------:R-:W-:Y:S02]  /*6aa0*/  HFMA2 R25, R0.reuse.H0_H0, R25, R69 ;  /* 0x0000001900197231 */ /* 0x040fe40000000845 */
[----:B------:R-:W-:Y:S02]  /*6ab0*/  VIADD R30, R85, 0x20 ;  /* 0x00000020551e7836 */ /* 0x000fe40000000000 */
[----:B------:R-:W-:-:S02]  /*6ac0*/  HFMA2 R26, R0.H0_H0, R26, R70 ;  /* 0x0000001a001a7231 */ /* 0x000fc40000000846 */
[----:B------:R-:W-:Y:S01]  /*6ad0*/  HFMA2 R27, R0.H0_H0, R27, R71 ;  /* 0x0000001b001b7231 */ /* 0x000fe20000000847 */
[----:B------:R1:W-:Y:S01]  /*6ae0*/  @P2 STG.E.128 desc[UR24][R56.64], R20 ;  /* 0x0000001438002986 */ /* 0x0003e2000c101d18 */
[----:B------:R-:W-:Y:S02]  /*6af0*/  PRMT R29, R29, 0x5410, R33 ;  /* 0x000054101d1d7816 */ /* 0x000fe40000000021 */
[----:B------:R-:W-:Y:S01]  /*6b00*/  PRMT R31, R31, 0x5410, R50 ;  /* 0x000054101f1f7816 */ /* 0x000fe20000000032 */
[----:B------:R-:W-:Y:S01]  /*6b10*/  @P1 STG.E.128 desc[UR24][R54.64], R24 ;  /* 0x0000001836001986 */ /* 0x000fe2000c101d18 */
[----:B------:R-:W-:Y:S02]  /*6b20*/  ISETP.LT.AND P2, PT, R52, UR20, P6 ;  /* 0x0000001434007c0c */ /* 0x000fe4000b741270 */
[----:B------:R-:W-:Y:S02]  /*6b30*/  IADD3 R50, P0, R64, UR4, RZ ;  /* 0x0000000440327c10 */ /* 0x000fe4000ff1e0ff */
[----:B------:R-:W-:-:S02]  /*6b40*/  ISETP.LT.AND P1, PT, R30, UR20, P5 ;  /* 0x000000141e007c0c */ /* 0x000fc4000af21270 */
[----:B------:R-:W-:Y:S02]  /*6b50*/  IADD3.X R51, R65, UR5, RZ, P0, !PT ;  /* 0x0000000541337c10 */ /* 0x000fe400087fe4ff */
[----:B------:R-:W-:-:S04]  /*6b60*/  IADD3 R52, P0, R76, UR12, RZ ;  /* 0x0000000c4c347c10 */ /* 0x000fc8000ff1e0ff */
[----:B------:R-:W-:Y:S01]  /*6b70*/  IADD3.X R53, R77, UR13, RZ, P0, !PT ;  /* 0x0000000d4d357c10 */ /* 0x000fe200087fe4ff */
[----:B-1----:R-:W-:Y:S02]  /*6b80*/  HMUL2 R21, R21, R29 ;  /* 0x0000001d15157232 */ /* 0x002fe40000000000 */
[----:B------:R-:W-:Y:S02]  /*6b90*/  HMUL2 R22, R22, R31 ;  /* 0x0000001f16167232 */ /* 0x000fe40000000000 */
[----:B------:R-:W-:Y:S02]  /*6ba0*/  HMUL2 R23, R23, R19 ;  /* 0x0000001317177232 */ /* 0x000fe40000000000 */
[----:B------:R-:W-:Y:S02]  /*6bb0*/  HMUL2 R20, R18, R24 ;  /* 0x0000001812147232 */ /* 0x000fe40000000000 */
        /* <DEDUP_REMOVED lines=27> */
[----:B------:R-:W-:Y:S02]  /*6d70*/  HSET2.BF.EQ.AND R12, -R24, 0.007297515869140625, 0.007297515869140625, PT ;  /* 0x1f791f79180c7433 */ /* 0x000fe40003802180 */
[----:B-1----:R-:W-:-:S02]  /*6d80*/  F2FP.F16.F32.PACK_AB R10, R14, R19 ;  /* 0x000000130e0a723e */ /* 0x002fc400000000ff */
[----:B------:R-:W-:-:S03]  /*6d90*/  HSET2.BF.EQ.AND R14, -R24, 0.0226898193359375, 0.0226898193359375, PT ;  /* 0x25cf25cf180e7433 */ /* 0x000fc60003802180 */
[----:B------:R-:W-:Y:S01]  /*6da0*/  HFMA2 R10, R12, -0.0009765625, -0.0009765625, R10 ;  /* 0x940094000c0a7831 */ /* 0x000fe2000000000a */
[----:B------:R-:W-:-:S03]  /*6db0*/  HSET2.BF.EQ.AND R12, -R24, -2.615234375, -2.615234375, PT ;  /* 0xc13bc13b180c7433 */ /* 0x000fc60003802180 */
[----:B------:R-:W-:Y:S01]  /*6dc0*/  HFMA2 R14, R14, -0.0009765625, -0.0009765625, R10 ;  /* 0x940094000e0e7831 */ /* 0x000fe2000000000a */
[----:B------:R-:W-:-:S03]  /*6dd0*/  HSET2.BF.EQ.AND R10, -R24, -2.966796875, -2.966796875, PT ;  /* 0xc1efc1ef180a7433 */ /* 0x000fc60003802180 */
[----:B------:R-:W-:-:S04]  /*6de0*/  HFMA2 R12, R12, 6.103515625e-05, 6.103515625e-05, R14 ;  /* 0x040004000c0c7831 */ /* 0x000fc8000000000e */
[----:B------:R-:W-:-:S04]  /*6df0*/  HFMA2 R10, R10, 3.0517578125e-05, 3.0517578125e-05, R12 ;  /* 0x020002000a0a7831 */ /* 0x000fc8000000000c */
[----:B------:R-:W-:-:S05]  /*6e00*/  HADD2 R10, R10, 1, 1 ;  /* 0x3c003c000a0a7430 */ /* 0x000fca0000000000 */
[----:B------:R-:W-:Y:S02]  /*6e10*/  HADD2.F32 R31, -RZ, R10.H1_H1 ;  /* 0x3000000aff1f7230 */ /* 0x000fe40000004100 */
[----:B------:R-:W-:Y:S02]  /*6e20*/  HFMA2 R25, R66.H0_H0, R21, R73 ;  /* 0x0000001542197231 */ /* 0x000fe40000000849 */
[----:B------:R-:W1:Y:S03]  /*6e30*/  MUFU.RCP R26, R31 ;  /* 0x0000001f001a7308 */ /* 0x000e660000001000 */
[--C-:B------:R-:W-:Y:S02]  /*6e40*/  HADD2.F32 R21, -RZ, -R25.reuse.H0_H0 ;  /* 0xa0000019ff157230 */ /* 0x100fe40000004100 */
[----:B------:R-:W-:-:S03]  /*6e50*/  HADD2.F32 R18, -RZ, -R25.H1_H1 ;  /* 0xb0000019ff127230 */ /* 0x000fc60000004100 */
[----:B------:R-:W-:Y:S02]  /*6e60*/  FFMA R21, R21, 1.4426950216293334961, -RZ ;  /* 0x3fb8aa3b15157823 */ /* 0x000fe400000008ff */
[----:B------:R-:W-:Y:S01]  /*6e70*/  FFMA R18, R18, 1.4426950216293334961, -RZ ;  /* 0x3fb8aa3b12127823 */ /* 0x000fe200000008ff */
[----:B------:R-:W-:-:S03]  /*6e80*/  HADD2.F32 R28, -RZ, R10.H0_H0 ;  /* 0x2000000aff1c7230 */ /* 0x000fc60000004100 */
[----:B------:R-:W-:Y:S01]  /*6e90*/  MUFU.EX2 R21, R21 ;  /* 0x0000001500157308 */ /* 0x000fe20000000800 */
[----:B-1----:R-:W-:-:S07]  /*6ea0*/  F2FP.F16.F32.PACK_AB R16, RZ, R26 ;  /* 0x0000001aff10723e */ /* 0x002fce00000000ff */
[----:B------:R-:W1:Y:S01]  /*6eb0*/  MUFU.EX2 R10, R18 ;  /* 0x00000012000a7308 */ /* 0x000e620000000800 */
[C---:B------:R-:W-:Y:S02]  /*6ec0*/  HSETP2.GEU.AND P0, PT, |R16|.reuse.H0_H0, 8.523464202880859375e-06, 8.523464202880859375e-06, PT ;  /* 0x008f008f10007434 */ /* 0x040fe40003f0ea00 */
[----:B------:R-:W-:-:S05]  /*6ed0*/  HSETP2.GT.AND P1, PT, |R16|.H0_H0, RZ.H0_H0, PT ;  /* 0x200000ff10007234 */ /* 0x000fca0003f24a00 */
[----:B------:R-:W-:Y:S02]  /*6ee0*/  PLOP3.LUT P2, PT, P0, P1, PT, 0xa2, 0x0 ;  /* 0x000000000000781c */ /* 0x000fe40000743472 */
[C---:B------:R-:W-:Y:S02]  /*6ef0*/  HSET2.BF.EQ.AND R12, -R25.reuse, 0.007297515869140625, 0.007297515869140625, PT ;  /* 0x1f791f79190c7433 */ /* 0x040fe40003802180 */
[----:B------:R-:W-:Y:S02]  /*6f00*/  HSET2.BF.EQ.AND R14, -R25, 0.0226898193359375, 0.0226898193359375, PT ;  /* 0x25cf25cf190e7433 */ /* 0x000fe40003802180 */
[----:B-1----:R-:W-:-:S07]  /*6f10*/  F2FP.F16.F32.PACK_AB R10, R10, R21 ;  /* 0x000000150a0a723e */ /* 0x002fce00000000ff */
[----:B------:R-:W-:Y:S01]  /*6f20*/  @!P2 FFMA R31, -R31, R26, 1 ;  /* 0x3f8000001f1fa423 */ /* 0x000fe2000000011a */
[----:B------:R-:W-:Y:S01]  /*6f30*/  HFMA2 R10, R12, -0.0009765625, -0.0009765625, R10 ;  /* 0x940094000c0a7831 */ /* 0x000fe2000000000a */
[C---:B------:R-:W-:Y:S02]  /*6f40*/  HSET2.BF.EQ.AND R12, -R25.reuse, -2.615234375, -2.615234375, PT ;  /* 0xc13bc13b190c7433 */ /* 0x040fe40003802180 */
[----:B------:R-:W-:Y:S01]  /*6f50*/  @!P2 FFMA R26, R26, R31, R26 ;  /* 0x0000001f1a1aa223 */ /* 0x000fe2000000001a */
[----:B------:R-:W-:Y:S01]  /*6f60*/  HFMA2 R14, R14, -0.0009765625, -0.0009765625, R10 ;  /* 0x940094000e0e7831 */ /* 0x000fe2000000000a */
[----:B------:R-:W-:Y:S01]  /*6f70*/  HSET2.BF.EQ.AND R10, -R25, -2.966796875, -2.966796875, PT ;  /* 0xc1efc1ef190a7433 */ /* 0x000fe20003802180 */
[----:B------:R-:W1:Y:S02]  /*6f80*/  MUFU.RCP R27, R28 ;  /* 0x0000001c001b7308 */ /* 0x000e640000001000 */
[----:B------:R-:W-:Y:S01]  /*6f90*/  HFMA2 R12, R12, 6.103515625e-05, 6.103515625e-05, R14 ;  /* 0x040004000c0c7831 */ /* 0x000fe2000000000e */
[----:B------:R-:W-:Y:S01]  /*6fa0*/  @!P2 F2FP.F16.F32.PACK_AB R16, RZ, R26 ;  /* 0x0000001aff10a23e */ /* 0x000fe200000000ff */
[----:B------:R-:W-:-:S02]  /*6fb0*/  HFMA2 R26, R66.H0_H0, R22, R74 ;  /* 0x00000016421a7231 */ /* 0x000fc4000000084a */
[----:B------:R-:W-:-:S03]  /*6fc0*/  HFMA2 R10, R10, 3.0517578125e-05, 3.0517578125e-05, R12 ;  /* 0x020002000a0a7831 */ /* 0x000fc6000000000c */
[--C-:B------:R-:W-:Y:S02]  /*6fd0*/  HADD2.F32 R21, -RZ, -R26.reuse.H0_H0 ;  /* 0xa000001aff157230 */ /* 0x100fe40000004100 */
[----:B------:R-:W-:Y:S02]  /*6fe0*/  HADD2 R20, R10, 1, 1 ;  /* 0x3c003c000a147430 */ /* 0x000fe40000000000 */
[----:B------:R-:W-:Y:S02]  /*6ff0*/  HADD2.F32 R22, -RZ, -R26.H1_H1 ;  /* 0xb000001aff167230 */ /* 0x000fe40000004100 */
[----:B------:R-:W-:Y:S01]  /*7000*/  FFMA R21, R21, 1.4426950216293334961, -RZ ;  /* 0x3fb8aa3b15157823 */ /* 0x000fe200000008ff */
[----:B------:R-:W-:Y:S02]  /*7010*/  HADD2.F32 R44, -RZ, R20.H0_H0 ;  /* 0x20000014ff2c7230 */ /* 0x000fe40000004100 */
[----:B------:R-:W-:Y:S01]  /*7020*/  FFMA R22, R22, 1.4426950216293334961, -RZ ;  /* 0x3fb8aa3b16167823 */ /* 0x000fe200000008ff */
[----:B-1----:R-:W-:Y:S01]  /*7030*/  F2FP.F16.F32.PACK_AB R19, RZ, R27 ;  /* 0x0000001bff13723e */ /* 0x002fe200000000ff */
[----:B------:R-:W1:Y:S04]  /*7040*/  MUFU.RCP R29, R44 ;  /* 0x0000002c001d7308 */ /* 0x000e680000001000 */
[----:B------:R-:W-:-:S04]  /*7050*/  HSETP2.GEU.AND P0, PT, |R19|.H0_H0, 8.523464202880859375e-06, 8.523464202880859375e-06, PT ;  /* 0x008f008f13007434 */ /* 0x000fc80003f0ea00 */
[----:B------:R-:W-:Y:S01]  /*7060*/  MUFU.EX2 R21, R21 ;  /* 0x0000001500157308 */ /* 0x000fe20000000800 */
[----:B------:R-:W-:-:S07]  /*7070*/  HSETP2.GT.AND P1, PT, |R19|.H0_H0, RZ.H0_H0, PT ;  /* 0x200000ff13007234 */ /* 0x000fce0003f24a00 */
[----:B------:R-:W2:Y:S01]  /*7080*/  MUFU.EX2 R10, R22 ;  /* 0x00000016000a7308 */ /* 0x000ea20000000800 */
[----:B------:R-:W-:Y:S02]  /*7090*/  PLOP3.LUT P0, PT, P0, P1, PT, 0xa2, 0x0 ;  /* 0x000000000000781c */ /* 0x000fe40000703472 */
[----:B-1----:R-:W-:Y:S02]  /*70a0*/  F2FP.F16.F32.PACK_AB R18, RZ, R29 ;  /* 0x0000001dff12723e */ /* 0x002fe400000000ff */
[C---:B------:R-:W-:Y:S02]  /*70b0*/  HSET2.BF.EQ.AND R12, -R26.reuse, 0.007297515869140625, 0.007297515869140625, PT ;  /* 0x1f791f791a0c7433 */ /* 0x040fe40003802180 */
[----:B------:R-:W-:Y:S02]  /*70c0*/  HSET2.BF.EQ.AND R14, -R26, 0.0226898193359375, 0.0226898193359375, PT ;  /* 0x25cf25cf1a0e7433 */ /* 0x000fe40003802180 */
[C---:B------:R-:W-:Y:S02]  /*70d0*/  HSETP2.GEU.AND P1, PT, |R18|.reuse.H0_H0, 8.523464202880859375e-06, 8.523464202880859375e-06, PT ;  /* 0x008f008f12007434 */ /* 0x040fe40003f2ea00 */
[----:B------:R-:W-:-:S02]  /*70e0*/  HSETP2.GT.AND P3, PT, |R18|.H0_H0, RZ.H0_H0, PT ;  /* 0x200000ff12007234 */ /* 0x000fc40003f64a00 */
[----:B--2---:R-:W-:Y:S01]  /*70f0*/  F2FP.F16.F32.PACK_AB R10, R10, R21 ;  /* 0x000000150a0a723e */ /* 0x004fe200000000ff */
[----:B------:R-:W-:-:S04]  /*7100*/  @!P0 FFMA R28, -R28, R27, 1 ;  /* 0x3f8000001c1c8423 */ /* 0x000fc8000000011b */
[----:B------:R-:W-:Y:S01]  /*7110*/  HFMA2 R10, R12, -0.0009765625, -0.0009765625, R10 ;  /* 0x940094000c0a7831 */ /* 0x000fe2000000000a */
[----:B------:R-:W-:Y:S01]  /*7120*/  HSET2.BF.EQ.AND R12, -R26, -2.615234375, -2.615234375, PT ;  /* 0xc13bc13b1a0c7433 */ /* 0x000fe20003802180 */
[----:B------:R-:W-:Y:S01]  /*7130*/  @!P0 FFMA R27, R27, R28, R27 ;  /* 0x0000001c1b1b8223 */ /* 0x000fe2000000001b */
[----:B------:R-:W-:Y:S01]  /*7140*/  PLOP3.LUT P1, PT, P1, P3, PT, 0xa2, 0x0 ;  /* 0x000000000000781c */ /* 0x000fe20000f27472 */
[----:B------:R-:W-:Y:S01]  /*7150*/  HFMA2 R14, R14, -0.0009765625, -0.0009765625, R10 ;  /* 0x940094000e0e7831 */ /* 0x000fe2000000000a */
[----:B------:R-:W-:-:S03]  /*7160*/  HSET2.BF.EQ.AND R10, -R26, -2.966796875, -2.966796875, PT ;  /* 0xc1efc1ef1a0a7433 */ /* 0x000fc60003802180 */
[----:B------:R-:W-:Y:S01]  /*7170*/  HFMA2 R12, R12, 6.103515625e-05, 6.103515625e-05, R14 ;  /* 0x040004000c0c7831 */ /* 0x000fe2000000000e */
[----:B------:R-:W-:Y:S01]  /*7180*/  @!P0 F2FP.F16.F32.PACK_AB R19, RZ, R27 ;  /* 0x0000001bff13823e */ /* 0x000fe200000000ff */
[----:B------:R-:W-:Y:S02]  /*7190*/  HFMA2 R27, R66.H0_H0, R23, R75 ;  /* 0x00000017421b7231 */ /* 0x000fe4000000084b */
[----:B------:R-:W-:Y:S02]  /*71a0*/  HFMA2 R10, R10, 3.0517578125e-05, 3.0517578125e-05, R12 ;  /* 0x020002000a0a7831 */ /* 0x000fe4000000000c */
[----:B------:R-:W-:Y:S02]  /*71b0*/  HADD2.F32 R21, -RZ, R20.H1_H1 ;  /* 0x30000014ff157230 */ /* 0x000fe40000004100 */
[----:B------:R-:W-:Y:S02]  /*71c0*/  HADD2.F32 R23, -RZ, -R27.H0_H0 ;  /* 0xa000001bff177230 */ /* 0x000fe40000004100 */
[----:B------:R-:W-:-:S02]  /*71d0*/  HADD2 R20, R10, 1, 1 ;  /* 0x3c003c000a147430 */ /* 0x000fc40000000000 */
[----:B------:R-:W-:Y:S01]  /*71e0*/  @!P1 FFMA R10, -R44, R29, 1 ;  /* 0x3f8000002c0a9423 */ /* 0x000fe2000000011d */
[----:B------:R-:W-:Y:S02]  /*71f0*/  HADD2.F32 R33, -RZ, -R27.H1_H1 ;  /* 0xb000001bff217230 */ /* 0x000fe40000004100 */
[----:B------:R-:W-:Y:S01]  /*7200*/  FFMA R23, R23, 1.4426950216293334961, -RZ ;  /* 0x3fb8aa3b17177823 */ /* 0x000fe200000008ff */
[----:B------:R-:W-:Y:S02]  /*7210*/  @!P1 FFMA R10, R29, R10, R29 ;  /* 0x0000000a1d0a9223 */ /* 0x000fe4000000001d */
[----:B------:R-:W-:-:S03]  /*7220*/  FFMA R33, R33, 1.4426950216293334961, -RZ ;  /* 0x3fb8aa3b21217823 */ /* 0x000fc600000008ff */
[----:B------:R-:W-:Y:S01]  /*7230*/  @!P1 F2FP.F16.F32.PACK_AB R18, RZ, R10 ;  /* 0x0000000aff12923e */ /* 0x000fe200000000ff */
[----:B------:R-:W-:Y:S08]  /*7240*/  MUFU.EX2 R23, R23 ;  /* 0x0000001700177308 */ /* 0x000ff00000000800 */
[----:B------:R-:W1:Y:S01]  /*7250*/  MUFU.EX2 R10, R33 ;  /* 0x00000021000a7308 */ /* 0x000e620000000800 */
[----:B------:R-:W-:-:S07]  /*7260*/  HADD2.F32 R42, -RZ, R20.H0_H0 ;  /* 0x20000014ff2a7230 */ /* 0x000fce0000004100 */
[----:B------:R-:W2:Y:S01]  /*7270*/  MUFU.RCP R22, R21 ;  /* 0x0000001500167308 */ /* 0x000ea20000001000 */
[----:B------:R-:W-:-:S07]  /*7280*/  HSET2.BF.EQ.AND R12, -R27, 0.007297515869140625, 0.007297515869140625, PT ;  /* 0x1f791f791b0c7433 */ /* 0x000fce0003802180 */
[----:B------:R-:W4:Y:S01]  /*7290*/  MUFU.RCP R31, R42 ;  /* 0x0000002a001f7308 */ /* 0x000f220000001000 */
[----:B-1----:R-:W-:Y:S02]  /*72a0*/  F2FP.F16.F32.PACK_AB R10, R10, R23 ;  /* 0x000000170a0a723e */ /* 0x002fe400000000ff */
[----:B------:R-:W-:-:S03]  /*72b0*/  HSET2.BF.EQ.AND R14, -R27, 0.0226898193359375, 0.0226898193359375, PT ;  /* 0x25cf25cf1b0e7433 */ /* 0x000fc60003802180 */
[----:B------:R-:W-:Y:S01]  /*72c0*/  HFMA2 R10, R12, -0.0009765625, -0.0009765625, R10 ;  /* 0x940094000c0a7831 */ /* 0x000fe2000000000a */
[C---:B------:R-:W-:Y:S02]  /*72d0*/  HSET2.BF.EQ.AND R12, -R27.reuse, -2.615234375, -2.615234375, PT ;  /* 0xc13bc13b1b0c7433 */ /* 0x040fe40003802180 */
[----:B--2---:R-:W-:Y:S01]  /*72e0*/  F2FP.F16.F32.PACK_AB R29, RZ, R22 ;  /* 0x00000016ff1d723e */ /* 0x004fe200000000ff */
[----:B------:R-:W-:Y:S01]  /*72f0*/  HFMA2 R14, R14, -0.0009765625, -0.0009765625, R10 ;  /* 0x940094000e0e7831 */ /* 0x000fe2000000000a */
[----:B------:R-:W-:-:S03]  /*7300*/  HSET2.BF.EQ.AND R10, -R27, -2.966796875, -2.966796875, PT ;  /* 0xc1efc1ef1b0a7433 */ /* 0x000fc60003802180 */
[C---:B------:R-:W-:Y:S01]  /*7310*/  HSETP2.GEU.AND P0, PT, |R29|.reuse.H0_H0, 8.523464202880859375e-06, 8.523464202880859375e-06, PT ;  /* 0x008f008f1d007434 */ /* 0x040fe20003f0ea00 */
[----:B------:R-:W-:Y:S01]  /*7320*/  HFMA2 R12, R12, 6.103515625e-05, 6.103515625e-05, R14 ;  /* 0x040004000c0c7831 */ /* 0x000fe2000000000e */
        /* <DEDUP_REMOVED lines=28> */
[----:B------:R-:W-:-:S09]  /*74f0*/  @!P0 FFMA R20, -R20, R23, 1 ;  /* 0x3f80000014148423 */ /* 0x000fd20000000117 */
[----:B------:R-:W-:Y:S01]  /*7500*/  @!P1 FFMA R14, -R44, R33, 1 ;  /* 0x3f8000002c0e9423 */ /* 0x000fe20000000121 */
[----:B------:R-:W-:Y:S02]  /*7510*/  @!P0 FFMA R44, R23, R20, R23 ;  /* 0x00000014172c8223 */ /* 0x000fe40000000017 */
[----:B------:R-:W3:Y:S01]  /*7520*/  LDS.128 R20, [R67+UR14+0xa00] ;  /* 0x000a000e43147984 */ /* 0x000ee20008000c00 */
[----:B------:R-:W-:Y:S01]  /*7530*/  @!P1 FFMA R33, R33, R14, R33 ;  /* 0x0000000e21219223 */ /* 0x000fe20000000021 */
[----:B-1----:R-:W-:Y:S02]  /*7540*/  F2FP.F16.F32.PACK_AB R14, RZ, R31 ;  /* 0x0000001fff0e723e */ /* 0x002fe400000000ff */
[----:B------:R-:W-:Y:S02]  /*7550*/  @!P0 F2FP.F16.F32.PACK_AB R12, RZ, R44 ;  /* 0x0000002cff0c823e */ /* 0x000fe400000000ff */
[----:B------:R-:W-:Y:S02]  /*7560*/  @!P1 F2FP.F16.F32.PACK_AB R10, RZ, R33 ;  /* 0x00000021ff0a923e */ /* 0x000fe400000000ff */
[----:B------:R-:W-:-:S02]  /*7570*/  HSETP2.GEU.AND P0, PT, |R14|.H0_H0, 8.523464202880859375e-06, 8.523464202880859375e-06, PT ;  /* 0x008f008f0e007434 */ /* 0x000fc40003f0ea00 */
[----:B------:R-:W-:Y:S02]  /*7580*/  HSETP2.GT.AND P1, PT, |R14|.H0_H0, RZ.H0_H0, PT ;  /* 0x200000ff0e007234 */ /* 0x000fe40003f24a00 */
[----:B------:R-:W-:-:S03]  /*7590*/  ISETP.NE.AND P2, PT, R58, RZ, PT ;  /* 0x000000ff3a00720c */ /* 0x000fc60003f45270 */
[----:B------:R-:W-:Y:S02]  /*75a0*/  PLOP3.LUT P0, PT, P0, P1, PT, 0xa2, 0x0 ;  /* 0x000000000000781c */ /* 0x000fe40000703472 */
[----:B------:R-:W-:-:S04]  /*75b0*/  IADD3 R56, P1, R56, UR8, RZ ;  /* 0x0000000838387c10 */ /* 0x000fc8000ff3e0ff */
[----:B------:R-:W-:Y:S02]  /*75c0*/  IADD3.X R57, R57, UR9, RZ, P1, !PT ;  /* 0x0000000939397c10 */ /* 0x000fe40008ffe4ff */
[----:B------:R-:W-:Y:S02]  /*75d0*/  ISETP.LT.AND P1, PT, R30, UR20, P2 ;  /* 0x000000141e007c0c */ /* 0x000fe40009721270 */
[----:B------:R-:W-:-:S03]  /*75e0*/  ISETP.NE.AND P3, PT, R32, RZ, PT ;  /* 0x000000ff2000720c */ /* 0x000fc60003f65270 */
[----:B------:R-:W-:-:S04]  /*75f0*/  @!P0 FFMA R42, -R42, R31, 1 ;  /* 0x3f8000002a2a8423 */ /* 0x000fc8000000011f */
[----:B------:R-:W-:-:S04]  /*7600*/  @!P0 FFMA R31, R31, R42, R31 ;  /* 0x0000002a1f1f8223 */ /* 0x000fc8000000001f */
[----:B------:R1:W-:Y:S01]  /*7610*/  @P1 STG.E.128 desc[UR24][R56.64], R24 ;  /* 0x0000001838001986 */ /* 0x0003e2000c101d18 */
[----:B------:R-:W-:Y:S02]  /*7620*/  ISETP.LT.AND P1, PT, R30, UR20, P3 ;  /* 0x000000141e007c0c */ /* 0x000fe40009f21270 */
[----:B------:R-:W-:Y:S02]  /*7630*/  @!P0 F2FP.F16.F32.PACK_AB R14, RZ, R31 ;  /* 0x0000001fff0e823e */ /* 0x000fe400000000ff */
[----:B------:R-:W-:Y:S01]  /*7640*/  IADD3 R54, P0, R54, UR6, RZ ;  /* 0x0000000636367c10 */ /* 0x000fe2000ff1e0ff */
[C---:B---3--:R-:W-:Y:S02]  /*7650*/  HFMA2 R20, R0.reuse.H0_H0, R20, R68 ;  /* 0x0000001400147231 */ /* 0x048fe40000000844 */
[C---:B------:R-:W-:Y:S01]  /*7660*/  HFMA2 R21, R0.reuse.H0_H0, R21, R69 ;  /* 0x0000001500157231 */ /* 0x040fe20000000845 */
[----:B------:R-:W-:Y:S01]  /*7670*/  IADD3.X R55, R55, UR7, RZ, P0, !PT ;  /* 0x0000000737377c10 */ /* 0x000fe200087fe4ff */
[----:B------:R-:W-:-:S02]  /*7680*/  HFMA2 R22, R0.H0_H0, R22, R70 ;  /* 0x0000001600167231 */ /* 0x000fc40000000846 */
[----:B------:R-:W-:Y:S01]  /*7690*/  HFMA2 R23, R0.H0_H0, R23, R71 ;  /* 0x0000001700177231 */ /* 0x000fe20000000847 */
[----:B------:R-:W-:Y:S01]  /*76a0*/  IADD3 R50, P0, R50, UR4, RZ ;  /* 0x0000000432327c10 */ /* 0x000fe2000ff1e0ff */
[----:B------:R-:W-:-:S03]  /*76b0*/  VIADD R33, R85, 0x28 ;  /* 0x0000002855217836 */ /* 0x000fc60000000000 */
[----:B------:R2:W-:Y:S01]  /*76c0*/  @P1 STG.E.128 desc[UR24][R54.64], R20 ;  /* 0x0000001436001986 */ /* 0x0005e2000c101d18 */
[----:B------:R-:W-:Y:S02]  /*76d0*/  ISETP.LT.AND P1, PT, R30, UR20, P6 ;  /* 0x000000141e007c0c */ /* 0x000fe4000b721270 */
[----:B------:R-:W-:Y:S02]  /*76e0*/  IADD3.X R51, R51, UR5, RZ, P0, !PT ;  /* 0x0000000533337c10 */ /* 0x000fe400087fe4ff */
[----:B------:R-:W-:Y:S02]  /*76f0*/  IADD3 R30, P0, R52, UR12, RZ ;  /* 0x0000000c341e7c10 */ /* 0x000fe4000ff1e0ff */
[----:B------:R-:W-:Y:S02]  /*7700*/  PRMT R19, R19, 0x5410, R16 ;  /* 0x0000541013137816 */ /* 0x000fe40000000010 */
[----:B------:R-:W-:Y:S02]  /*7710*/  PRMT R18, R18, 0x5410, R29 ;  /* 0x0000541012127816 */ /* 0x000fe4000000001d */
[----:B------:R-:W-:-:S02]  /*7720*/  PRMT R28, R28, 0x5410, R12 ;  /* 0x000054101c1c7816 */ /* 0x000fc4000000000c */
[----:B------:R-:W-:Y:S02]  /*7730*/  PRMT R14, R10, 0x5410, R14 ;  /* 0x000054100a0e7816 */ /* 0x000fe4000000000e */
[----:B------:R-:W-:Y:S02]  /*7740*/  IADD3.X R31, R53, UR13, RZ, P0, !PT ;  /* 0x0000000d351f7c10 */ /* 0x000fe400087fe4ff */
[----:B------:R-:W-:Y:S01]  /*7750*/  ISETP.LT.AND P0, PT, R33, UR20, P5 ;  /* 0x0000001421007c0c */ /* 0x000fe2000af01270 */
[----:B------:R-:W-:Y:S02]  /*7760*/  HMUL2 R10, R24, R19 ;  /* 0x00000013180a7232 */ /* 0x000fe40000000000 */
[----:B-1----:R-:W-:Y:S02]  /*7770*/  HMUL2 R25, R25, R18 ;  /* 0x0000001219197232 */ /* 0x002fe40000000000 */
[----:B------:R-:W-:Y:S02]  /*7780*/  HMUL2 R26, R26, R28 ;  /* 0x0000001c1a1a7232 */ /* 0x000fe40000000000 */
[----:B------:R-:W-:-:S02]  /*7790*/  HMUL2 R27, R27, R14 ;  /* 0x0000000e1b1b7232 */ /* 0x000fc40000000000 */
        /* <DEDUP_REMOVED lines=66> */
[----:B------:R-:W-:Y:S01]  /*7bc0*/  @!P2 FFMA R16, R16, R25, R16 ;  /* 0x000000191010a223 */ /* 0x000fe20000000010 */
[----:B------:R-:W-:-:S02]  /*7bd0*/  FFMA R22, R22, 1.4426950216293334961, -RZ ;  /* 0x3fb8aa3b16167823 */ /* 0x000fc400000008ff */
[----:B------:R-:W-:Y:S01]  /*7be0*/  FFMA R18, R18, 1.4426950216293334961, -RZ ;  /* 0x3fb8aa3b12127823 */ /* 0x000fe200000008ff */
[----:B------:R-:W-:Y:S01]  /*7bf0*/  HADD2 R17, R11, 1, 1 ;  /* 0x3c003c000b117430 */ /* 0x000fe20000000000 */
[----:B------:R-:W-:Y:S02]  /*7c00*/  @!P2 F2FP.F16.F32.PACK_AB R20, RZ, R16 ;  /* 0x00000010ff14a23e */ /* 0x000fe400000000ff */
[----:B------:R-:W-:Y:S08]  /*7c10*/  MUFU.EX2 R16, R22 ;  /* 0x0000001600107308 */ /* 0x000ff00000000800 */
[----:B------:R-:W2:Y:S01]  /*7c20*/  MUFU.EX2 R11, R18 ;  /* 0x00000012000b7308 */ /* 0x000ea20000000800 */
[----:B------:R-:W-:Y:S01]  /*7c30*/  HADD2.F32 R44, -RZ, R17.H0_H0 ;  /* 0x20000011ff2c7230 */ /* 0x000fe20000004100 */
[----:B-1----:R-:W-:-:S02]  /*7c40*/  F2FP.F16.F32.PACK_AB R10, RZ, R19 ;  /* 0x00000013ff0a723e */ /* 0x002fc400000000ff */
[----:B------:R-:W-:-:S04]  /*7c50*/  HSET2.BF.EQ.AND R15, -R14, 0.007297515869140625, 0.007297515869140625, PT ;  /* 0x1f791f790e0f7433 */ /* 0x000fc80003802180 */
[----:B------:R-:W1:Y:S01]  /*7c60*/  MUFU.RCP R43, R44 ;  /* 0x0000002c002b7308 */ /* 0x000e620000001000 */
[C---:B------:R-:W-:Y:S02]  /*7c70*/  HSETP2.GEU.AND P0, PT, |R10|.reuse.H0_H0, 8.523464202880859375e-06, 8.523464202880859375e-06, PT ;  /* 0x008f008f0a007434 */ /* 0x040fe40003f0ea00 */
[----:B------:R-:W-:Y:S02]  /*7c80*/  HSETP2.GT.AND P1, PT, |R10|.H0_H0, RZ.H0_H0, PT ;  /* 0x200000ff0a007234 */ /* 0x000fe40003f24a00 */
[----:B--2---:R-:W-:-:S03]  /*7c90*/  F2FP.F16.F32.PACK_AB R11, R11, R16 ;  /* 0x000000100b0b723e */ /* 0x004fc600000000ff */
[----:B------:R-:W-:Y:S02]  /*7ca0*/  PLOP3.LUT P0, PT, P0, P1, PT, 0xa2, 0x0 ;  /* 0x000000000000781c */ /* 0x000fe40000703472 */
[C---:B------:R-:W-:Y:S01]  /*7cb0*/  HSET2.BF.EQ.AND R16, -R14.reuse, 0.0226898193359375, 0.0226898193359375, PT ;  /* 0x25cf25cf0e107433 */ /* 0x040fe20003802180 */
[----:B------:R-:W-:Y:S01]  /*7cc0*/  HFMA2 R11, R15, -0.0009765625, -0.0009765625, R11 ;  /* 0x940094000f0b7831 */ /* 0x000fe2000000000b */
[----:B------:R-:W-:-:S03]  /*7cd0*/  HSET2.BF.EQ.AND R15, -R14, -2.615234375, -2.615234375, PT ;  /* 0xc13bc13b0e0f7433 */ /* 0x000fc60003802180 */
[----:B------:R-:W-:Y:S01]  /*7ce0*/  HFMA2 R16, R16, -0.0009765625, -0.0009765625, R11 ;  /* 0x9400940010107831 */ /* 0x000fe2000000000b */
[----:B------:R-:W-:Y:S02]  /*7cf0*/  HSET2.BF.EQ.AND R11, -R14, -2.966796875, -2.966796875, PT ;  /* 0xc1efc1ef0e0b7433 */ /* 0x000fe40003802180 */
[----:B-1----:R-:W-:Y:S01]  /*7d00*/  F2FP.F16.F32.PACK_AB R21, RZ, R43 ;  /* 0x0000002bff15723e */ /* 0x002fe200000000ff */
[----:B------:R-:W-:Y:S02]  /*7d10*/  HFMA2 R15, R15, 6.103515625e-05, 6.103515625e-05, R16 ;  /* 0x040004000f0f7831 */ /* 0x000fe40000000010 */
[----:B------:R-:W-:Y:S02]  /*7d20*/  @!P0 FFMA R24, -R24, R19, 1 ;  /* 0x3f80000018188423 */ /* 0x000fe40000000113 */
[----:B------:R-:W-:Y:S01]  /*7d30*/  HFMA2 R11, R11, 3.0517578125e-05, 3.0517578125e-05, R15 ;  /* 0x020002000b0b7831 */ /* 0x000fe2000000000f */
[C---:B------:R-:W-:Y:S02]  /*7d40*/  HSETP2.GEU.AND P1, PT, |R21|.reuse.H0_H0, 8.523464202880859375e-06, 8.523464202880859375e-06, PT ;  /* 0x008f008f15007434 */ /* 0x040fe40003f2ea00 */
[----:B------:R-:W-:Y:S01]  /*7d50*/  HSETP2.GT.AND P3, PT, |R21|.H0_H0, RZ.H0_H0, PT ;  /* 0x200000ff15007234 */ /* 0x000fe20003f64a00 */
[----:B------:R-:W-:-:S02]  /*7d60*/  HADD2.F32 R25, -RZ, R17.H1_H1 ;  /* 0x30000011ff197230 */ /* 0x000fc40000004100 */
[----:B------:R-:W-:Y:S01]  /*7d70*/  @!P0 FFMA R19, R19, R24, R19 ;  /* 0x0000001813138223 */ /* 0x000fe20000000013 */
[----:B------:R-:W-:Y:S02]  /*7d80*/  HADD2 R18, R11, 1, 1 ;  /* 0x3c003c000b127430 */ /* 0x000fe40000000000 */
[----:B------:R-:W-:Y:S01]  /*7d90*/  HFMA2 R15, R66.H0_H0, R23, R75 ;  /* 0x00000017420f7231 */ /* 0x000fe2000000084b */
[----:B------:R-:W-:Y:S01]  /*7da0*/  PLOP3.LUT P1, PT, P1, P3, PT, 0xa2, 0x0 ;  /* 0x000000000000781c */ /* 0x000fe20000f27472 */
[----:B------:R-:W1:Y:S01]  /*7db0*/  MUFU.RCP R28, R25 ;  /* 0x00000019001c7308 */ /* 0x000e620000001000 */
[----:B------:R-:W-:Y:S01]  /*7dc0*/  PRMT R22, R10, 0x7610, R22 ;  /* 0x000076100a167816 */ /* 0x000fe20000000016 */
[----:B------:R-:W-:Y:S01]  /*7dd0*/  HADD2.F32 R42, -RZ, R18.H0_H0 ;  /* 0x20000012ff2a7230 */ /* 0x000fe20000004100 */
[----:B------:R-:W-:Y:S01]  /*7de0*/  @!P0 F2FP.F16.F32.PACK_AB R22, RZ, R19 ;  /* 0x00000013ff16823e */ /* 0x000fe200000000ff */
[--C-:B------:R-:W-:Y:S02]  /*7df0*/  HADD2.F32 R23, -RZ, -R15.reuse.H0_H0 ;  /* 0xa000000fff177230 */ /* 0x100fe40000004100 */
[----:B------:R-:W-:-:S02]  /*7e00*/  HADD2.F32 R19, -RZ, -R15.H1_H1 ;  /* 0xb000000fff137230 */ /* 0x000fc40000004100 */
[----:B------:R-:W2:Y:S01]  /*7e10*/  MUFU.RCP R29, R42 ;  /* 0x0000002a001d7308 */ /* 0x000ea20000001000 */
[----:B------:R-:W-:Y:S02]  /*7e20*/  FFMA R23, R23, 1.4426950216293334961, -RZ ;  /* 0x3fb8aa3b17177823 */ /* 0x000fe400000008ff */
[----:B------:R-:W-:Y:S01]  /*7e30*/  FFMA R19, R19, 1.4426950216293334961, -RZ ;  /* 0x3fb8aa3b13137823 */ /* 0x000fe200000008ff */
[----:B------:R-:W-:-:S04]  /*7e40*/  @!P1 FFMA R44, -R44, R43, 1 ;  /* 0x3f8000002c2c9423 */ /* 0x000fc8000000012b */
[----:B------:R-:W-:Y:S01]  /*7e50*/  MUFU.EX2 R11, R23 ;  /* 0x00000017000b7308 */ /* 0x000fe20000000800 */
[----:B------:R-:W-:Y:S01]  /*7e60*/  @!P1 FFMA R43, R43, R44, R43 ;  /* 0x0000002c2b2b9223 */ /* 0x000fe2000000002b */
[----:B-1----:R-:W-:-:S06]  /*7e70*/  F2FP.F16.F32.PACK_AB R24, RZ, R28 ;  /* 0x0000001cff18723e */ /* 0x002fcc00000000ff */
[----:B------:R-:W1:Y:S01]  /*7e80*/  MUFU.EX2 R10, R19 ;  /* 0x00000013000a7308 */ /* 0x000e620000000800 */
[----:B------:R-:W-:Y:S02]  /*7e90*/  @!P1 F2FP.F16.F32.PACK_AB R21, RZ, R43 ;  /* 0x0000002bff15923e */ /* 0x000fe400000000ff */
        /* <DEDUP_REMOVED lines=26> */
[--C-:B------:R-:W-:Y:S01]  /*8040*/  HADD2.F32 R44, -RZ, R10.reuse.H0_H0 ;  /* 0x2000000aff2c7230 */ /* 0x100fe20000004100 */
        /* <DEDUP_REMOVED lines=26> */
[C---:B------:R-:W-:Y:S02]  /*81f0*/  ISETP.LT.AND P2, PT, R33.reuse, UR20, P2 ;  /* 0x0000001421007c0c */ /* 0x040fe40009741270 */
        /* <DEDUP_REMOVED lines=62> */
[----:B------:R-:W-:Y:S01]  /*85e0*/  HSET2.BF.EQ.AND R2, -R16, -2.966796875, -2.966796875, PT ;  /* 0xc1efc1ef10027433 */ /* 0x000fe20003802180 */
[--C-:B------:R-:W-:Y:S02]  /*85f0*/  HADD2.F32 R13, -RZ, -R17.reuse.H0_H0 ;  /* 0xa0000011ff0d7230 */ /* 0x100fe40000004100 */
[----:B------:R-:W-:Y:S02]  /*8600*/  HFMA2 R4, R4, 6.103515625e-05, 6.103515625e-05, R6 ;  /* 0x0400040004047831 */ /* 0x000fe40000000006 */
[----:B------:R-:W-:Y:S02]  /*8610*/  HADD2.F32 R12, -RZ, -R17.H1_H1 ;  /* 0xb0000011ff0c7230 */ /* 0x000fe40000004100 */
[----:B------:R-:W-:Y:S01]  /*8620*/  FFMA R13, R13, 1.4426950216293334961, -RZ ;  /* 0x3fb8aa3b0d0d7823 */ /* 0x000fe200000008ff */
[----:B------:R-:W-:Y:S02]  /*8630*/  HFMA2 R2, R2, 3.0517578125e-05, 3.0517578125e-05, R4 ;  /* 0x0200020002027831 */ /* 0x000fe40000000004 */
[----:B------:R-:W-:-:S02]  /*8640*/  FFMA R12, R12, 1.4426950216293334961, -RZ ;  /* 0x3fb8aa3b0c0c7823 */ /* 0x000fc400000008ff */
[----:B------:R-:W-:Y:S01]  /*8650*/  HADD2 R20, R2, 1, 1 ;  /* 0x3c003c0002147430 */ /* 0x000fe20000000000 */
[----:B------:R-:W-:Y:S04]  /*8660*/  MUFU.EX2 R13, R13 ;  /* 0x0000000d000d7308 */ /* 0x000fe80000000800 */
[----:B------:R-:W-:-:S04]  /*8670*/  HADD2.F32 R18, -RZ, R20.H1_H1 ;  /* 0x30000014ff127230 */ /* 0x000fc80000004100 */
[----:B------:R-:W1:Y:S08]  /*8680*/  MUFU.EX2 R2, R12 ;  /* 0x0000000c00027308 */ /* 0x000e700000000800 */
[----:B------:R-:W2:Y:S01]  /*8690*/  MUFU.RCP R11, R18 ;  /* 0x00000012000b7308 */ /* 0x000ea20000001000 */
[C---:B------:R-:W-:Y:S02]  /*86a0*/  HSET2.BF.EQ.AND R4, -R17.reuse, 0.007297515869140625, 0.007297515869140625, PT ;  /* 0x1f791f7911047433 */ /* 0x040fe40003802180 */
[----:B------:R-:W-:-:S02]  /*86b0*/  HSET2.BF.EQ.AND R8, -R17, 0.0226898193359375, 0.0226898193359375, PT ;  /* 0x25cf25cf11087433 */ /* 0x000fc40003802180 */
[----:B-1----:R-:W-:-:S05]  /*86c0*/  F2FP.F16.F32.PACK_AB R2, R2, R13 ;  /* 0x0000000d0202723e */ /* 0x002fca00000000ff */
[----:B------:R-:W-:Y:S01]  /*86d0*/  HFMA2 R2, R4, -0.0009765625, -0.0009765625, R2 ;  /* 0x9400940004027831 */ /* 0x000fe20000000002 */
[C---:B------:R-:W-:Y:S02]  /*86e0*/  HSET2.BF.EQ.AND R4, -R17.reuse, -2.615234375, -2.615234375, PT ;  /* 0xc13bc13b11047433 */ /* 0x040fe40003802180 */
[----:B--2---:R-:W-:Y:S01]  /*86f0*/  F2FP.F16.F32.PACK_AB R6, RZ, R11 ;  /* 0x0000000bff06723e */ /* 0x004fe200000000ff */
[----:B------:R-:W-:Y:S01]  /*8700*/  HFMA2 R8, R8, -0.0009765625, -0.0009765625, R2 ;  /* 0x9400940008087831 */ /* 0x000fe20000000002 */
[----:B------:R-:W-:-:S03]  /*8710*/  HSET2.BF.EQ.AND R2, -R17, -2.966796875, -2.966796875, PT ;  /* 0xc1efc1ef11027433 */ /* 0x000fc60003802180 */
[----:B------:R-:W-:Y:S01]  /*8720*/  HSETP2.GEU.AND P0, PT, |R6|.H0_H0, 8.523464202880859375e-06, 8.523464202880859375e-06, PT ;  /* 0x008f008f06007434 */ /* 0x000fe20003f0ea00 */
[----:B------:R-:W-:Y:S01]  /*8730*/  HFMA2 R4, R4, 6.103515625e-05, 6.103515625e-05, R8 ;  /* 0x0400040004047831 */ /* 0x000fe20000000008 */
[----:B------:R-:W-:Y:S01]  /*8740*/  HSETP2.GT.AND P1, PT, |R6|.H0_H0, RZ.H0_H0, PT ;  /* 0x200000ff06007234 */ /* 0x000fe20003f24a00 */
[----:B------:R-:W-:Y:S02]  /*8750*/  HADD2.F32 R20, -RZ, R20.H0_H0 ;  /* 0x20000014ff147230 */ /* 0x000fe40000004100 */
[----:B------:R-:W-:Y:S02]  /*8760*/  HFMA2 R2, R2, 3.0517578125e-05, 3.0517578125e-05, R4 ;  /* 0x0200020002027831 */ /* 0x000fe40000000004 */
[----:B------:R-:W-:Y:S02]  /*8770*/  PLOP3.LUT P2, PT, P0, P1, PT, 0xa2, 0x0 ;  /* 0x000000000000781c */ /* 0x000fe40000743472 */
[----:B------:R-:W-:Y:S01]  /*8780*/  HADD2 R12, R2, 1, 1 ;  /* 0x3c003c00020c7430 */ /* 0x000fe20000000000 */
[----:B------:R-:W1:Y:S04]  /*8790*/  MUFU.RCP R19, R20 ;  /* 0x0000001400137308 */ /* 0x000e680000001000 */
[----:B------:R-:W-:-:S04]  /*87a0*/  HADD2.F32 R36, -RZ, R12.H0_H0 ;  /* 0x2000000cff247230 */ /* 0x000fc80000004100 */
[----:B------:R-:W2:Y:S02]  /*87b0*/  MUFU.RCP R33, R36 ;  /* 0x0000002400217308 */ /* 0x000ea40000001000 */
[----:B------:R-:W-:-:S04]  /*87c0*/  @!P2 FFMA R18, -R18, R11, 1 ;  /* 0x3f8000001212a423 */ /* 0x000fc8000000010b */
[----:B------:R-:W-:Y:S01]  /*87d0*/  @!P2 FFMA R11, R11, R18, R11 ;  /* 0x000000120b0ba223 */ /* 0x000fe2000000000b */
[----:B------:R-:W-:Y:S01]  /*87e0*/  HFMA2 R18, R66.H0_H0, R14, R74 ;  /* 0x0000000e42127231 */ /* 0x000fe2000000084a */
[----:B-1----:R-:W-:-:S04]  /*87f0*/  F2FP.F16.F32.PACK_AB R10, RZ, R19 ;  /* 0x00000013ff0a723e */ /* 0x002fc800000000ff */
[--C-:B------:R-:W-:Y:S02]  /*8800*/  HADD2.F32 R14, -RZ, -R18.reuse.H0_H0 ;  /* 0xa0000012ff0e7230 */ /* 0x100fe40000004100 */
[----:B------:R-:W-:Y:S01]  /*8810*/  HADD2.F32 R13, -RZ, -R18.H1_H1 ;  /* 0xb0000012ff0d7230 */ /* 0x000fe20000004100 */
[C---:B------:R-:W-:Y:S02]  /*8820*/  HSETP2.GEU.AND P0, PT, |R10|.reuse.H0_H0, 8.523464202880859375e-06, 8.523464202880859375e-06, PT ;  /* 0x008f008f0a007434 */ /* 0x040fe40003f0ea00 */
[----:B------:R-:W-:Y:S01]  /*8830*/  HSETP2.GT.AND P1, PT, |R10|.H0_H0, RZ.H0_H0, PT ;  /* 0x200000ff0a007234 */ /* 0x000fe20003f24a00 */
[----:B------:R-:W-:Y:S01]  /*8840*/  FFMA R14, R14, 1.4426950216293334961, -RZ ;  /* 0x3fb8aa3b0e0e7823 */ /* 0x000fe200000008ff */
[----:B------:R-:W-:Y:S01]  /*8850*/  FFMA R13, R13, 1.4426950216293334961, -RZ ;  /* 0x3fb8aa3b0d0d7823 */ /* 0x000fe200000008ff */
[----:B--2---:R-:W-:Y:S02]  /*8860*/  F2FP.F16.F32.PACK_AB R8, RZ, R33 ;  /* 0x00000021ff08723e */ /* 0x004fe400000000ff */
[----:B------:R-:W-:Y:S01]  /*8870*/  @!P2 F2FP.F16.F32.PACK_AB R6, RZ, R11 ;  /* 0x0000000bff06a23e */ /* 0x000fe200000000ff */
[----:B------:R-:W-:Y:S01]  /*8880*/  MUFU.EX2 R2, R13 ;  /* 0x0000000d00027308 */ /* 0x000fe20000000800 */
[----:B------:R-:W-:-:S02]  /*8890*/  PLOP3.LUT P0, PT, P0, P1, PT, 0xa2, 0x0 ;  /* 0x000000000000781c */ /* 0x000fc40000703472 */
[C---:B------:R-:W-:Y:S02]  /*88a0*/  HSETP2.GEU.AND P1, PT, |R8|.reuse.H0_H0, 8.523464202880859375e-06, 8.523464202880859375e-06, PT ;  /* 0x008f008f08007434 */ /* 0x040fe40003f2ea00 */
[----:B------:R-:W-:-:S03]  /*88b0*/  HSETP2.GT.AND P3, PT, |R8|.H0_H0, RZ.H0_H0, PT ;  /* 0x200000ff08007234 */ /* 0x000fc60003f64a00 */
[----:B------:R-:W1:Y:S02]  /*88c0*/  MUFU.EX2 R11, R14 ;  /* 0x0000000e000b7308 */ /* 0x000e640000000800 */
[----:B------:R-:W-:-:S04]  /*88d0*/  PLOP3.LUT P1, PT, P1, P3, PT, 0xa2, 0x0 ;  /* 0x000000000000781c */ /* 0x000fc80000f27472 */
[----:B------:R-:W-:Y:S01]  /*88e0*/  @!P0 FFMA R20, -R20, R19, 1 ;  /* 0x3f80000014148423 */ /* 0x000fe20000000113 */
[----:B------:R-:W-:-:S03]  /*88f0*/  HSET2.BF.EQ.AND R4, -R18, 0.007297515869140625, 0.007297515869140625, PT ;  /* 0x1f791f7912047433 */ /* 0x000fc60003802180 */
[----:B------:R-:W-:Y:S01]  /*8900*/  @!P0 FFMA R19, R19, R20, R19 ;  /* 0x0000001413138223 */ /* 0x000fe20000000013 */
[----:B-1----:R-:W-:-:S04]  /*8910*/  F2FP.F16.F32.PACK_AB R2, R2, R11 ;  /* 0x0000000b0202723e */ /* 0x002fc800000000ff */
[----:B------:R-:W-:Y:S01]  /*8920*/  @!P1 FFMA R36, -R36, R33, 1 ;  /* 0x3f80000024249423 */ /* 0x000fe20000000121 */
[----:B------:R-:W-:Y:S02]  /*8930*/  HSET2.BF.EQ.AND R11, -R18, 0.0226898193359375, 0.0226898193359375, PT ;  /* 0x25cf25cf120b7433 */ /* 0x000fe40003802180 */
[----:B------:R-:W-:Y:S01]  /*8940*/  @!P0 F2FP.F16.F32.PACK_AB R10, RZ, R19 ;  /* 0x00000013ff0a823e */ /* 0x000fe200000000ff */
[----:B------:R-:W-:Y:S01]  /*8950*/  HFMA2 R2, R4, -0.0009765625, -0.0009765625, R2 ;  /* 0x9400940004027831 */ /* 0x000fe20000000002 */
[----:B------:R-:W-:Y:S01]  /*8960*/  HSET2.BF.EQ.AND R4, -R18, -2.615234375, -2.615234375, PT ;  /* 0xc13bc13b12047433 */ /* 0x000fe20003802180 */
[----:B------:R-:W-:Y:S02]  /*8970*/  HFMA2 R19, R66.H0_H0, R15, R75 ;  /* 0x0000000f42137231 */ /* 0x000fe4000000084b */
[----:B------:R-:W-:Y:S01]  /*8980*/  @!P1 FFMA R33, R33, R36, R33 ;  /* 0x0000002421219223 */ /* 0x000fe20000000021 */
[----:B------:R-:W-:Y:S01]  /*8990*/  HFMA2 R11, R11, -0.0009765625, -0.0009765625, R2 ;  /* 0x940094000b0b7831 */ /* 0x000fe20000000002 */
[----:B------:R-:W-:Y:S01]  /*89a0*/  HSET2.BF.EQ.AND R2, -R18, -2.966796875, -2.966796875, PT ;  /* 0xc1efc1ef12027433 */ /* 0x000fe20003802180 */
[----:B------:R-:W-:-:S02]  /*89b0*/  HADD2.F32 R15, -RZ, -R19.H0_H0 ;  /* 0xa0000013ff0f7230 */ /* 0x000fc40000004100 */
[----:B------:R-:W-:Y:S01]  /*89c0*/  HFMA2 R4, R4, 6.103515625e-05, 6.103515625e-05, R11 ;  /* 0x0400040004047831 */ /* 0x000fe2000000000b */
[----:B------:R-:W-:Y:S01]  /*89d0*/  @!P1 F2FP.F16.F32.PACK_AB R8, RZ, R33 ;  /* 0x00000021ff08923e */ /* 0x000fe200000000ff */
[----:B------:R-:W-:Y:S02]  /*89e0*/  HADD2.F32 R33, -RZ, -R19.H1_H1 ;  /* 0xb0000013ff217230 */ /* 0x000fe40000004100 */
[----:B------:R-:W-:Y:S02]  /*89f0*/  HFMA2 R2, R2, 3.0517578125e-05, 3.0517578125e-05, R4 ;  /* 0x0200020002027831 */ /* 0x000fe40000000004 */
[----:B------:R-:W-:Y:S01]  /*8a00*/  FFMA R15, R15, 1.4426950216293334961, -RZ ;  /* 0x3fb8aa3b0f0f7823 */ /* 0x000fe200000008ff */
[----:B------:R-:W-:Y:S01]  /*8a10*/  FFMA R33, R33, 1.4426950216293334961, -RZ ;  /* 0x3fb8aa3b21217823 */ /* 0x000fe200000008ff */
[----:B------:R-:W-:-:S04]  /*8a20*/  HADD2 R13, R2, 1, 1 ;  /* 0x3c003c00020d7430 */ /* 0x000fc80000000000 */
[----:B------:R-:W-:Y:S01]  /*8a30*/  MUFU.EX2 R15, R15 ;  /* 0x0000000f000f7308 */ /* 0x000fe20000000800 */
[----:B------:R-:W-:-:S07]  /*8a40*/  HADD2.F32 R14, -RZ, R12.H1_H1 ;  /* 0x3000000cff0e7230 */ /* 0x000fce0000004100 */
        /* <DEDUP_REMOVED lines=12> */
[----:B------:R-:W-:Y:S01]  /*8b10*/  HSETP2.GEU.AND P0, PT, |R20|.H0_H0, 8.523464202880859375e-06, 8.523464202880859375e-06, PT ;  /* 0x008f008f14007434 */ /* 0x000fe20003f0ea00 */
        /* <DEDUP_REMOVED lines=30> */
[----:B------:R-:W-:-:S05]  /*8d00*/  @!P0 FFMA R36, R36, R13, R36 ;  /* 0x0000000d24248223 */ /* 0x000fca0000000024 */
[----:B------:R-:W-:-:S04]  /*8d10*/  @!P1 FFMA R38, -R38, R15, 1 ;  /* 0x3f80000026269423 */ /* 0x000fc8000000010f */
[----:B------:R-:W-:Y:S02]  /*8d20*/  @!P1 FFMA R33, R15, R38, R15 ;  /* 0x000000260f219223 */ /* 0x000fe4000000000f */
[----:B------:R-:W3:Y:S01]  /*8d30*/  LDS.128 R12, [R67+UR14+0xa00] ;  /* 0x000a000e430c7984 */ /* 0x000ee20008000c00 */
[----:B-1----:R-:W-:Y:S02]  /*8d40*/  F2FP.F16.F32.PACK_AB R21, RZ, R23 ;  /* 0x00000017ff15723e */ /* 0x002fe400000000ff */
[----:B------:R-:W-:Y:S02]  /*8d50*/  @!P0 F2FP.F16.F32.PACK_AB R4, RZ, R36 ;  /* 0x00000024ff04823e */ /* 0x000fe400000000ff */
[----:B------:R-:W-:Y:S02]  /*8d60*/  @!P1 F2FP.F16.F32.PACK_AB R2, RZ, R33 ;  /* 0x00000021ff02923e */ /* 0x000fe400000000ff */
[C---:B------:R-:W-:Y:S02]  /*8d70*/  HSETP2.GEU.AND P0, PT, |R21|.reuse.H0_H0, 8.523464202880859375e-06, 8.523464202880859375e-06, PT ;  /* 0x008f008f15007434 */ /* 0x040fe40003f0ea00 */
[----:B------:R-:W-:-:S02]  /*8d80*/  HSETP2.GT.AND P1, PT, |R21|.H0_H0, RZ.H0_H0, PT ;  /* 0x200000ff15007234 */ /* 0x000fc40003f24a00 */
        /* <DEDUP_REMOVED lines=12> */
[C---:B---3--:R-:W-:Y:S01]  /*8e50*/  HFMA2 R12, R0.reuse.H0_H0, R12, R68 ;  /* 0x0000000c000c7231 */ /* 0x048fe20000000844 */
[----:B------:R-:W-:Y:S01]  /*8e60*/  PRMT R10, R10, 0x5410, R6 ;  /* 0x000054100a0a7816 */ /* 0x000fe20000000006 */
[C---:B------:R-:W-:Y:S01]  /*8e70*/  HFMA2 R13, R0.reuse.H0_H0, R13, R69 ;  /* 0x0000000d000d7231 */ /* 0x040fe20000000845 */
[----:B------:R-:W-:Y:S01]  /*8e80*/  PRMT R11, R11, 0x5410, R4 ;  /* 0x000054100b0b7816 */ /* 0x000fe20000000004 */
[C---:B------:R-:W-:Y:S01]  /*8e90*/  HFMA2 R14, R0.reuse.H0_H0, R14, R70 ;  /* 0x0000000e000e7231 */ /* 0x040fe20000000846 */
[----:B------:R-:W-:Y:S01]  /*8ea0*/  IADD3.X R43, R43, UR7, RZ, P0, !PT ;  /* 0x000000072b2b7c10 */ /* 0x000fe200087fe4ff */
[----:B------:R-:W-:Y:S01]  /*8eb0*/  HFMA2 R15, R0.H0_H0, R15, R71 ;  /* 0x0000000f000f7231 */ /* 0x000fe20000000847 */
[----:B------:R-:W-:Y:S01]  /*8ec0*/  PRMT R4, R2, 0x5410, R21 ;  /* 0x0000541002047816 */ /* 0x000fe20000000015 */
[----:B------:R-:W-:Y:S01]  /*8ed0*/  VIADD R2, R85, 0x38 ;  /* 0x0000003855027836 */ /* 0x000fe20000000000 */
[----:B------:R-:W-:Y:S01]  /*8ee0*/  PRMT R8, R8, 0x5410, R20 ;  /* 0x0000541008087816 */ /* 0x000fe20000000014 */
[----:B------:R-:W-:Y:S01]  /*8ef0*/  HMUL2 R6, R16, R10 ;  /* 0x0000000a10067232 */ /* 0x000fe20000000000 */
[----:B------:R-:W-:Y:S01]  /*8f00*/  ISETP.LT.AND P2, PT, R22, UR20, P6 ;  /* 0x0000001416007c0c */ /* 0x000fe2000b741270 */
[----:B------:R2:W-:Y:S01]  /*8f10*/  @P1 STG.E.128 desc[UR24][R42.64], R12 ;  /* 0x0000000c2a001986 */ /* 0x0005e2000c101d18 */
[----:B------:R-:W-:-:S02]  /*8f20*/  IADD3 R10, P0, R24, UR4, RZ ;  /* 0x00000004180a7c10 */ /* 0x000fc4000ff1e0ff */
[----:B------:R-:W-:Y:S01]  /*8f30*/  ISETP.LT.AND P1, PT, R2, UR20, P5 ;  /* 0x0000001402007c0c */ /* 0x000fe2000af21270 */
[----:B-1----:R-:W-:Y:S01]  /*8f40*/  HMUL2 R18, R18, R11 ;  /* 0x0000000b12127232 */ /* 0x002fe20000000000 */
[----:B------:R-:W-:Y:S01]  /*8f50*/  IADD3.X R11, R25, UR5, RZ, P0, !PT ;  /* 0x00000005190b7c10 */ /* 0x000fe200087fe4ff */
[----:B------:R-:W-:Y:S01]  /*8f60*/  HMUL2 R17, R17, R8 ;  /* 0x0000000811117232 */ /* 0x000fe20000000000 */
[----:B------:R-:W-:Y:S01]  /*8f70*/  IADD3 R16, P0, R30, UR12, RZ ;  /* 0x0000000c1e107c10 */ /* 0x000fe2000ff1e0ff */
[----:B------:R-:W-:Y:S02]  /*8f80*/  HMUL2 R19, R19, R4 ;  /* 0x0000000413137232 */ /* 0x000fe40000000000 */
[----:B--2---:R-:W-:Y:S02]  /*8f90*/  HMUL2 R12, R6, R12 ;  /* 0x0000000c060c7232 */ /* 0x004fe40000000000 */
[----:B------:R-:W-:Y:S01]  /*8fa0*/  HMUL2 R13, R17, R13 ;  /* 0x0000000d110d7232 */ /* 0x000fe20000000000 */
[----:B------:R-:W-:Y:S01]  /*8fb0*/  IADD3.X R17, R31, UR13, RZ, P0, !PT ;  /* 0x0000000d1f117c10 */ /* 0x000fe200087fe4ff */
[----:B------:R-:W-:-:S02]  /*8fc0*/  HMUL2 R14, R18, R14 ;  /* 0x0000000e120e7232 */ /* 0x000fc40000000000 */
[----:B------:R-:W-:-:S05]  /*8fd0*/  HMUL2 R15, R19, R15 ;  /* 0x0000000f130f7232 */ /* 0x000fca0000000000 */
[----:B------:R-:W-:Y:S04]  /*8fe0*/  @P2 STG.E.128 desc[UR24][R10.64], R12 ;  /* 0x0000000c0a002986 */ /* 0x000fe8000c101d18 */
[----:B------:R-:W2:Y:S01]  /*8ff0*/  @P1 LDG.E.LTC128B.128 R72, desc[UR24][R16.64] ;  /* 0x0000001810481981 */ /* 0x000ea2000c1e1d20 */
[----:B------:R-:W-:Y:S02]  /*9000*/  ISETP.LT.AND P1, PT, R2, UR20, P4 ;  /* 0x0000001402007c0c */ /* 0x000fe4000a721270 */
[----:B------:R-:W-:-:S04]  /*9010*/  IADD3 R18, P0, R26, UR10, RZ ;  /* 0x0000000a1a127c10 */ /* 0x000fc8000ff1e0ff */
[----:B------:R-:W-:-:S07]  /*9020*/  IADD3.X R19, R27, UR11, RZ, P0, !PT ;  /* 0x0000000b1b137c10 */ /* 0x000fce00087fe4ff */
[----:B------:R1:W3:Y:S01]  /*9030*/  @P1 LDG.E.LTC128B.128 R68, desc[UR24][R18.64] ;  /* 0x0000001812441981 */ /* 0x0002e2000c1e1d20 */
        /* <DEDUP_REMOVED lines=15> */
[----:B------:R-:W-:Y:S01]  /*9130*/  FFMA R16, R16, 1.4426950216293334961, -RZ ;  /* 0x3fb8aa3b10107823 */ /* 0x000fe200000008ff */
[----:B------:R-:W-:-:S03]  /*9140*/  HFMA2 R5, R66.H0_H0, R13, R73 ;  /* 0x0000000d42057231 */ /* 0x000fc60000000849 */
[----:B------:R-:W-:Y:S02]  /*9150*/  MUFU.EX2 R8, R8 ;  /* 0x0000000800087308 */ /* 0x000fe40000000800 */
[--C-:B------:R-:W-:Y:S02]  /*9160*/  HADD2.F32 R12, -RZ, -R5.reuse.H0_H0 ;  /* 0xa0000005ff0c7230 */ /* 0x100fe40000004100 */
[----:B------:R-:W-:-:S04]  /*9170*/  HADD2.F32 R17, -RZ, -R5.H1_H1 ;  /* 0xb0000005ff117230 */ /* 0x000fc80000004100 */
[----:B------:R-:W2:Y:S01]  /*9180*/  MUFU.EX2 R3, R16 ;  /* 0x0000001000037308 */ /* 0x000ea20000000800 */
[----:B------:R-:W-:Y:S01]  /*9190*/  FFMA R12, R12, 1.4426950216293334961, -RZ ;  /* 0x3fb8aa3b0c0c7823 */ /* 0x000fe200000008ff */
[----:B------:R-:W-:Y:S01]  /*91a0*/  FFMA R17, R17, 1.4426950216293334961, -RZ ;  /* 0x3fb8aa3b11117823 */ /* 0x000fe200000008ff */
[----:B------:R-:W-:Y:S01]  /*91b0*/  HFMA2 R6, R66.H0_H0, R14, R74 ;  /* 0x0000000e42067231 */ /* 0x000fe2000000084a */
[----:B------:R-:W-:-:S04]  /*91c0*/  HSET2.BF.EQ.AND R7, -R4, 0.007297515869140625, 0.007297515869140625, PT ;  /* 0x1f791f7904077433 */ /* 0x000fc80003802180 */
[----:B------:R-:W-:Y:S01]  /*91d0*/  MUFU.EX2 R12, R12 ;  /* 0x0000000c000c7308 */ /* 0x000fe20000000800 */
[----:B------:R-:W-:-:S07]  /*91e0*/  HADD2.F32 R9, -RZ, -R6.H1_H1 ;  /* 0xb0000006ff097230 */ /* 0x000fce0000004100 */
[----:B------:R-:W4:Y:S01]  /*91f0*/  MUFU.EX2 R17, R17 ;  /* 0x0000001100117308 */ /* 0x000f220000000800 */
[----:B--2---:R-:W-:Y:S02]  /*9200*/  F2FP.F16.F32.PACK_AB R3, R3, R8 ;  /* 0x000000080303723e */ /* 0x004fe400000000ff */
[C---:B------:R-:W-:Y:S01]  /*9210*/  HSET2.BF.EQ.AND R8, -R4.reuse, 0.0226898193359375, 0.0226898193359375, PT ;  /* 0x25cf25cf04087433 */ /* 0x040fe20003802180 */
[----:B------:R-:W-:Y:S02]  /*9220*/  FFMA R16, R9, 1.4426950216293334961, -RZ ;  /* 0x3fb8aa3b09107823 */ /* 0x000fe400000008ff */
[----:B------:R-:W-:Y:S01]  /*9230*/  HFMA2 R3, R7, -0.0009765625, -0.0009765625, R3 ;  /* 0x9400940007037831 */ /* 0x000fe20000000003 */
[----:B------:R-:W-:-:S03]  /*9240*/  HSET2.BF.EQ.AND R9, -R4, -2.615234375, -2.615234375, PT ;  /* 0xc13bc13b04097433 */ /* 0x000fc60003802180 */
[----:B------:R-:W-:Y:S02]  /*9250*/  HFMA2 R8, R8, -0.0009765625, -0.0009765625, R3 ;  /* 0x9400940008087831 */ /* 0x000fe40000000003 */
[----:B------:R-:W-:Y:S02]  /*9260*/  HADD2.F32 R13, -RZ, -R6.H0_H0 ;  /* 0xa0000006ff0d7230 */ /* 0x000fe40000004100 */
[----:B------:R-:W-:Y:S01]  /*9270*/  HFMA2 R9, R9, 6.103515625e-05, 6.103515625e-05, R8 ;  /* 0x0400040009097831 */ /* 0x000fe20000000008 */
[----:B------:R-:W-:Y:S02]  /*9280*/  HSET2.BF.EQ.AND R8, -R4, -2.966796875, -2.966796875, PT ;  /* 0xc1efc1ef04087433 */ /* 0x000fe40003802180 */
[----:B----4-:R-:W-:Y:S02]  /*9290*/  F2FP.F16.F32.PACK_AB R3, R17, R12 ;  /* 0x0000000c1103723e */ /* 0x010fe400000000ff */
[C---:B------:R-:W-:Y:S01]  /*92a0*/  HSET2.BF.EQ.AND R12, -R5.reuse, 0.007297515869140625, 0.007297515869140625, PT ;  /* 0x1f791f79050c7433 */ /* 0x040fe20003802180 */
[----:B------:R-:W-:Y:S01]  /*92b0*/  FFMA R13, R13, 1.4426950216293334961, -RZ ;  /* 0x3fb8aa3b0d0d7823 */ /* 0x000fe200000008ff */
[----:B------:R-:W-:Y:S01]  /*92c0*/  HFMA2 R9, R8, 3.0517578125e-05, 3.0517578125e-05, R9 ;  /* 0x0200020008097831 */ /* 0x000fe20000000009 */
[----:B------:R-:W-:-:S02]  /*92d0*/  HSET2.BF.EQ.AND R8, -R5, 0.0226898193359375, 0.0226898193359375, PT ;  /* 0x25cf25cf05087433 */ /* 0x000fc40003802180 */
[----:B------:R-:W-:Y:S01]  /*92e0*/  HFMA2 R12, R12, -0.0009765625, -0.0009765625, R3 ;  /* 0x940094000c0c7831 */ /* 0x000fe20000000003 */
[----:B------:R-:W-:Y:S01]  /*92f0*/  MUFU.EX2 R16, R16 ;  /* 0x0000001000107308 */ /* 0x000fe20000000800 */
[C---:B------:R-:W-:Y:S02]  /*9300*/  HSET2.BF.EQ.AND R3, -R5.reuse, -2.615234375, -2.615234375, PT ;  /* 0xc13bc13b05037433 */ /* 0x040fe40003802180 */
[----:B------:R-:W-:Y:S01]  /*9310*/  HFMA2 R12, R8, -0.0009765625, -0.0009765625, R12 ;  /* 0x94009400080c7831 */ /* 0x000fe2000000000c */
[----:B------:R-:W-:-:S04]  /*9320*/  HSET2.BF.EQ.AND R8, -R5, -2.966796875, -2.966796875, PT ;  /* 0xc1efc1ef05087433 */ /* 0x000fc80003802180 */
[----:B------:R-:W2:Y:S01]  /*9330*/  MUFU.EX2 R13, R13 ;  /* 0x0000000d000d7308 */ /* 0x000ea20000000800 */
[----:B------:R-:W-:Y:S02]  /*9340*/  HFMA2 R3, R3, 6.103515625e-05, 6.103515625e-05, R12 ;  /* 0x0400040003037831 */ /* 0x000fe4000000000c */
[----:B------:R-:W-:Y:S02]  /*9350*/  HFMA2 R7, R66.H0_H0, R15, R75 ;  /* 0x0000000f42077231 */ /* 0x000fe4000000084b */
[----:B------:R-:W-:Y:S01]  /*9360*/  HADD2 R9, R9, 1, 1 ;  /* 0x3c003c0009097430 */ /* 0x000fe20000000000 */
[----:B------:R-:W3:Y:S01]  /*9370*/  LDS.128 R64, [R67+UR14+0xa00] ;  /* 0x000a000e43407984 */ /* 0x000ee20008000c00 */
[----:B------:R-:W-:Y:S02]  /*9380*/  HFMA2 R8, R8, 3.0517578125e-05, 3.0517578125e-05, R3 ;  /* 0x0200020008087831 */ /* 0x000fe40000000003 */
[--C-:B------:R-:W-:Y:S02]  /*9390*/  HADD2.F32 R14, -RZ, -R7.reuse.H0_H0 ;  /* 0xa0000007ff0e7230 */ /* 0x100fe40000004100 */
[----:B-1----:R-:W-:-:S02]  /*93a0*/  HADD2.F32 R19, -RZ, -R7.H1_H1 ;  /* 0xb0000007ff137230 */ /* 0x002fc40000004100 */
[--C-:B------:R-:W-:Y:S02]  /*93b0*/  HADD2.F32 R26, -RZ, R9.reuse.H1_H1 ;  /* 0x30000009ff1a7230 */ /* 0x100fe40000004100 */
[----:B------:R-:W-:Y:S02]  /*93c0*/  HADD2.F32 R25, -RZ, R9.H0_H0 ;  /* 0x20000009ff197230 */ /* 0x000fe40000004100 */
[----:B------:R-:W-:Y:S01]  /*93d0*/  HADD2 R9, R8, 1, 1 ;  /* 0x3c003c0008097430 */ /* 0x000fe20000000000 */
[----:B------:R-:W1:Y:S01]  /*93e0*/  MUFU.RCP R23, R26 ;  /* 0x0000001a00177308 */ /* 0x000e620000001000 */
[----:B------:R-:W-:Y:S01]  /*93f0*/  FFMA R14, R14, 1.4426950216293334961, -RZ ;  /* 0x3fb8aa3b0e0e7823 */ /* 0x000fe200000008ff */
[----:B------:R-:W-:Y:S01]  /*9400*/  FFMA R19, R19, 1.4426950216293334961, -RZ ;  /* 0x3fb8aa3b13137823 */ /* 0x000fe200000008ff */
[----:B--2---:R-:W-:Y:S01]  /*9410*/  F2FP.F16.F32.PACK_AB R12, R16, R13 ;  /* 0x0000000d100c723e */ /* 0x004fe200000000ff */
[----:B------:R-:W-:Y:S01]  /*9420*/  HADD2.F32 R16, -RZ, R9.H0_H0 ;  /* 0x20000009ff107230 */ /* 0x000fe20000004100 */
[----:B------:R-:W-:-:S03]  /*9430*/  HSET2.BF.EQ.AND R3, -R6, 0.007297515869140625, 0.007297515869140625, PT ;  /* 0x1f791f7906037433 */ /* 0x000fc60003802180 */
[----:B------:R-:W2:Y:S01]  /*9440*/  MUFU.RCP R24, R25 ;  /* 0x0000001900187308 */ /* 0x000ea20000001000 */
[C---:B------:R-:W-:Y:S01]  /*9450*/  HSET2.BF.EQ.AND R8, -R6.reuse, 0.0226898193359375, 0.0226898193359375, PT ;  /* 0x25cf25cf06087433 */ /* 0x040fe20003802180 */
[----:B------:R-:W-:Y:S01]  /*9460*/  HFMA2 R12, R3, -0.0009765625, -0.0009765625, R12 ;  /* 0x94009400030c7831 */ /* 0x000fe2000000000c */
[----:B------:R-:W-:-:S05]  /*9470*/  HSET2.BF.EQ.AND R3, -R6, -2.615234375, -2.615234375, PT ;  /* 0xc13bc13b06037433 */ /* 0x000fca0003802180 */
[----:B------:R-:W-:Y:S01]  /*9480*/  MUFU.EX2 R14, R14 ;  /* 0x0000000e000e7308 */ /* 0x000fe20000000800 */
[----:B------:R-:W-:-:S07]  /*9490*/  HFMA2 R8, R8, -0.0009765625, -0.0009765625, R12 ;  /* 0x9400940008087831 */ /* 0x000fce000000000c */
[----:B------:R-:W4:Y:S08]  /*94a0*/  MUFU.EX2 R19, R19 ;  /* 0x0000001300137308 */ /* 0x000f300000000800 */
[----:B------:R-:W3:Y:S01]  /*94b0*/  MUFU.RCP R15, R16 ;  /* 0x00000010000f7308 */ /* 0x000ee20000001000 */
[----:B------:R-:W-:Y:S02]  /*94c0*/  HFMA2 R3, R3, 6.103515625e-05, 6.103515625e-05, R8 ;  /* 0x0400040003037831 */ /* 0x000fe40000000008 */
[----:B------:R-:W-:Y:S01]  /*94d0*/  HADD2.F32 R17, -RZ, R9.H1_H1 ;  /* 0x30000009ff117230 */ /* 0x000fe20000004100 */
[----:B-1----:R-:W-:-:S02]  /*94e0*/  F2FP.F16.F32.PACK_AB R8, RZ, R23 ;  /* 0x00000017ff08723e */ /* 0x002fc400000000ff */
[----:B------:R-:W-:Y:S02]  /*94f0*/  HSET2.BF.EQ.AND R13, -R6, -2.966796875, -2.966796875, PT ;  /* 0xc1efc1ef060d7433 */ /* 0x000fe40003802180 */
[----:B--2---:R-:W-:Y:S02]  /*9500*/  F2FP.F16.F32.PACK_AB R9, RZ, R24 ;  /* 0x00000018ff09723e */ /* 0x004fe400000000ff */
[C---:B------:R-:W-:Y:S01]  /*9510*/  HSETP2.GEU.AND P0, PT, |R8|.reuse.H0_H0, 8.523464202880859375e-06, 8.523464202880859375e-06, PT ;  /* 0x008f008f08007434 */ /* 0x040fe20003f0ea00 */
[----:B------:R-:W-:Y:S01]  /*9520*/  HFMA2 R13, R13, 3.0517578125e-05, 3.0517578125e-05, R3 ;  /* 0x020002000d0d7831 */ /* 0x000fe20000000003 */
[----:B------:R-:W-:Y:S02]  /*9530*/  HSETP2.GT.AND P1, PT, |R8|.H0_H0, RZ.H0_H0, PT ;  /* 0x200000ff08007234 */ /* 0x000fe40003f24a00 */
[C---:B------:R-:W-:Y:S02]  /*9540*/  HSETP2.GEU.AND P3, PT, |R9|.reuse.H0_H0, 8.523464202880859375e-06, 8.523464202880859375e-06, PT ;  /* 0x008f008f09007434 */ /* 0x040fe40003f6ea00 */
[----:B------:R-:W-:-:S02]  /*9550*/  HSETP2.GT.AND P4, PT, |R9|.H0_H0, RZ.H0_H0, PT ;  /* 0x200000ff09007234 */ /* 0x000fc40003f84a00 */
[----:B----4-:R-:W-:Y:S02]  /*9560*/  F2FP.F16.F32.PACK_AB R12, R19, R14 ;  /* 0x0000000e130c723e */ /* 0x010fe400000000ff */
[----:B---3--:R-:W-:Y:S02]  /*9570*/  F2FP.F16.F32.PACK_AB R3, RZ, R15 ;  /* 0x0000000fff03723e */ /* 0x008fe400000000ff */
[----:B------:R-:W-:Y:S02]  /*9580*/  HSET2.BF.EQ.AND R14, -R7, 0.007297515869140625, 0.007297515869140625, PT ;  /* 0x1f791f79070e7433 */ /* 0x000fe40003802180 */
[----:B------:R-:W-:Y:S01]  /*9590*/  PLOP3.LUT P1, PT, P0, P1, PT, 0xa2, 0x0 ;  /* 0x000000000000781c */ /* 0x000fe20000723472 */
[----:B------:R-:W-:Y:S01]  /*95a0*/  HADD2 R13, R13, 1, 1 ;  /* 0x3c003c000d0d7430 */ /* 0x000fe20000000000 */
[----:B------:R-:W-:Y:S01]  /*95b0*/  PLOP3.LUT P0, PT, P3, P4, PT, 0xa2, 0x0 ;  /* 0x000000000000781c */ /* 0x000fe20001f09472 */
[----:B------:R-:W-:Y:S01]  /*95c0*/  HFMA2 R12, R14, -0.0009765625, -0.0009765625, R12 ;  /* 0x940094000e0c7831 */ /* 0x000fe2000000000c */
[----:B------:R-:W-:-:S02]  /*95d0*/  HSETP2.GEU.AND P2, PT, |R3|.H0_H0, 8.523464202880859375e-06, 8.523464202880859375e-06, PT ;  /* 0x008f008f03007434 */ /* 0x000fc40003f4ea00 */
[----:B------:R-:W-:Y:S02]  /*95e0*/  HSETP2.GT.AND P3, PT, |R3|.H0_H0, RZ.H0_H0, PT ;  /* 0x200000ff03007234 */ /* 0x000fe40003f64a00 */
[C---:B------:R-:W-:Y:S01]  /*95f0*/  HSET2.BF.EQ.AND R14, -R7.reuse, 0.0226898193359375, 0.0226898193359375, PT ;  /* 0x25cf25cf070e7433 */ /* 0x040fe20003802180 */
[--C-:B------:R-:W-:Y:S02]  /*9600*/  HADD2.F32 R20, -RZ, R13.reuse.H0_H0 ;  /* 0x2000000dff147230 */ /* 0x100fe40000004100 */
[----:B------:R-:W-:Y:S01]  /*9610*/  HADD2.F32 R22, -RZ, R13.H1_H1 ;  /* 0x3000000dff167230 */ /* 0x000fe20000004100 */
[----:B------:R-:W-:Y:S01]  /*9620*/  PLOP3.LUT P2, PT, P2, P3, PT, 0xa2, 0x0 ;  /* 0x000000000000781c */ /* 0x000fe20001747472 */
[----:B------:R-:W-:Y:S01]  /*9630*/  HFMA2 R14, R14, -0.0009765625, -0.0009765625, R12 ;  /* 0x940094000e0e7831 */ /* 0x000fe2000000000c */
[C---:B------:R-:W-:Y:S01]  /*9640*/  HSET2.BF.EQ.AND R13, -R7.reuse, -2.615234375, -2.615234375, PT ;  /* 0xc13bc13b070d7433 */ /* 0x040fe20003802180 */
[----:B------:R-:W1:Y:S01]  /*9650*/  MUFU.RCP R18, R17 ;  /* 0x0000001100127308 */ /* 0x000e620000001000 */
[----:B------:R-:W-:-:S03]  /*9660*/  HSET2.BF.EQ.AND R12, -R7, -2.966796875, -2.966796875, PT ;  /* 0xc1efc1ef070c7433 */ /* 0x000fc60003802180 */
[----:B------:R-:W-:-:S04]  /*9670*/  HFMA2 R13, R13, 6.103515625e-05, 6.103515625e-05, R14 ;  /* 0x040004000d0d7831 */ /* 0x000fc8000000000e */
[----:B------:R-:W2:Y:S01]  /*9680*/  MUFU.RCP R19, R20 ;  /* 0x0000001400137308 */ /* 0x000ea20000001000 */
[----:B------:R-:W-:Y:S02]  /*9690*/  HFMA2 R12, R12, 3.0517578125e-05, 3.0517578125e-05, R13 ;  /* 0x020002000c0c7831 */ /* 0x000fe4000000000d */
[----:B------:R-:W-:Y:S01]  /*96a0*/  @!P2 FFMA R14, -R16, R15, 1 ;  /* 0x3f800000100ea423 */ /* 0x000fe2000000010f */
[----:B------:R-:W-:-:S04]  /*96b0*/  @!P1 FFMA R26, -R26, R23, 1 ;  /* 0x3f8000001a1a9423 */ /* 0x000fc80000000117 */
[----:B------:R-:W3:Y:S01]  /*96c0*/  MUFU.RCP R21, R22 ;  /* 0x0000001600157308 */ /* 0x000ee20000001000 */
[----:B------:R-:W-:Y:S02]  /*96d0*/  HADD2 R16, R12, 1, 1 ;  /* 0x3c003c000c107430 */ /* 0x000fe40000000000 */
[----:B------:R-:W-:Y:S01]  /*96e0*/  @!P0 FFMA R27, -R25, R24, 1 ;  /* 0x3f800000191b8423 */ /* 0x000fe20000000118 */
[----:B------:R-:W-:Y:S01]  /*96f0*/  @!P1 FFMA R25, R23, R26, R23 ;  /* 0x0000001a17199223 */ /* 0x000fe20000000017 */
[----:B------:R-:W-:Y:S01]  /*9700*/  @!P2 FFMA R12, R15, R14, R15 ;  /* 0x0000000e0f0ca223 */ /* 0x000fe2000000000f */
[----:B-1----:R-:W-:Y:S01]  /*9710*/  F2FP.F16.F32.PACK_AB R15, RZ, R18 ;  /* 0x00000012ff0f723e */ /* 0x002fe200000000ff */
[----:B------:R-:W-:Y:S01]  /*9720*/  @!P0 FFMA R26, R24, R27, R24 ;  /* 0x0000001b181a8223 */ /* 0x000fe20000000018 */
[----:B------:R-:W-:Y:S01]  /*9730*/  HADD2.F32 R23, -RZ, R16.H0_H0 ;  /* 0x20000010ff177230 */ /* 0x000fe20000004100 */
[----:B------:R-:W-:-:S03]  /*9740*/  @!P1 F2FP.F16.F32.PACK_AB R8, RZ, R25 ;  /* 0x00000019ff08923e */ /* 0x000fc600000000ff */
[----:B------:R-:W1:Y:S01]  /*9750*/  MUFU.RCP R24, R23 ;  /* 0x0000001700187308 */ /* 0x000e620000001000 */
[----:B------:R-:W-:Y:S02]  /*9760*/  @!P0 F2FP.F16.F32.PACK_AB R9, RZ, R26 ;  /* 0x0000001aff09823e */ /* 0x000fe400000000ff */
[----:B--2---:R-:W-:Y:S02]  /*9770*/  F2FP.F16.F32.PACK_AB R14, RZ, R19 ;  /* 0x00000013ff0e723e */ /* 0x004fe400000000ff */
[C---:B------:R-:W-:Y:S02]  /*9780*/  HSETP2.GEU.AND P0, PT, |R15|.reuse.H0_H0, 8.523464202880859375e-06, 8.523464202880859375e-06, PT ;  /* 0x008f008f0f007434 */ /* 0x040fe40003f0ea00 */
[----:B------:R-:W-:Y:S02]  /*9790*/  HSETP2.GT.AND P1, PT, |R15|.H0_H0, RZ.H0_H0, PT ;  /* 0x200000ff0f007234 */ /* 0x000fe40003f24a00 */
[----:B---3--:R-:W-:Y:S02]  /*97a0*/  F2FP.F16.F32.PACK_AB R13, RZ, R21 ;  /* 0x00000015ff0d723e */ /* 0x008fe400000000ff */
[----:B------:R-:W-:-:S02]  /*97b0*/  @!P2 F2FP.F16.F32.PACK_AB R3, RZ, R12 ;  /* 0x0000000cff03a23e */ /* 0x000fc400000000ff */
[C---:B------:R-:W-:Y:S02]  /*97c0*/  HSETP2.GEU.AND P2, PT, |R14|.reuse.H0_H0, 8.523464202880859375e-06, 8.523464202880859375e-06, PT ;  /* 0x008f008f0e007434 */ /* 0x040fe40003f4ea00 */
[----:B------:R-:W-:Y:S02]  /*97d0*/  HSETP2.GT.AND P3, PT, |R14|.H0_H0, RZ.H0_H0, PT ;  /* 0x200000ff0e007234 */ /* 0x000fe40003f64a00 */
[----:B------:R-:W-:Y:S02]  /*97e0*/  PLOP3.LUT P5, PT, P0, P1, PT, 0xa2, 0x0 ;  /* 0x000000000000781c */ /* 0x000fe400007a3472 */
[C---:B------:R-:W-:Y:S02]  /*97f0*/  HSETP2.GEU.AND P0, PT, |R13|.reuse.H0_H0, 8.523464202880859375e-06, 8.523464202880859375e-06, PT ;  /* 0x008f008f0d007434 */ /* 0x040fe40003f0ea00 */
[----:B------:R-:W-:Y:S02]  /*9800*/  HSETP2.GT.AND P1, PT, |R13|.H0_H0, RZ.H0_H0, PT ;  /* 0x200000ff0d007234 */ /* 0x000fe40003f24a00 */
[----:B------:R-:W-:-:S03]  /*9810*/  PLOP3.LUT P4, PT, P2, P3, PT, 0xa2, 0x0 ;  /* 0x000000000000781c */ /* 0x000fc60001787472 */
[----:B------:R-:W-:Y:S02]  /*9820*/  PLOP3.LUT P3, PT, P0, P1, PT, 0xa2, 0x0 ;  /* 0x000000000000781c */ /* 0x000fe40000763472 */
[----:B------:R-:W-:Y:S02]  /*9830*/  IADD3 R30, P0, R28, UR8, RZ ;  /* 0x000000081c1e7c10 */ /* 0x000fe4000ff1e0ff */
[----:B-1----:R-:W-:Y:S02]  /*9840*/  F2FP.F16.F32.PACK_AB R12, RZ, R24 ;  /* 0x00000018ff0c723e */ /* 0x002fe400000000ff */
[----:B------:R-:W-:-:S03]  /*9850*/  IADD3.X R31, R29, UR9, RZ, P0, !PT ;  /* 0x000000091d1f7c10 */ /* 0x000fc600087fe4ff */
[C---:B------:R-:W-:Y:S02]  /*9860*/  HSETP2.GT.AND P1, PT, |R12|.reuse.H0_H0, RZ.H0_H0, PT ;  /* 0x200000ff0c007234 */ /* 0x040fe40003f24a00 */
[----:B------:R-:W-:Y:S01]  /*9870*/  HSETP2.GEU.AND P0, PT, |R12|.H0_H0, 8.523464202880859375e-06, 8.523464202880859375e-06, PT ;  /* 0x008f008f0c007434 */ /* 0x000fe20003f0ea00 */
[----:B------:R-:W-:-:S04]  /*9880*/  HADD2.F32 R26, -RZ, R16.H1_H1 ;  /* 0x30000010ff1a7230 */ /* 0x000fc80000004100 */
[----:B------:R-:W-:Y:S02]  /*9890*/  PLOP3.LUT P2, PT, P0, P1, PT, 0xa2, 0x0 ;  /* 0x000000000000781c */ /* 0x000fe40000743472 */
[----:B------:R-:W-:Y:S01]  /*98a0*/  ISETP.NE.AND P1, PT, R58, RZ, PT ;  /* 0x000000ff3a00720c */ /* 0x000fe20003f25270 */
[----:B------:R-:W1:Y:S03]  /*98b0*/  MUFU.RCP R25, R26 ;  /* 0x0000001a00197308 */ /* 0x000e660000001000 */
[----:B------:R-:W-:-:S13]  /*98c0*/  ISETP.LT.AND P0, PT, R2, UR20, P1 ;  /* 0x0000001402007c0c */ /* 0x000fda0008f01270 */
[----:B------:R2:W-:Y:S01]  /*98d0*/  @P0 STG.E.128 desc[UR24][R30.64], R4 ;  /* 0x000000041e000986 */ /* 0x0005e2000c101d18 */
[----:B------:R-:W-:Y:S02]  /*98e0*/  IADD3 R28, P0, R42, UR6, RZ ;  /* 0x000000062a1c7c10 */ /* 0x000fe4000ff1e0ff */
[----:B-1----:R-:W-:Y:S02]  /*98f0*/  F2FP.F16.F32.PACK_AB R16, RZ, R25 ;  /* 0x00000019ff10723e */ /* 0x002fe400000000ff */
[----:B------:R-:W-:-:S03]  /*9900*/  IADD3.X R29, R43, UR7, RZ, P0, !PT ;  /* 0x000000072b1d7c10 */ /* 0x000fc600087fe4ff */
[C---:B------:R-:W-:Y:S02]  /*9910*/  HSETP2.GT.AND P1, PT, |R16|.reuse.H0_H0, RZ.H0_H0, PT ;  /* 0x200000ff10007234 */ /* 0x040fe40003f24a00 */
[----:B------:R-:W-:-:S05]  /*9920*/  HSETP2.GEU.AND P0, PT, |R16|.H0_H0, 8.523464202880859375e-06, 8.523464202880859375e-06, PT ;  /* 0x008f008f10007434 */ /* 0x000fca0003f0ea00 */
[----:B------:R-:W-:Y:S02]  /*9930*/  PLOP3.LUT P0, PT, P0, P1, PT, 0xa2, 0x0 ;  /* 0x000000000000781c */ /* 0x000fe40000703472 */
[----:B------:R-:W-:-:S04]  /*9940*/  ISETP.NE.AND P1, PT, R32, RZ, PT ;  /* 0x000000ff2000720c */ /* 0x000fc80003f25270 */
[----:B------:R-:W-:Y:S01]  /*9950*/  ISETP.LT.AND P1, PT, R2, UR20, P1 ;  /* 0x0000001402007c0c */ /* 0x000fe20008f21270 */
[----:B------:R-:W-:Y:S01]  /*9960*/  @!P5 FFMA R17, -R17, R18, 1 ;  /* 0x3f8000001111d423 */ /* 0x000fe20000000112 */
[----:B------:R-:W-:Y:S01]  /*9970*/  @!P4 FFMA R20, -R20, R19, 1 ;  /* 0x3f8000001414c423 */ /* 0x000fe20000000113 */
[----:B------:R-:W-:Y:S01]  /*9980*/  @!P3 FFMA R22, -R22, R21, 1 ;  /* 0x3f8000001616b423 */ /* 0x000fe20000000115 */
[----:B------:R-:W-:Y:S01]  /*9990*/  @!P2 FFMA R23, -R23, R24, 1 ;  /* 0x3f8000001717a423 */ /* 0x000fe20000000118 */
[C---:B------:R-:W-:Y:S02]  /*99a0*/  HFMA2 R64, R0.reuse.H0_H0, R64, R68 ;  /* 0x0000004000407231 */ /* 0x040fe40000000844 */
[----:B------:R-:W-:Y:S01]  /*99b0*/  @!P0 FFMA R26, -R26, R25, 1 ;  /* 0x3f8000001a1a8423 */ /* 0x000fe20000000119 */
[C---:B------:R-:W-:Y:S02]  /*99c0*/  HFMA2 R65, R0.reuse.H0_H0, R65, R69 ;  /* 0x0000004100417231 */ /* 0x040fe40000000845 */
[----:B------:R-:W-:-:S02]  /*99d0*/  HFMA2 R66, R0.H0_H0, R66, R70 ;  /* 0x0000004200427231 */ /* 0x000fc40000000846 */
[----:B------:R-:W-:Y:S02]  /*99e0*/  HFMA2 R67, R0.H0_H0, R67, R71 ;  /* 0x0000004300437231 */ /* 0x000fe40000000847 */
[----:B------:R-:W-:Y:S01]  /*99f0*/  @!P5 FFMA R18, R18, R17, R18 ;  /* 0x000000111212d223 */ /* 0x000fe20000000012 */
[----:B------:R-:W-:Y:S01]  /*9a00*/  @!P4 FFMA R19, R19, R20, R19 ;  /* 0x000000141313c223 */ /* 0x000fe20000000013 */
[----:B------:R-:W-:Y:S01]  /*9a10*/  @!P3 FFMA R21, R21, R22, R21 ;  /* 0x000000161515b223 */ /* 0x000fe20000000015 */
[----:B------:R-:W-:Y:S01]  /*9a20*/  @!P2 FFMA R24, R24, R23, R24 ;  /* 0x000000171818a223 */ /* 0x000fe20000000018 */
[----:B------:R-:W-:Y:S01]  /*9a30*/  @!P0 FFMA R25, R25, R26, R25 ;  /* 0x0000001a19198223 */ /* 0x000fe20000000019 */
[----:B------:R1:W-:Y:S01]  /*9a40*/  @P1 STG.E.128 desc[UR24][R28.64], R64 ;  /* 0x000000401c001986 */ /* 0x0003e2000c101d18 */
[----:B------:R-:W-:Y:S02]  /*9a50*/  ISETP.LT.AND P1, PT, R2, UR20, P6 ;  /* 0x0000001402007c0c */ /* 0x000fe4000b721270 */
[----:B------:R-:W-:-:S02]  /*9a60*/  @!P5 F2FP.F16.F32.PACK_AB R15, RZ, R18 ;  /* 0x00000012ff0fd23e */ /* 0x000fc400000000ff */
[----:B------:R-:W-:Y:S02]  /*9a70*/  @!P4 F2FP.F16.F32.PACK_AB R14, RZ, R19 ;  /* 0x00000013ff0ec23e */ /* 0x000fe400000000ff */
[----:B------:R-:W-:Y:S02]  /*9a80*/  @!P3 F2FP.F16.F32.PACK_AB R13, RZ, R21 ;  /* 0x00000015ff0db23e */ /* 0x000fe400000000ff */
[----:B------:R-:W-:Y:S02]  /*9a90*/  @!P2 F2FP.F16.F32.PACK_AB R12, RZ, R24 ;  /* 0x00000018ff0ca23e */ /* 0x000fe400000000ff */
[----:B------:R-:W-:Y:S02]  /*9aa0*/  @!P0 F2FP.F16.F32.PACK_AB R16, RZ, R25 ;  /* 0x00000019ff10823e */ /* 0x000fe400000000ff */
[----:B------:R-:W-:Y:S02]  /*9ab0*/  PRMT R9, R9, 0x5410, R8 ;  /* 0x0000541009097816 */ /* 0x000fe40000000008 */
[----:B------:R-:W-:-:S02]  /*9ac0*/  PRMT R3, R3, 0x5410, R15 ;  /* 0x0000541003037816 */ /* 0x000fc4000000000f */
[----:B------:R-:W-:Y:S02]  /*9ad0*/  PRMT R14, R14, 0x5410, R13 ;  /* 0x000054100e0e7816 */ /* 0x000fe4000000000d */
[----:B------:R-:W-:Y:S02]  /*9ae0*/  PRMT R12, R12, 0x5410, R16 ;  /* 0x000054100c0c7816 */ /* 0x000fe40000000010 */
[----:B------:R-:W-:Y:S01]  /*9af0*/  IADD3 R2, P0, R10, UR4, RZ ;  /* 0x000000040a027c10 */ /* 0x000fe2000ff1e0ff */
[----:B------:R-:W-:Y:S02]  /*9b00*/  HMUL2 R32, R4, R9 ;  /* 0x0000000904207232 */ /* 0x000fe40000000000 */
[----:B--2---:R-:W-:Y:S01]  /*9b10*/  HMUL2 R5, R5, R3 ;  /* 0x0000000305057232 */ /* 0x004fe20000000000 */
[----:B------:R-:W-:Y:S01]  /*9b20*/  IADD3.X R3, R11, UR5, RZ, P0, !PT ;  /* 0x000000050b037c10 */ /* 0x000fe200087fe4ff */
[----:B------:R-:W-:Y:S02]  /*9b30*/  HMUL2 R33, R6, R14 ;  /* 0x0000000e06217232 */ /* 0x000fe40000000000 */
[----:B------:R-:W-:-:S02]  /*9b40*/  HMUL2 R7, R7, R12 ;  /* 0x0000000c07077232 */ /* 0x000fc40000000000 */
[----:B-1----:R-:W-:Y:S02]  /*9b50*/  HMUL2 R64, R32, R64 ;  /* 0x0000004020407232 */ /* 0x002fe40000000000 */
[----:B------:R-:W-:Y:S02]  /*9b60*/  HMUL2 R65, R5, R65 ;  /* 0x0000004105417232 */ /* 0x000fe40000000000 */
[----:B------:R-:W-:Y:S02]  /*9b70*/  HMUL2 R66, R33, R66 ;  /* 0x0000004221427232 */ /* 0x000fe40000000000 */
[----:B------:R-:W-:Y:S01]  /*9b80*/  HMUL2 R67, R7, R67 ;  /* 0x0000004307437232 */ /* 0x000fe20000000000 */
[----:B------:R-:W-:Y:S06]  /*9b90*/  @!P1 EXIT ;  /* 0x000000000000994d */ /* 0x000fec0003800000 */
[----:B------:R-:W-:Y:S01]  /*9ba0*/  STG.E.128 desc[UR24][R2.64], R64 ;  /* 0x0000004002007986 */ /* 0x000fe2000c101d18 */
[----:B------:R-:W-:Y:S05]  /*9bb0*/  EXIT ;  /* 0x000000000000794d */ /* 0x000fea0003800000 */
.L_x_68:
        /* <DEDUP_REMOVED lines=12> */
.L_x_121:


//--------------------- .text._ZN7cutlass7Kernel2INS_4gemm6kernel20DefaultGemmUniversalINS_6half_tENS_6layout8RowMajorELNS_16ComplexTransformE0ELi1ES4_NS5_11ColumnMajorELS7_0ELi1ES4_S6_S4_NS_4arch11OpClassSimtENS9_4Sm70ENS1_9GemmShapeILi128ELi128ELi8EEENSC_ILi32ELi64ELi8EEENSC_ILi1ELi1ELi1EEENS_8epilogue6thread17LinearCombinationIS4_Li1ES4_S4_LNSH_9ScaleType4KindE0ELNS_15FloatRoundStyleE2ES4_EENS1_11threadblock30GemmIdentityThreadblockSwizzleILi1EEELi2ENS9_13OpMultiplyAddELNS1_23SharedMemoryClearOptionE0ELb0ELb0ELb0ENS5_9NoPermuteESS_SS_vE10SelectBaseISP_vEEEEvNT_6ParamsE --------------------------
	.section	.text._ZN7cutlass7Kernel2INS_4gemm6kernel20DefaultGemmUniversalINS_6half_tENS_6layout8RowMajorELNS_16ComplexTransformE0ELi1ES4_NS5_11ColumnMajorELS7_0ELi1ES4_S6_S4_NS_4arch11OpClassSimtENS9_4Sm70ENS1_9GemmShapeILi128ELi128ELi8EEENSC_ILi32ELi64ELi8EEENSC_ILi1ELi1ELi1EEENS_8epilogue6thread17LinearCombinationIS4_Li1ES4_S4_LNSH_9ScaleType4KindE0ELNS_15FloatRoundStyleE2ES4_EENS1_11threadblock30GemmIdentityThreadblockSwizzleILi1EEELi2ENS9_13OpMultiplyAddELNS1_23SharedMemoryClearOptionE0ELb0ELb0ELb0ENS5_9NoPermuteESS_SS_vE10SelectBaseISP_vEEEEvNT_6ParamsE,"ax",@progbits
	.align	128
.text._ZN7cutlass7Kernel2INS_4gemm6kernel20DefaultGemmUniversalINS_6half_tENS_6layout8RowMajorELNS_16ComplexTransformE0ELi1ES4_NS5_11ColumnMajorELS7_0ELi1ES4_S6_S4_NS_4arch11OpClassSimtENS9_4Sm70ENS1_9GemmShapeILi128ELi128ELi8EEENSC_ILi32ELi64ELi8EEENSC_ILi1ELi1ELi1EEENS_8epilogue6thread17LinearCombinationIS4_Li1ES4_S4_LNSH_9ScaleType4KindE0ELNS_15FloatRoundStyleE2ES4_EENS1_11threadblock30GemmIdentityThreadblockSwizzleILi1EEELi2ENS9_13OpMultiplyAddELNS1_23SharedMemoryClearOptionE0ELb0ELb0ELb0ENS5_9NoPermuteESS_SS_vE10SelectBaseISP_vEEEEvNT_6ParamsE:
        .type           _ZN7cutlass7Kernel2INS_4gemm6kernel20DefaultGemmUniversalINS_6half_tENS_6layout8RowMajorELNS_16ComplexTransformE0ELi1ES4_NS5_11ColumnMajorELS7_0ELi1ES4_S6_S4_NS_4arch11OpClassSimtENS9_4Sm70ENS1_9GemmShapeILi128ELi128ELi8EEENSC_ILi32ELi64ELi8EEENSC_ILi1ELi1ELi1EEENS_8epilogue6thread17LinearCombinationIS4_Li1ES4_S4_LNSH_9ScaleType4KindE0ELNS_15FloatRoundStyleE2ES4_EENS1_11threadblock30GemmIdentityThreadblockSwizzleILi1EEELi2ENS9_13OpMultiplyAddELNS1_23SharedMemoryClearOptionE0ELb0ELb0ELb0ENS5_9NoPermuteESS_SS_vE10SelectBaseISP_vEEEEvNT_6ParamsE,@function
        .size           _ZN7cutlass7Kernel2INS_4gemm6kernel20DefaultGemmUniversalINS_6half_tENS_6layout8RowMajorELNS_16ComplexTransformE0ELi1ES4_NS5_11ColumnMajorELS7_0ELi1ES4_S6_S4_NS_4arch11OpClassSimtENS9_4Sm70ENS1_9GemmShapeILi128ELi128ELi8EEENSC_ILi32ELi64ELi8EEENSC_ILi1ELi1ELi1EEENS_8epilogue6thread17LinearCombinationIS4_Li1ES4_S4_LNSH_9ScaleType4KindE0ELNS_15FloatRoundStyleE2ES4_EENS1_11threadblock30GemmIdentityThreadblockSwizzleILi1EEELi2ENS9_13OpMultiplyAddELNS1_23SharedMemoryClearOptionE0ELb0ELb0ELb0ENS5_9NoPermuteESS_SS_vE10SelectBaseISP_vEEEEvNT_6ParamsE,(.L_x_122 - _ZN7cutlass7Kernel2INS_4gemm6kernel20DefaultGemmUniversalINS_6half_tENS_6layout8RowMajorELNS_16ComplexTransformE0ELi1ES4_NS5_11ColumnMajorELS7_0ELi1ES4_S6_S4_NS_4arch11OpClassSimtENS9_4Sm70ENS1_9GemmShapeILi128ELi128ELi8EEENSC_ILi32ELi64ELi8EEENSC_ILi1ELi1ELi1EEENS_8epilogue6thread17LinearCombinationIS4_Li1ES4_S4_LNSH_9ScaleType4KindE0ELNS_15FloatRoundStyleE2ES4_EENS1_11threadblock30GemmIdentityThreadblockSwizzleILi1EEELi2ENS9_13OpMultiplyAddELNS1_23SharedMemoryClearOptionE0ELb0ELb0ELb0ENS5_9NoPermuteESS_SS_vE10SelectBaseISP_vEEEEvNT_6ParamsE)
        .other          _ZN7cutlass7Kernel2INS_4gemm6kernel20DefaultGemmUniversalINS_6half_tENS_6layout8RowMajorELNS_16ComplexTransformE0ELi1ES4_NS5_11ColumnMajorELS7_0ELi1ES4_S6_S4_NS_4arch11OpClassSimtENS9_4Sm70ENS1_9GemmShapeILi128ELi128ELi8EEENSC_ILi32ELi64ELi8EEENSC_ILi1ELi1ELi1EEENS_8epilogue6thread17LinearCombinationIS4_Li1ES4_S4_LNSH_9ScaleType4KindE0ELNS_15FloatRoundStyleE2ES4_EENS1_11threadblock30GemmIdentityThreadblockSwizzleILi1EEELi2ENS9_13OpMultiplyAddELNS1_23SharedMemoryClearOptionE0ELb0ELb0ELb0ENS5_9NoPermuteESS_SS_vE10SelectBaseISP_vEEEEvNT_6ParamsE,@"STO_CUDA_ENTRY STV_DEFAULT"
_ZN7cutlass7Kernel2INS_4gemm6kernel20DefaultGemmUniversalINS_6half_tENS_6layout8RowMajorELNS_16ComplexTransformE0ELi1ES4_NS5_11ColumnMajorELS7_0ELi1ES4_S6_S4_NS_4arch11OpClassSimtENS9_4Sm70ENS1_9GemmShapeILi128ELi128ELi8EEENSC_ILi32ELi64ELi8EEENSC_ILi1ELi1ELi1EEENS_8epilogue6thread17LinearCombinationIS4_Li1ES4_S4_LNSH_9ScaleType4KindE0ELNS_15FloatRoundStyleE2ES4_EENS1_11threadblock30GemmIdentityThreadblockSwizzleILi1EEELi2ENS9_13OpMultiplyAddELNS1_23SharedMemoryClearOptionE0ELb0ELb0ELb0ENS5_9NoPermuteESS_SS_vE10SelectBaseISP_vEEEEvNT_6ParamsE:
[----:B------:R-:W-:Y:S08]  /*0000*/  LDC R1, c[0x0][0x28] ;  /* 0x00000a00ff017b82 */ /* 0x000ff00000000800 */
[----:B------:R-:W0:Y:S01]  /*0010*/  S2UR UR6, SR_CTAID.Y ;  /* 0x00000000000679c3 */ /* 0x000e220000002600 */
[----:B------:R-:W-:Y:S01]  /*0020*/  ULDC UR16, c[0x0][0x228] ;  /* 0x00008a0000107ab9 */ /* 0x000fe20000000800 */
[----:B------:R-:W-:-:S02]  /*0030*/  UMOV UR7, 0xffffffff ;  /* 0xffffffff00077882 */ /* 0x000fc40000000000 */
[----:B------:R-:W-:-:S04]  /*0040*/  USHF.L.U32 UR7, UR7, UR16, URZ ;  /* 0x0000001007077299 */ /* 0x000fc8000800063f */
[----:B------:R-:W1:Y:S01]  /*0050*/  S2UR UR5, SR_CTAID.X ;  /* 0x00000000000579c3 */ /* 0x000e620000002500 */
[----:B0-----:R-:W-:Y:S02]  /*0060*/  USHF.L.U32 UR4, UR6, UR16, URZ ;  /* 0x0000001006047299 */ /* 0x001fe4000800063f */
[----:B-1----:R-:W-:Y:S02]  /*0070*/  ULOP3.LUT UR7, UR5, UR7, URZ, 0x30, !UPT ;  /* 0x0000000705077292 */ /* 0x002fe4000f8e303f */
[----:B------:R-:W-:Y:S02]  /*0080*/  USHF.R.S32.HI UR16, URZ, UR16, UR5 ;  /* 0x000000103f107299 */ /* 0x000fe40008011405 */
[----:B------:R-:W-:-:S03]  /*0090*/  UIADD3 UR17, UR4, UR7, URZ ;  /* 0x0000000704117290 */ /* 0x000fc6000fffe03f */
[----:B------:R-:W-:Y:S01]  /*00a0*/  ULDC UR4, c[0x0][0x220] ;  /* 0x0000880000047ab9 */ /* 0x000fe20000000800 */
[----:B------:R-:W-:Y:S01]  /*00b0*/  ULDC UR7, c[0x0][0x21c] ;  /* 0x0000870000077ab9 */ /* 0x000fe20000000800 */
        /* <DEDUP_REMOVED lines=32> */
.L_x_70:
        /* <DEDUP_REMOVED lines=8> */
[----:B------:R-:W-:Y:S01]  /*0340*/  UIMAD UR21, UR20, UR23, UR8 ;  /* 0x00000017141572a4 */ /* 0x000fe2000f8e0208 */
[----:B------:R-:W-:Y:S02]  /*0350*/  ULDC.64 UR24, c[0x0][0x338] ;  /* 0x0000ce0000187ab9 */ /* 0x000fe40000000a00 */
[----:B------:R-:W-:Y:S01]  /*0360*/  ULDC.64 UR22, c[0x0][0x330] ;  /* 0x0000cc0000167ab9 */ /* 0x000fe20000000a00 */
[----:B------:R-:W-:Y:S02]  /*0370*/  UIADD3 UR11, UR13, UR9, URZ ;  /* 0x000000090d0b7290 */ /* 0x000fe4000fffe03f */
[----:B------:R-:W-:Y:S02]  /*0380*/  ULEA UR10, UP0, UR12, UR22, 0x1 ;  /* 0x000000160c0a7291 */ /* 0x000fe4000f80083f */
[----:B------:R-:W-:-:S02]  /*0390*/  ULEA UR8, UP1, UR14, UR24, 0x1 ;  /* 0x000000180e087291 */ /* 0x000fc4000f82083f */
[----:B------:R-:W-:Y:S02]  /*03a0*/  UIADD3 UR9, UR15, UR21, URZ ;  /* 0x000000150f097290 */ /* 0x000fe4000fffe03f */
[----:B------:R-:W-:Y:S02]  /*03b0*/  ULEA.HI.X UR11, UR12, UR23, UR11, 0x1, UP0 ;  /* 0x000000170c0b7291 */ /* 0x000fe400080f0c0b */
[----:B------:R-:W-:Y:S01]  /*03c0*/  ULEA.HI.X UR9, UR14, UR25, UR9, 0x1, UP1 ;  /* 0x000000190e097291 */ /* 0x000fe200088f0c09 */
[----:B------:R-:W-:Y:S11]  /*03d0*/  BRA `(.L_x_71) ;  /* 0x00000000001c7947 */ /* 0x000ff60003800000 */
.L_x_69:
[----:B------:R-:W-:Y:S01]  /*03e0*/  UIADD3 UR12, UR20, 0x1, URZ ;  /* 0x00000001140c7890 */ /* 0x000fe2000fffe03f */
[----:B------:R-:W-:Y:S01]  /*03f0*/  ULDC UR13, c[0x0][0x224] ;  /* 0x00008900000d7ab9 */ /* 0x000fe20000000800 */
[----:B------:R-:W-:Y:S02]  /*0400*/  ULDC UR4, c[0x0][0x234] ;  /* 0x00008d0000047ab9 */ /* 0x000fe40000000800 */
[----:B------:R-:W-:Y:S02]  /*0410*/  UISETP.GE.AND UP0, UPT, UR12, UR13, UPT ;  /* 0x0000000d0c00728c */ /* 0x000fe4000bf06270 */
[----:B------:R-:W-:Y:S02]  /*0420*/  UIMAD UR26, UR12, UR4, URZ ;  /* 0x000000040c1a72a4 */ /* 0x000fe4000f8e023f */
[----:B------:R-:W-:-:S07]  /*0430*/  UIMAD UR4, UR20, UR4, URZ ;  /* 0x00000004140472a4 */ /* 0x000fce000f8e023f */
[----:B------:R-:W-:-:S05]  /*0440*/  @UP0 ULDC UR26, c[0x0][0x218] ;  /* 0x00008600001a0ab9 */ /* 0x000fca0000000800 */
.L_x_71:
[----:B------:R-:W0:Y:S01]  /*0450*/  S2R R65, SR_TID.X ;  /* 0x0000000000417919 */ /* 0x000e220000002100 */
[----:B------:R-:W-:Y:S01]  /*0460*/  UIADD3 UR21, -UR4, UR26, URZ ;  /* 0x0000001a04157290 */ /* 0x000fe2000fffe13f */
[----:B------:R-:W-:Y:S01]  /*0470*/  IMAD.U32 R3, RZ, RZ, UR16 ;  /* 0x00000010ff037e24 */ /* 0x000fe2000f8e00ff */
[----:B------:R-:W-:Y:S01]  /*0480*/  ULDC.64 UR14, c[0x0][0x248] ;  /* 0x00009200000e7ab9 */ /* 0x000fe20000000a00 */
[----:B------:R-:W-:Y:S01]  /*0490*/  IMAD.U32 R21, RZ, RZ, UR26 ;  /* 0x0000001aff157e24 */ /* 0x000fe2000f8e00ff */
[----:B------:R-:W-:Y:S01]  /*04a0*/  USHF.R.S32.HI UR12, URZ, 0x1f, UR21 ;  /* 0x0000001f3f0c7899 */ /* 0x000fe20008011415 */
[----:B------:R-:W-:Y:S01]  /*04b0*/  IMAD.U32 R6, RZ, RZ, UR4 ;  /* 0x00000004ff067e24 */ /* 0x000fe2000f8e00ff */
[----:B------:R-:W-:Y:S02]  /*04c0*/  ULDC.64 UR22, c[0x0][0x270] ;  /* 0x00009c0000167ab9 */ /* 0x000fe40000000a00 */
[----:B------:R-:W-:-:S04]  /*04d0*/  ULEA.HI UR12, UR12, UR21, URZ, 0x3 ;  /* 0x000000150c0c7291 */ /* 0x000fc8000f8f183f */
[----:B------:R-:W-:-:S04]  /*04e0*/  ULOP3.LUT UR12, UR12, 0xfffffff8, URZ, 0xc0, !UPT ;  /* 0xfffffff80c0c7892 */ /* 0x000fc8000f8ec03f */
[----:B------:R-:W-:-:S04]  /*04f0*/  UIADD3 UR12, UR21, -UR12, URZ ;  /* 0x8000000c150c7290 */ /* 0x000fc8000fffe03f */
[----:B------:R-:W-:-:S04]  /*0500*/  UISETP.NE.AND UP0, UPT, UR12, URZ, UPT ;  /* 0x0000003f0c00728c */ /* 0x000fc8000bf05270 */
[----:B------:R-:W-:-:S03]  /*0510*/  USEL UR24, UR12, 0x8, UP0 ;  /* 0x000000080c187887 */ /* 0x000fc60008000000 */
[----:B------:R-:W-:-:S03]  /*0520*/  ULDC.64 UR12, c[0x0][0x210] ;  /* 0x00008400000c7ab9 */ /* 0x000fc60000000a00 */
[----:B------:R-:W-:Y:S02]  /*0530*/  VIADDMNMX R21, R6, UR24, R21, PT ;  /* 0x0000001806157c46 */ /* 0x000fe4000b800115 */
[----:B0-----:R-:W-:-:S04]  /*0540*/  SHF.R.S32.HI R0, RZ, 0x1f, R65 ;  /* 0x0000001fff007819 */ /* 0x001fc80000011441 */
[----:B------:R-:W-:-:S04]  /*0550*/  LEA.HI R2, R0, R65, RZ, 0x3 ;  /* 0x0000004100027211 */ /* 0x000fc800078f18ff */
[----:B------:R-:W-:Y:S02]  /*0560*/  SHF.R.S32.HI R0, RZ, 0x3, R2 ;  /* 0x00000003ff007819 */ /* 0x000fe40000011402 */
[----:B------:R-:W-:-:S03]  /*0570*/  LOP3.LUT R2, R2, 0xfffffff8, RZ, 0xc0, !PT ;  /* 0xfffffff802027812 */ /* 0x000fc600078ec0ff */
[----:B------:R-:W-:Y:S01]  /*0580*/  IMAD R3, R3, 0x80, R0 ;  /* 0x0000008003037824 */ /* 0x000fe200078e0200 */
[----:B------:R-:W-:-:S03]  /*0590*/  IADD3 R68, R65, UR4, -R2 ;  /* 0x0000000441447c10 */ /* 0x000fc6000fffe802 */
[C---:B------:R-:W-:Y:S01]  /*05a0*/  IMAD.WIDE.U32 R82, R3.reuse, UR14, RZ ;  /* 0x0000000e03527c25 */ /* 0x040fe2000f8e00ff */
[----:B------:R-:W-:Y:S02]  /*05b0*/  SHF.R.S32.HI R4, RZ, 0x1f, R3 ;  /* 0x0000001fff047819 */ /* 0x000fe40000011403 */
[----:B------:R-:W-:Y:S02]  /*05c0*/  SHF.R.S32.HI R67, RZ, 0x1f, R68 ;  /* 0x0000001fff437819 */ /* 0x000fe40000011444 */
[----:B------:R-:W-:Y:S01]  /*05d0*/  IADD3 R5, P0, R68, R82, RZ ;  /* 0x0000005244057210 */ /* 0x000fe20007f1e0ff */
[----:B------:R-:W-:Y:S01]  /*05e0*/  IMAD R4, R4, UR14, RZ ;  /* 0x0000000e04047c24 */ /* 0x000fe2000f8e02ff */
[----:B------:R-:W-:Y:S02]  /*05f0*/  ISETP.GE.AND P1, PT, R3, UR12, PT ;  /* 0x0000000c03007c0c */ /* 0x000fe4000bf26270 */
[----:B------:R-:W-:Y:S01]  /*0600*/  LEA R6, P2, R5, UR10, 0x1 ;  /* 0x0000000a05067c11 */ /* 0x000fe2000f8408ff */
[C---:B------:R-:W-:Y:S01]  /*0610*/  IMAD R7, R3.reuse, UR15, R4 ;  /* 0x0000000f03077c24 */ /* 0x040fe2000f8e0204 */
[----:B------:R-:W-:Y:S01]  /*0620*/  ISETP.LT.AND P4, PT, R68, R21, !P1 ;  /* 0x000000154400720c */ /* 0x000fe20004f81270 */
[----:B------:R-:W-:Y:S01]  /*0630*/  VIADD R4, R3, 0x20 ;  /* 0x0000002003047836 */ /* 0x000fe20000000000 */
[----:B------:R-:W-:Y:S01]  /*0640*/  ULDC.64 UR14, c[0x0][0x268] ;  /* 0x00009a00000e7ab9 */ /* 0x000fe20000000a00 */
[----:B------:R-:W-:-:S02]  /*0650*/  IMAD.IADD R72, R83, 0x1, R7 ;  /* 0x0000000153487824 */ /* 0x000fc400078e0207 */
[----:B------:R-:W-:Y:S02]  /*0660*/  VIADD R7, R3, 0x40 ;  /* 0x0000004003077836 */ /* 0x000fe40000000000 */
[----:B------:R-:W-:Y:S01]  /*0670*/  IMAD.X R8, R67, 0x1, R72, P0 ;  /* 0x0000000143087824 */ /* 0x000fe200000e0648 */
[----:B------:R-:W-:Y:S01]  /*0680*/  ISETP.GE.AND P0, PT, R4, UR12, PT ;  /* 0x0000000c04007c0c */ /* 0x000fe2000bf06270 */
[----:B------:R-:W-:Y:S01]  /*0690*/  VIADD R4, R3, 0x60 ;  /* 0x0000006003047836 */ /* 0x000fe20000000000 */
[----:B------:R-:W-:Y:S02]  /*06a0*/  ISETP.GE.AND P3, PT, R7, UR12, PT ;  /* 0x0000000c07007c0c */ /* 0x000fe4000bf66270 */
[----:B------:R-:W-:Y:S01]  /*06b0*/  LEA.HI.X R7, R5, UR11, R8, 0x1, P2 ;  /* 0x0000000b05077c11 */ /* 0x000fe200090f0c08 */
[----:B------:R-:W-:Y:S01]  /*06c0*/  IMAD.U32 R5, RZ, RZ, UR17 ;  /* 0x00000011ff057e24 */ /* 0x000fe2000f8e00ff */
[----:B------:R-:W-:Y:S01]  /*06d0*/  ISETP.GE.AND P2, PT, R4, UR12, PT ;  /* 0x0000000c04007c0c */ /* 0x000fe2000bf46270 */
[----:B------:R-:W-:Y:S01]  /*06e0*/  ULDC.64 UR16, c[0x0][0x250] ;  /* 0x0000940000107ab9 */ /* 0x000fe20000000a00 */
[----:B------:R-:W-:Y:S01]  /*06f0*/  PRMT R3, RZ, 0x7610, R3 ;  /* 0x00007610ff037816 */ /* 0x000fe20000000003 */
[----:B------:R-:W-:Y:S01]  /*0700*/  BAR.SYNC.DEFER_BLOCKING 0x0 ;  /* 0x0000000000007b1d */ /* 0x000fe20000010000 */
[----:B------:R-:W-:Y:S01]  /*0710*/  IMAD R4, R5, 0x80, R0 ;  /* 0x0000008005047824 */ /* 0x000fe200078e0200 */
[----:B------:R-:W-:-:S02]  /*0720*/  ISETP.LT.AND P5, PT, R68, R21, !P0 ;  /* 0x000000154400720c */ /* 0x000fc400047a1270 */
[----:B------:R-:W-:Y:S02]  /*0730*/  IADD3 R8, P6, R6, UR16, RZ ;  /* 0x0000001006087c10 */ /* 0x000fe4000ffde0ff */
[----:B------:R-:W-:Y:S01]  /*0740*/  SHF.R.S32.HI R11, RZ, 0x1f, R4 ;  /* 0x0000001fff0b7819 */ /* 0x000fe20000011404 */
[----:B------:R-:W-:Y:S01]  /*0750*/  IMAD.WIDE.U32 R76, R4, UR14, RZ ;  /* 0x0000000e044c7c25 */ /* 0x000fe2000f8e00ff */
[----:B------:R-:W-:Y:S02]  /*0760*/  PRMT R5, RZ, 0x7610, R5 ;  /* 0x00007610ff057816 */ /* 0x000fe40000000005 */
[----:B------:R-:W-:Y:S01]  /*0770*/  IADD3.X R9, R7, UR17, RZ, P6, !PT ;  /* 0x0000001107097c10 */ /* 0x000fe2000b7fe4ff */
[----:B------:R-:W-:Y:S01]  /*0780*/  IMAD R13, R11, UR14, RZ ;  /* 0x0000000e0b0d7c24 */ /* 0x000fe2000f8e02ff */
[----:B------:R-:W-:-:S03]  /*0790*/  IADD3 R10, P6, R8, UR16, RZ ;  /* 0x00000010080a7c10 */ /* 0x000fc6000ffde0ff */
[----:B------:R-:W-:Y:S01]  /*07a0*/  IMAD R13, R4, UR15, R13 ;  /* 0x0000000f040d7c24 */ /* 0x000fe2000f8e020d */
[----:B------:R-:W-:Y:S01]  /*07b0*/  IADD3.X R11, R9, UR17, RZ, P6, !PT ;  /* 0x00000011090b7c10 */ /* 0x000fe2000b7fe4ff */
[----:B------:R0:W2:Y:S01]  /*07c0*/  @P4 LDG.E.LTC128B.U16 R3, desc[UR18][R6.64] ;  /* 0x0000001206034981 */ /* 0x0000a2000c1e1520 */
[----:B------:R-:W-:Y:S01]  /*07d0*/  ISETP.LT.AND P4, PT, R68, R21, !P3 ;  /* 0x000000154400720c */ /* 0x000fe20005f81270 */
[----:B------:R-:W-:Y:S02]  /*07e0*/  IMAD.IADD R74, R77, 0x1, R13 ;  /* 0x000000014d4a7824 */ /* 0x000fe400078e020d */
[----:B------:R1:W3:Y:S01]  /*07f0*/  @P5 LDG.E.LTC128B.U16 R5, desc[UR18][R8.64] ;  /* 0x0000001208055981 */ /* 0x0002e2000c1e1520 */
[----:B------:R-:W-:Y:S02]  /*0800*/  IADD3 R14, P5, R10, UR16, RZ ;  /* 0x000000100a0e7c10 */ /* 0x000fe4000ffbe0ff */
[----:B0-----:R-:W-:Y:S02]  /*0810*/  PRMT R7, RZ, 0x7610, R7 ;  /* 0x00007610ff077816 */ /* 0x001fe40000000007 */
[----:B------:R-:W-:-:S02]  /*0820*/  IADD3 R6, P6, R68, R76, RZ ;  /* 0x0000004c44067210 */ /* 0x000fc40007fde0ff */
[----:B------:R-:W-:-:S03]  /*0830*/  IADD3.X R15, R11, UR17, RZ, P5, !PT ;  /* 0x000000110b0f7c10 */ /* 0x000fc6000affe4ff */
[----:B------:R0:W4:Y:S01]  /*0840*/  @P4 LDG.E.LTC128B.U16 R7, desc[UR18][R10.64] ;  /* 0x000000120a074981 */ /* 0x000122000c1e1520 */
[----:B------:R-:W-:Y:S01]  /*0850*/  IMAD.X R13, R67, 0x1, R74, P6 ;  /* 0x00000001430d7824 */ /* 0x000fe200030e064a */
[----:B------:R-:W-:Y:S02]  /*0860*/  ISETP.GE.AND P4, PT, R4, UR13, PT ;  /* 0x0000000d04007c0c */ /* 0x000fe4000bf86270 */
[----:B------:R-:W-:Y:S02]  /*0870*/  LEA R16, P5, R6, UR8, 0x1 ;  /* 0x0000000806107c11 */ /* 0x000fe4000f8a08ff */
[-C--:B------:R-:W-:Y:S02]  /*0880*/  ISETP.LT.AND P6, PT, R68, R21.reuse, !P4 ;  /* 0x000000154400720c */ /* 0x080fe400067c1270 */
[----:B------:R-:W-:Y:S02]  /*0890*/  LEA.HI.X R17, R6, UR9, R13, 0x1, P5 ;  /* 0x0000000906117c11 */ /* 0x000fe4000a8f0c0d */
[----:B------:R-:W-:-:S02]  /*08a0*/  ISETP.LT.AND P5, PT, R68, R21, !P2 ;  /* 0x000000154400720c */ /* 0x000fc400057a1270 */
[----:B-1----:R-:W-:Y:S02]  /*08b0*/  PRMT R9, RZ, 0x7610, R9 ;  /* 0x00007610ff097816 */ /* 0x002fe40000000009 */
[----:B0-----:R-:W-:Y:S01]  /*08c0*/  PRMT R11, RZ, 0x7610, R11 ;  /* 0x00007610ff0b7816 */ /* 0x001fe2000000000b */
[----:B------:R-:W-:-:S04]  /*08d0*/  VIADD R6, R4, 0x20 ;  /* 0x0000002004067836 */ /* 0x000fc80000000000 */
[----:B------:R0:W5:Y:S01]  /*08e0*/  @P6 LDG.E.LTC128B.U16 R9, desc[UR18][R16.64] ;  /* 0x0000001210096981 */ /* 0x000162000c1e1520 */
[----:B------:R-:W-:-:S03]  /*08f0*/  IADD3 R18, P6, R16, UR22, RZ ;  /* 0x0000001610127c10 */ /* 0x000fc6000ffde0ff */
[----:B------:R1:W5:Y:S01]  /*0900*/  @P5 LDG.E.LTC128B.U16 R11, desc[UR18][R14.64] ;  /* 0x000000120e0b5981 */ /* 0x000362000c1e1520 */
[----:B------:R-:W-:Y:S02]  /*0910*/  ISETP.GE.AND P5, PT, R6, UR13, PT ;  /* 0x0000000d06007c0c */ /* 0x000fe4000bfa6270 */
[----:B------:R-:W-:Y:S02]  /*0920*/  IADD3.X R19, R17, UR23, RZ, P6, !PT ;  /* 0x0000001711137c10 */ /* 0x000fe4000b7fe4ff */
[----:B------:R-:W-:Y:S02]  /*0930*/  ISETP.LT.AND P6, PT, R68, R21, !P5 ;  /* 0x000000154400720c */ /* 0x000fe40006fc1270 */
[----:B------:R-:W-:Y:S01]  /*0940*/  PRMT R13, RZ, 0x7610, R13 ;  /* 0x00007610ff0d7816 */ /* 0x000fe2000000000d */
[----:B------:R-:W-:Y:S01]  /*0950*/  VIADD R6, R4, 0x40 ;  /* 0x0000004004067836 */ /* 0x000fe20000000000 */
[----:B------:R-:W-:-:S04]  /*0960*/  SEL R8, RZ, 0x1, P1 ;  /* 0x00000001ff087807 */ /* 0x000fc80000800000 */
[----:B------:R-:W-:-:S05]  /*0970*/  ISETP.GE.AND P1, PT, R6, UR13, PT ;  /* 0x0000000d06007c0c */ /* 0x000fca000bf26270 */
[----:B------:R1:W5:Y:S01]  /*0980*/  @P6 LDG.E.LTC128B.U16 R13, desc[UR18][R18.64] ;  /* 0x00000012120d6981 */ /* 0x000362000c1e1520 */
[----:B0-----:R-:W-:-:S04]  /*0990*/  IADD3 R16, P6, R18, UR22, RZ ;  /* 0x0000001612107c10 */ /* 0x001fc8000ffde0ff */
[----:B------:R-:W-:Y:S02]  /*09a0*/  IADD3.X R17, R19, UR23, RZ, P6, !PT ;  /* 0x0000001713117c10 */ /* 0x000fe4000b7fe4ff */
[----:B------:R-:W-:Y:S02]  /*09b0*/  ISETP.LT.AND P6, PT, R68, R21, !P1 ;  /* 0x000000154400720c */ /* 0x000fe40004fc1270 */
[----:B------:R-:W-:Y:S01]  /*09c0*/  PRMT R23, RZ, 0x7610, R23 ;  /* 0x00007610ff177816 */ /* 0x000fe20000000017 */
[----:B------:R-:W-:Y:S01]  /*09d0*/  VIADD R4, R4, 0x60 ;  /* 0x0000006004047836 */ /* 0x000fe20000000000 */
[----:B------:R-:W-:-:S04]  /*09e0*/  SEL R10, RZ, 0x1, P4 ;  /* 0x00000001ff0a7807 */ /* 0x000fc80002000000 */
[----:B------:R-:W-:-:S05]  /*09f0*/  ISETP.GE.AND P4, PT, R4, UR13, PT ;  /* 0x0000000d04007c0c */ /* 0x000fca000bf86270 */
[----:B------:R0:W5:Y:S01]  /*0a00*/  @P6 LDG.E.LTC128B.U16 R23, desc[UR18][R16.64] ;  /* 0x0000001210176981 */ /* 0x000162000c1e1520 */
[----:B-1----:R-:W-:-:S04]  /*0a10*/  IADD3 R14, P6, R16, UR22, RZ ;  /* 0x00000016100e7c10 */ /* 0x002fc8000ffde0ff */
[----:B------:R-:W-:Y:S02]  /*0a20*/  IADD3.X R15, R17, UR23, RZ, P6, !PT ;  /* 0x00000017110f7c10 */ /* 0x000fe4000b7fe4ff */
[----:B------:R-:W-:Y:S02]  /*0a30*/  ISETP.LT.AND P6, PT, R68, R21, !P4 ;  /* 0x000000154400720c */ /* 0x000fe400067c1270 */
[----:B------:R-:W-:-:S11]  /*0a40*/  PRMT R19, RZ, 0x7610, R19 ;  /* 0x00007610ff137816 */ /* 0x000fd60000000013 */
[----:B------:R1:W5:Y:S01]  /*0a50*/  @P6 LDG.E.LTC128B.U16 R19, desc[UR18][R14.64] ;  /* 0x000000120e136981 */ /* 0x000362000c1e1520 */
[----:B------:R-:W-:-:S06]  /*0a60*/  SHF.R.U32.HI R4, RZ, 0x5, R65 ;  /* 0x00000005ff047819 */ /* 0x000fcc0000011641 */
[----:B------:R-:W0:Y:S01]  /*0a70*/  SHFL.IDX PT, R4, R4, RZ, 0x1f ;  /* 0x00001fff04047589 */ /* 0x000e2200000e0000 */
[----:B------:R-:W1:Y:S01]  /*0a80*/  S2R R21, SR_CgaCtaId ;  /* 0x0000000000157919 */ /* 0x000e620000008800 */
[----:B0-----:R-:W-:-:S13]  /*0a90*/  R2UR UR4, R4 ;  /* 0x00000000040472ca */ /* 0x001fda00000e0000 */
[----:B------:R-:W-:-:S04]  /*0aa0*/  USHF.R.S32.HI UR13, URZ, 0x1f, UR4 ;  /* 0x0000001f3f0d7899 */ /* 0x000fc80008011404 */
[----:B------:R-:W-:-:S04]  /*0ab0*/  ULEA.HI UR13, UR13, UR4, URZ, 0x3 ;  /* 0x000000040d0d7291 */ /* 0x000fc8000f8f183f */
[----:B------:R-:W-:Y:S01]  /*0ac0*/  ULOP3.LUT UR12, UR13, 0xfffffff8, URZ, 0xc0, !UPT ;  /* 0xfffffff80d0c7892 */ /* 0x000fe2000f8ec03f */
[----:B------:R-:W-:-:S03]  /*0ad0*/  LOP3.LUT R12, R65, 0x1f, RZ, 0xc0, !PT ;  /* 0x0000001f410c7812 */ /* 0x000fc600078ec0ff */
[----:B------:R-:W-:Y:S01]  /*0ae0*/  UIADD3 UR14, UR4, -UR12, URZ ;  /* 0x8000000c040e7290 */ /* 0x000fe2000fffe03f */
[----:B------:R-:W-:-:S03]  /*0af0*/  SHF.R.U32.HI R12, RZ, 0x4, R12 ;  /* 0x00000004ff0c7819 */ /* 0x000fc6000001160c */
[----:B------:R-:W-:Y:S01]  /*0b00*/  USHF.R.S32.HI UR4, URZ, 0x1f, UR14 ;  /* 0x0000001f3f047899 */ /* 0x000fe2000801140e */
[----:B------:R-:W-:Y:S01]  /*0b10*/  MOV R6, 0x400 ;  /* 0x0000040000067802 */ /* 0x000fe20000000f00 */
[C---:B------:R-:W-:Y:S02]  /*0b20*/  IMAD.IADD R17, R65.reuse, 0x1, -R2 ;  /* 0x0000000141117824 */ /* 0x040fe400078e0a02 */
[----:B------:R-:W-:Y:S01]  /*0b30*/  ULEA.HI UR4, UR4, UR14, URZ, 0x2 ;  /* 0x0000000e04047291 */ /* 0x000fe2000f8f103f */
[----:B------:R-:W-:Y:S01]  /*0b40*/  IMAD.SHL.U32 R2, R65, 0x8, RZ ;  /* 0x0000000841027824 */ /* 0x000fe200078e00ff */
[----:B------:R-:W-:Y:S01]  /*0b50*/  UISETP.GE.AND UP0, UPT, UR21, 0x1, UPT ;  /* 0x000000011500788c */ /* 0x000fe2000bf06270 */
[----:B------:R-:W-:Y:S01]  /*0b60*/  IMAD.SHL.U32 R12, R12, 0x2, RZ ;  /* 0x000000020c0c7824 */ /* 0x000fe200078e00ff */
[----:B------:R-:W-:Y:S01]  /*0b70*/  UIMAD UR15, UR12, 0x11, URZ ;  /* 0x000000110c0f78a4 */ /* 0x000fe2000f8e023f */
[----:B-1----:R-:W-:Y:S01]  /*0b80*/  LEA R6, R21, R6, 0x18 ;  /* 0x0000000615067211 */ /* 0x002fe200078ec0ff */
[----:B------:R-:W-:Y:S01]  /*0b90*/  ULOP3.LUT UR12, UR4, 0xfffffffc, URZ, 0xc0, !UPT ;  /* 0xfffffffc040c7892 */ /* 0x000fe2000f8ec03f */
[----:B------:R-:W-:Y:S01]  /*0ba0*/  IMAD R21, R17, 0x88, R0 ;  /* 0x0000008811157824 */ /* 0x000fe200078e0200 */
[----:B------:R-:W-:-:S02]  /*0bb0*/  LOP3.LUT R15, R2, 0x70, RZ, 0xc0, !PT ;  /* 0x00000070020f7812 */ /* 0x000fc400078ec0ff */
[----:B------:R-:W-:Y:S01]  /*0bc0*/  LOP3.LUT R17, R12, 0xfffffffe, R65, 0xe2, !PT ;  /* 0xfffffffe0c117812 */ /* 0x000fe200078ee241 */
[----:B------:R-:W-:Y:S01]  /*0bd0*/  USHF.R.S32.HI UR4, URZ, 0x2, UR4 ;  /* 0x000000023f047899 */ /* 0x000fe20008011404 */
[----:B------:R-:W-:Y:S01]  /*0be0*/  SEL R0, RZ, 0xffffffff, P0 ;  /* 0xffffffffff007807 */ /* 0x000fe20000000000 */
[----:B------:R-:W-:Y:S01]  /*0bf0*/  UIADD3 UR12, UR14, -UR12, URZ ;  /* 0x8000000c0e0c7290 */ /* 0x000fe2000fffe03f */
[----:B------:R-:W-:Y:S02]  /*0c00*/  SEL R2, RZ, 0xffffffff, P5 ;  /* 0xffffffffff027807 */ /* 0x000fe40002800000 */
[----:B------:R-:W-:Y:S01]  /*0c10*/  PLOP3.LUT P0, PT, PT, PT, UP0, 0x80, 0x0 ;  /* 0x000000000000781c */ /* 0x000fe20003f0f008 */
[--C-:B------:R-:W-:Y:S01]  /*0c20*/  IMAD R70, R17, 0x10, R6.reuse ;  /* 0x0000001011467824 */ /* 0x100fe200078e0206 */
[--C-:B------:R-:W-:Y:S01]  /*0c30*/  IADD3 R69, R15, 0x1100, R6.reuse ;  /* 0x000011000f457810 */ /* 0x100fe20007ffe006 */
[----:B------:R-:W-:Y:S01]  /*0c40*/  IMAD.SHL.U32 R15, R0, 0x2, RZ ;  /* 0x00000002000f7824 */ /* 0x000fe200078e00ff */
[----:B------:R-:W-:Y:S01]  /*0c50*/  ULEA UR25, UR4, UR15, 0x3 ;  /* 0x0000000f04197291 */ /* 0x000fe2000f8e183f */
[----:B------:R-:W-:Y:S01]  /*0c60*/  IMAD.SHL.U32 R17, R2, 0x2, RZ ;  /* 0x0000000202117824 */ /* 0x000fe200078e00ff */
[----:B------:R-:W-:Y:S01]  /*0c70*/  ULEA UR14, UR12, UR15, 0x2 ;  /* 0x0000000f0c0e7291 */ /* 0x000fe2000f8e103f */
[----:B------:R-:W-:Y:S01]  /*0c80*/  IMAD R66, R21, 0x2, R6 ;  /* 0x0000000215427824 */ /* 0x000fe200078e0206 */
[----:B------:R-:W-:-:S02]  /*0c90*/  LOP3.LUT R8, R15, 0x2, R8, 0xe2, !PT ;  /* 0x000000020f087812 */ /* 0x000fc400078ee208 */
[----:B------:R-:W-:Y:S01]  /*0ca0*/  LOP3.LUT R10, R17, 0x2, R10, 0xe2, !PT ;  /* 0x00000002110a7812 */ /* 0x000fe200078ee20a */
[----:B------:R-:W-:Y:S01]  /*0cb0*/  IMAD.U32 R0, RZ, RZ, UR25 ;  /* 0x00000019ff007e24 */ /* 0x000fe2000f8e00ff */
[----:B------:R-:W-:Y:S01]  /*0cc0*/  SEL R15, RZ, 0x4, P3 ;  /* 0x00000004ff0f7807 */ /* 0x000fe20001800000 */
[----:B------:R-:W-:Y:S01]  /*0cd0*/  IMAD.U32 R21, RZ, RZ, UR14 ;  /* 0x0000000eff157e24 */ /* 0x000fe2000f8e00ff */
[----:B------:R-:W-:Y:S02]  /*0ce0*/  SEL R78, RZ, 0x8, P2 ;  /* 0x00000008ff4e7807 */ /* 0x000fe40001000000 */
[----:B------:R-:W-:Y:S02]  /*0cf0*/  SEL R17, RZ, 0x4, P1 ;  /* 0x00000004ff117807 */ /* 0x000fe40000800000 */
[----:B------:R-:W-:Y:S01]  /*0d00*/  SEL R80, RZ, 0x8, P4 ;  /* 0x00000008ff507807 */ /* 0x000fe20002000000 */
[----:B------:R-:W-:Y:S01]  /*0d10*/  IMAD R69, R0, 0x10, R69 ;  /* 0x0000001000457824 */ /* 0x000fe200078e0245 */
[----:B------:R-:W-:Y:S01]  /*0d20*/  LOP3.LUT R78, R78, R15, R8, 0xfe, !PT ;  /* 0x0000000f4e4e7212 */ /* 0x000fe200078efe08 */
[----:B------:R-:W-:Y:S01]  /*0d30*/  IMAD R70, R21, 0x10, R70 ;  /* 0x0000001015467824 */ /* 0x000fe200078e0246 */
[----:B------:R-:W-:-:S02]  /*0d40*/  LOP3.LUT R80, R80, R17, R10, 0xfe, !PT ;  /* 0x0000001150507212 */ /* 0x000fc400078efe0a */
        /* <DEDUP_REMOVED lines=47> */
[----:B------:R-:W-:Y:S01]  /*1040*/  PRMT R53, RZ, 0x7610, R53 ;  /* 0x00007610ff357816 */ /* 0x000fe20000000035 */
[----:B--2---:R0:W-:Y:S04]  /*1050*/  STS.U16 [R66], R3 ;  /* 0x0000000342007388 */ /* 0x0041e80000000400 */
[----:B---3--:R1:W-:Y:S01]  /*1060*/  STS.U16 [R66+0x40], R5 ;  /* 0x0000400542007388 */ /* 0x0083e20000000400 */
[----:B------:R-:W-:-:S02]  /*1070*/  PRMT R54, RZ, 0x7610, R54 ;  /* 0x00007610ff367816 */ /* 0x000fc40000000036 */
[----:B------:R-:W-:Y:S02]  /*1080*/  PRMT R55, RZ, 0x7610, R55 ;  /* 0x00007610ff377816 */ /* 0x000fe40000000037 */
[----:B------:R-:W-:Y:S02]  /*1090*/  PRMT R56, RZ, 0x7610, R56 ;  /* 0x00007610ff387816 */ /* 0x000fe40000000038 */
[----:B0-----:R-:W-:Y:S01]  /*10a0*/  PRMT R3, RZ, 0x7610, R3 ;  /* 0x00007610ff037816 */ /* 0x001fe20000000003 */
[----:B----4-:R0:W-:Y:S01]  /*10b0*/  STS.U16 [R66+0x80], R7 ;  /* 0x0000800742007388 */ /* 0x0101e20000000400 */
[----:B-1----:R-:W-:Y:S02]  /*10c0*/  PRMT R5, RZ, 0x7610, R5 ;  /* 0x00007610ff057816 */ /* 0x002fe40000000005 */
[----:B------:R-:W-:Y:S02]  /*10d0*/  PRMT R57, RZ, 0x7610, R57 ;  /* 0x00007610ff397816 */ /* 0x000fe40000000039 */
[----:B------:R-:W-:-:S02]  /*10e0*/  PRMT R58, RZ, 0x7610, R58 ;  /* 0x00007610ff3a7816 */ /* 0x000fc4000000003a */
[----:B------:R-:W-:Y:S02]  /*10f0*/  PRMT R59, RZ, 0x7610, R59 ;  /* 0x00007610ff3b7816 */ /* 0x000fe4000000003b */
[----:B------:R-:W-:Y:S02]  /*1100*/  PRMT R60, RZ, 0x7610, R60 ;  /* 0x00007610ff3c7816 */ /* 0x000fe4000000003c */
[----:B0-----:R-:W-:Y:S02]  /*1110*/  PRMT R7, RZ, 0x7610, R7 ;  /* 0x00007610ff077816 */ /* 0x001fe40000000007 */
[----:B------:R-:W-:Y:S01]  /*1120*/  PRMT R61, RZ, 0x7610, R61 ;  /* 0x00007610ff3d7816 */ /* 0x000fe2000000003d */
[----:B-----5:R0:W-:Y:S04]  /*1130*/  STS.U16 [R66+0x1100], R9 ;  /* 0x0011000942007388 */ /* 0x0201e80000000400 */
[----:B------:R1:W-:Y:S01]  /*1140*/  STS.U16 [R66+0xc0], R11 ;  /* 0x0000c00b42007388 */ /* 0x0003e20000000400 */
[----:B0-----:R-:W-:-:S02]  /*1150*/  PRMT R9, RZ, 0x7610, R9 ;  /* 0x00007610ff097816 */ /* 0x001fc40000000009 */
[----:B-1----:R-:W-:Y:S01]  /*1160*/  PRMT R11, RZ, 0x7610, R11 ;  /* 0x00007610ff0b7816 */ /* 0x002fe2000000000b */
[----:B------:R0:W-:Y:S02]  /*1170*/  STS.U16 [R66+0x1140], R13 ;  /* 0x0011400d42007388 */ /* 0x0001e40000000400 */
[----:B0-----:R-:W-:Y:S02]  /*1180*/  PRMT R13, RZ, 0x7610, R13 ;  /* 0x00007610ff0d7816 */ /* 0x001fe4000000000d */
[----:B------:R0:W-:Y:S02]  /*1190*/  STS.U16 [R66+0x1180], R23 ;  /* 0x0011801742007388 */ /* 0x0001e40000000400 */
[----:B0-----:R-:W-:Y:S02]  /*11a0*/  PRMT R23, RZ, 0x7610, R23 ;  /* 0x00007610ff177816 */ /* 0x001fe40000000017 */
[----:B------:R0:W-:Y:S02]  /*11b0*/  STS.U16 [R66+0x11c0], R19 ;  /* 0x0011c01342007388 */ /* 0x0001e40000000400 */
[----:B0-----:R-:W-:Y:S01]  /*11c0*/  PRMT R19, RZ, 0x7610, R19 ;  /* 0x00007610ff137816 */ /* 0x001fe20000000013 */
[----:B------:R-:W-:Y:S06]  /*11d0*/  BAR.SYNC.DEFER_BLOCKING 0x0 ;  /* 0x0000000000007b1d */ /* 0x000fec0000010000 */
[----:B------:R-:W-:Y:S05]  /*11e0*/  @!P0 BRA `(.L_x_72) ;  /* 0x0000001c00b48947 */ /* 0x000fea0003800000 */
[C---:B------:R-:W-:Y:S01]  /*11f0*/  SHF.L.U64.HI R3, R76.reuse, 0x1, R74 ;  /* 0x000000014c037819 */ /* 0x040fe2000001024a */
[----:B------:R-:W-:Y:S01]  /*1200*/  IMAD.SHL.U32 R2, R76, 0x2, RZ ;  /* 0x000000024c027824 */ /* 0x000fe200078e00ff */
[C---:B------:R-:W-:Y:S01]  /*1210*/  SHF.L.U64.HI R5, R82.reuse, 0x1, R72 ;  /* 0x0000000152057819 */ /* 0x040fe20000010248 */
[----:B------:R-:W-:Y:S01]  /*1220*/  IMAD.U32 R7, RZ, RZ, UR24 ;  /* 0x00000018ff077e24 */ /* 0x000fe2000f8e00ff */
[----:B------:R-:W-:Y:S01]  /*1230*/  ULDC.64 UR26, c[0x0][0x278] ;  /* 0x00009e00001a7ab9 */ /* 0x000fe20000000a00 */
[----:B------:R-:W-:Y:S01]  /*1240*/  IMAD.SHL.U32 R4, R82, 0x2, RZ ;  /* 0x0000000252047824 */ /* 0x000fe200078e00ff */
[----:B------:R-:W-:Y:S01]  /*1250*/  ULDC.64 UR14, c[0x0][0x280] ;  /* 0x0000a000000e7ab9 */ /* 0x000fe20000000a00 */
[----:B------:R-:W-:Y:S01]  /*1260*/  IMAD.U32 R9, RZ, RZ, UR24 ;  /* 0x00000018ff097e24 */ /* 0x000fe2000f8e00ff */
[----:B------:R-:W-:Y:S01]  /*1270*/  UIADD3 UR26, UP0, UP1, UR8, UR26, -UR14 ;  /* 0x0000001a081a7290 */ /* 0x000fe2000f91e80e */
[----:B------:R-:W-:Y:S01]  /*1280*/  IMAD.WIDE R2, R7, 0x2, R2 ;  /* 0x0000000207027825 */ /* 0x000fe200078e0202 */
[C---:B------:R-:W-:Y:S01]  /*1290*/  SHF.L.U64.HI R67, R68.reuse, 0x1, R67 ;  /* 0x0000000144437819 */ /* 0x040fe20000010243 */
[----:B------:R-:W-:Y:S01]  /*12a0*/  ULDC.64 UR24, c[0x0][0x258] ;  /* 0x0000960000187ab9 */ /* 0x000fe20000000a00 */
[----:B------:R-:W-:Y:S01]  /*12b0*/  ULDC.64 UR28, c[0x0][0x260] ;  /* 0x00009800001c7ab9 */ /* 0x000fe20000000a00 */
[----:B------:R-:W-:Y:S01]  /*12c0*/  IMAD.SHL.U32 R73, R68, 0x2, RZ ;  /* 0x0000000244497824 */ /* 0x000fe200078e00ff */
[----:B------:R-:W-:Y:S01]  /*12d0*/  UIADD3.X UR27, UR9, UR27, ~UR15, UP0, UP1 ;  /* 0x0000001b091b7290 */ /* 0x000fe200087e2c0f */
[----:B------:R-:W-:Y:S01]  /*12e0*/  IMAD.WIDE R4, R9, 0x2, R4 ;  /* 0x0000000209047825 */ /* 0x000fe200078e0204 */
[----:B------:R-:W-:Y:S01]  /*12f0*/  UISETP.GT.AND UP0, UPT, UR21, 0x8, UPT ;  /* 0x000000081500788c */ /* 0x000fe2000bf04270 */
[----:B------:R-:W0:Y:S01]  /*1300*/  LDS.128 R16, [R70] ;  /* 0x0000000046107984 */ /* 0x000e220000000c00 */
[-C--:B------:R-:W-:Y:S01]  /*1310*/  IADD3 R74, P0, R2, R73.reuse, RZ ;  /* 0x00000049024a7210 */ /* 0x080fe20007f1e0ff */
[----:B------:R-:W-:Y:S01]  /*1320*/  UIADD3 UR24, UP2, UP3, UR10, UR24, -UR28 ;  /* 0x000000180a187290 */ /* 0x000fe2000fb5e81c */
[----:B------:R-:W-:Y:S01]  /*1330*/  IADD3 R72, P1, R4, R73, RZ ;  /* 0x0000004904487210 */ /* 0x000fe20007f3e0ff */
[----:B------:R-:W-:Y:S01]  /*1340*/  UIADD3 UR14, UR21, 0x7, URZ ;  /* 0x00000007150e7890 */ /* 0x000fe2000fffe03f */
[C---:B------:R-:W-:Y:S01]  /*1350*/  VIADD R2, R66.reuse, 0x1980 ;  /* 0x0000198042027836 */ /* 0x040fe20000000000 */
[----:B------:R-:W-:Y:S01]  /*1360*/  UIMAD UR21, UR23, 0x3, URZ ;  /* 0x00000003171578a4 */ /* 0x000fe2000f8e023f */
[--C-:B------:R-:W-:Y:S01]  /*1370*/  IMAD.X R75, R3, 0x1, R67.reuse, P0 ;  /* 0x00000001034b7824 */ /* 0x100fe200000e0643 */
[----:B------:R-:W-:Y:S01]  /*1380*/  UIADD3.X UR25, UR11, UR25, ~UR29, UP2, UP3 ;  /* 0x000000190b197290 */ /* 0x000fe200097e6c1d */
[----:B------:R-:W-:Y:S01]  /*1390*/  IMAD.U32 R3, RZ, RZ, UR22 ;  /* 0x00000016ff037e24 */ /* 0x000fe2000f8e00ff */
[----:B------:R-:W-:Y:S01]  /*13a0*/  USHF.R.S32.HI UR15, URZ, 0x1f, UR14 ;  /* 0x0000001f3f0f7899 */ /* 0x000fe2000801140e */
[----:B------:R-:W-:Y:S01]  /*13b0*/  IMAD.X R73, R5, 0x1, R67, P1 ;  /* 0x0000000105497824 */ /* 0x000fe200008e0643 */
[----:B------:R-:W-:Y:S01]  /*13c0*/  ULDC.64 UR10, c[0x0][0x258] ;  /* 0x00009600000a7ab9 */ /* 0x000fe20000000a00 */
[----:B------:R-:W-:Y:S01]  /*13d0*/  IMAD.U32 R5, RZ, RZ, UR16 ;  /* 0x00000010ff057e24 */ /* 0x000fe2000f8e00ff */
[----:B------:R-:W-:Y:S01]  /*13e0*/  UIMAD UR28, UR17, 0x3, URZ ;  /* 0x00000003111c78a4 */ /* 0x000fe2000f8e023f */
[----:B------:R-:W-:Y:S01]  /*13f0*/  IMAD.WIDE.U32 R74, R3, 0x3, R74 ;  /* 0x00000003034a7825 */ /* 0x000fe200078e004a */
[----:B------:R-:W-:Y:S01]  /*1400*/  PLOP3.LUT P0, PT, PT, PT, UP0, 0x80, 0x0 ;  /* 0x000000000000781c */ /* 0x000fe20003f0f008 */
[----:B------:R-:W-:Y:S01]  /*1410*/  ULDC.64 UR8, c[0x0][0x278] ;  /* 0x00009e0000087ab9 */ /* 0x000fe20000000a00 */
[----:B------:R-:W-:Y:S01]  /*1420*/  UIMAD.WIDE.U32 UR10, UR16, 0x3, UR10 ;  /* 0x00000003100a78a5 */ /* 0x000fe2000f8e000a */
[----:B------:R-:W-:Y:S01]  /*1430*/  IMAD.WIDE.U32 R72, R5, 0x3, R72 ;  /* 0x0000000305487825 */ /* 0x000fe200078e0048 */
[----:B------:R1:W2:Y:S01]  /*1440*/  LDS.128 R12, [R69] ;  /* 0x00000000450c7984 */ /* 0x0002a20000000c00 */
[----:B------:R-:W-:Y:S01]  /*1450*/  UIMAD.WIDE.U32 UR8, UR22, 0x3, UR8 ;  /* 0x00000003160878a5 */ /* 0x000fe2000f8e0008 */
[----:B------:R-:W-:Y:S01]  /*1460*/  CS2R R32, SRZ ;  /* 0x0000000000207805 */ /* 0x000fe2000001ff00 */
        /* <DEDUP_REMOVED lines=23> */
[----:B------:R-:W-:Y:S01]  /*15e0*/  SEL R7, R80, RZ, P0 ;  /* 0x000000ff50077207 */ /* 0x000fe20000000000 */
[----:B------:R-:W-:Y:S01]  /*15f0*/  IMAD.MOV.U32 R31, RZ, RZ, RZ ;  /* 0x000000ffff1f7224 */ /* 0x000fe200078e00ff */
[----:B------:R-:W-:Y:S01]  /*1600*/  SEL R4, R78, RZ, P0 ;  /* 0x000000ff4e047207 */ /* 0x000fe20000000000 */
[----:B------:R-:W-:Y:S01]  /*1610*/  VIADD R8, R75, UR21 ;  /* 0x000000154b087c36 */ /* 0x000fe20008000000 */
[----:B------:R-:W-:-:S02]  /*1620*/  UIADD3 UR29, UR11, UR28, URZ ;  /* 0x0000001c0b1d7290 */ /* 0x000fc4000fffe03f */
[----:B------:R-:W-:Y:S01]  /*1630*/  VIADD R5, R73, UR28 ;  /* 0x0000001c49057c36 */ /* 0x000fe20008000000 */
[----:B------:R-:W-:Y:S02]  /*1640*/  UIADD3 UR30, UR9, UR21, URZ ;  /* 0x00000015091e7290 */ /* 0x000fe4000fffe03f */
[----:B------:R-:W-:Y:S01]  /*1650*/  ULEA.HI.SX32 UR15, UR15, 0x1, 0x1d ;  /* 0x000000010f0f7891 */ /* 0x000fe2000f8fea3f */
[----:B0-----:R-:W-:-:S11]  /*1660*/  UMOV UR28, 0x1 ;  /* 0x00000001001c7882 */ /* 0x001fd60000000000 */
.L_x_73:
[CC--:B--2---:R-:W-:Y:S01]  /*1670*/  HFMA2 R43, R16.reuse.H0_H0, R13.reuse, R43 ;  /* 0x0000000d102b7231 */ /* 0x0c4fe2000000082b */
[----:B------:R-:W-:Y:S01]  /*1680*/  IADD3 R22, P2, R72, UR24, RZ ;  /* 0x0000001848167c10 */ /* 0x000fe2000ff5e0ff */
[-C--:B------:R-:W-:Y:S01]  /*1690*/  HFMA2 R42, R16.H1_H1, R13.reuse, R42 ;  /* 0x0000000d102a7231 */ /* 0x080fe20000000c2a */
[----:B------:R-:W-:Y:S01]  /*16a0*/  LOP3.LUT P4, RZ, R4, 0x1, RZ, 0xc0, !PT ;  /* 0x0000000104ff7812 */ /* 0x000fe2000788c0ff */
[CC--:B------:R-:W-:Y:S01]  /*16b0*/  HFMA2 R41, R17.reuse.H0_H0, R13.reuse, R70 ;  /* 0x0000000d11297231 */ /* 0x0c0fe20000000846 */
[----:B------:R-:W-:Y:S01]  /*16c0*/  IADD3.X R23, R5, UR25, RZ, P2, !PT ;  /* 0x0000001905177c10 */ /* 0x000fe200097fe4ff */
        /* <DEDUP_REMOVED lines=12> */
[----:B------:R-:W-:Y:S01]  /*1790*/  HFMA2 R52, R19.H1_H1, R14, R52 ;  /* 0x0000000e13347231 */ /* 0x000fe20000000c34 */
[----:B------:R-:W-:Y:S01]  /*17a0*/  LOP3.LUT R14, R4, 0x2, RZ, 0xc0, !PT ;  /* 0x00000002040e7812 */ /* 0x000fe200078ec0ff */
[CC--:B------:R-:W-:Y:S02]  /*17b0*/  HFMA2 R31, R16.reuse.H0_H0, R12.reuse, R31 ;  /* 0x0000000c101f7231 */ /* 0x0c0fe4000000081f */
[-C--:B------:R-:W-:Y:S01]  /*17c0*/  HFMA2 R30, R16.H1_H1, R12.reuse, R77 ;  /* 0x0000000c101e7231 */ /* 0x080fe20000000c4d */
[----:B------:R-:W-:Y:S01]  /*17d0*/  SHF.R.U32.HI R14, RZ, 0x1, R14 ;  /* 0x00000001ff0e7819 */ /* 0x000fe2000001160e */
[----:B------:R-:W-:-:S02]  /*17e0*/  HFMA2 R33, R17.H0_H0, R12, R33 ;  /* 0x0000000c11217231 */ /* 0x000fc40000000821 */
[-C--:B------:R-:W-:Y:S01]  /*17f0*/  HFMA2 R37, R17.H1_H1, R12.reuse, R37 ;  /* 0x0000000c11257231 */ /* 0x080fe20000000c25 */
[----:B------:R-:W-:Y:S01]  /*1800*/  ISETP.NE.U32.AND P0, PT, R14, RZ, PT ;  /* 0x000000ff0e00720c */ /* 0x000fe20003f05070 */
[CC--:B------:R-:W-:Y:S01]  /*1810*/  HFMA2 R36, R18.reuse.H0_H0, R12.reuse, R81 ;  /* 0x0000000c12247231 */ /* 0x0c0fe20000000851 */
[----:B------:R-:W-:Y:S01]  /*1820*/  LOP3.LUT R14, R4, 0x8, RZ, 0xc0, !PT ;  /* 0x00000008040e7812 */ /* 0x000fe200078ec0ff */
[-C--:B------:R-:W-:Y:S02]  /*1830*/  HFMA2 R35, R18.H1_H1, R12.reuse, R35 ;  /* 0x0000000c12237231 */ /* 0x080fe40000000c23 */
[CC--:B------:R-:W-:Y:S01]  /*1840*/  HFMA2 R34, R19.reuse.H0_H0, R12.reuse, R34 ;  /* 0x0000000c13227231 */ /* 0x0c0fe20000000822 */
[----:B------:R-:W-:Y:S01]  /*1850*/  SHF.R.U32.HI R14, RZ, 0x3, R14 ;  /* 0x00000003ff0e7819 */ /* 0x000fe2000001160e */
[----:B------:R-:W-:Y:S02]  /*1860*/  HFMA2 R44, R19.H1_H1, R12, R44 ;  /* 0x0000000c132c7231 */ /* 0x000fe40000000c2c */
[-C--:B------:R-:W-:Y:S01]  /*1870*/  HFMA2 R9, R17.H0_H0, R15.reuse, R76 ;  /* 0x0000000f11097231 */ /* 0x080fe2000000084c */
[----:B------:R-:W-:Y:S01]  /*1880*/  ISETP.NE.U32.AND P2, PT, R14, RZ, PT ;  /* 0x000000ff0e00720c */ /* 0x000fe20003f45070 */
[----:B------:R-:W-:-:S02]  /*1890*/  HFMA2 R12, R16.H0_H0, R15, R55 ;  /* 0x0000000f100c7231 */ /* 0x000fc40000000837 */
[-C--:B------:R-:W-:Y:S02]  /*18a0*/  HFMA2 R11, R17.H1_H1, R15.reuse, R68 ;  /* 0x0000000f110b7231 */ /* 0x080fe40000000c44 */
[-C--:B------:R-:W-:Y:S01]  /*18b0*/  HFMA2 R10, R18.H0_H0, R15.reuse, R20 ;  /* 0x0000000f120a7231 */ /* 0x080fe20000000814 */
[----:B------:R-:W-:Y:S01]  /*18c0*/  IADD3 R20, P5, R22, UR16, RZ ;  /* 0x0000001016147c10 */ /* 0x000fe2000ffbe0ff */
[-C--:B------:R-:W-:Y:S02]  /*18d0*/  HFMA2 R16, R16.H1_H1, R15.reuse, R71 ;  /* 0x0000000f10107231 */ /* 0x080fe40000000c47 */
[-C--:B------:R-:W-:Y:S01]  /*18e0*/  HFMA2 R29, R18.H1_H1, R15.reuse, R54 ;  /* 0x0000000f121d7231 */ /* 0x080fe20000000c36 */
[----:B------:R-:W-:Y:S01]  /*18f0*/  IADD3.X R21, R23, UR17, RZ, P5, !PT ;  /* 0x0000001117157c10 */ /* 0x000fe2000affe4ff */
[CC--:B------:R-:W-:Y:S01]  /*1900*/  HFMA2 R28, R19.reuse.H0_H0, R15.reuse, R28 ;  /* 0x0000000f131c7231 */ /* 0x0c0fe2000000081c */
[----:B------:R-:W-:Y:S01]  /*1910*/  IADD3 R14, P5, R20, UR16, RZ ;  /* 0x00000010140e7c10 */ /* 0x000fe2000ffbe0ff */
[----:B------:R-:W-:Y:S01]  /*1920*/  HFMA2 R32, R19.H1_H1, R15, R32 ;  /* 0x0000000f13207231 */ /* 0x000fe20000000c20 */
[----:B------:R-:W-:Y:S01]  /*1930*/  LOP3.LUT R15, R4, 0x4, RZ, 0xc0, !PT ;  /* 0x00000004040f7812 */ /* 0x000fe200078ec0ff */
[----:B------:R-:W-:Y:S01]  /*1940*/  LDS.128 R24, [R0] ;  /* 0x0000000000187984 */ /* 0x000fe20000000c00 */
[----:B------:R-:W-:-:S02]  /*1950*/  PRMT R69, RZ, 0x7610, R69 ;  /* 0x00007610ff457816 */ /* 0x000fc40000000045 */
[----:B------:R-:W-:Y:S02]  /*1960*/  SHF.R.U32.HI R15, RZ, 0x2, R15 ;  /* 0x00000002ff0f7819 */ /* 0x000fe4000001160f */
[----:B------:R-:W-:Y:S02]  /*1970*/  PRMT R67, RZ, 0x7610, R67 ;  /* 0x00007610ff437816 */ /* 0x000fe40000000043 */
[----:B------:R-:W-:Y:S01]  /*1980*/  ISETP.NE.U32.AND P1, PT, R15, RZ, PT ;  /* 0x000000ff0f00720c */ /* 0x000fe20003f25070 */
[----:B------:R-:W2:Y:S01]  /*1990*/  @P0 LDG.E.LTC128B.U16 R69, desc[UR18][R20.64] ;  /* 0x0000001214450981 */ /* 0x000ea2000c1e1520 */
[----:B------:R-:W-:Y:S02]  /*19a0*/  IADD3.X R15, R21, UR17, RZ, P5, !PT ;  /* 0x00000011150f7c10 */ /* 0x000fe4000affe4ff */
[----:B------:R-:W-:Y:S02]  /*19b0*/  IADD3 R56, P0, R14, UR16, RZ ;  /* 0x000000100e387c10 */ /* 0x000fe4000ff1e0ff */
[----:B------:R-:W-:-:S02]  /*19c0*/  PRMT R71, RZ, 0x7610, R71 ;  /* 0x00007610ff477816 */ /* 0x000fc40000000047 */
[----:B------:R-:W-:Y:S02]  /*19d0*/  IADD3 R54, P5, R74, UR26, RZ ;  /* 0x0000001a4a367c10 */ /* 0x000fe4000ffbe0ff */
[----:B------:R-:W-:Y:S02]  /*19e0*/  PRMT R63, RZ, 0x7610, R63 ;  /* 0x00007610ff3f7816 */ /* 0x000fe4000000003f */
[----:B------:R-:W-:Y:S01]  /*19f0*/  LOP3.LUT R17, R7, 0x2, RZ, 0xc0, !PT ;  /* 0x0000000207117812 */ /* 0x000fe200078ec0ff */
[----:B------:R0:W3:Y:S01]  /*1a00*/  @P1 LDG.E.LTC128B.U16 R67, desc[UR18][R14.64] ;  /* 0x000000120e431981 */ /* 0x0000e2000c1e1520 */
[----:B------:R-:W-:Y:S02]  /*1a10*/  IADD3.X R57, R15, UR17, RZ, P0, !PT ;  /* 0x000000110f397c10 */ /* 0x000fe400087fe4ff */
[----:B------:R-:W-:Y:S01]  /*1a20*/  IADD3.X R55, R8, UR27, RZ, P5, !PT ;  /* 0x0000001b08377c10 */ /* 0x000fe2000affe4ff */
[----:B------:R1:W4:Y:S01]  /*1a30*/  @P4 LDG.E.LTC128B.U16 R71, desc[UR18][R22.64] ;  /* 0x0000001216474981 */ /* 0x000322000c1e1520 */
[----:B------:R-:W-:-:S02]  /*1a40*/  SHF.R.U32.HI R17, RZ, 0x1, R17 ;  /* 0x00000001ff117819 */ /* 0x000fc40000011611 */
[C---:B0-----:R-:W-:Y:S01]  /*1a50*/  LOP3.LUT R14, R7.reuse, 0x4, RZ, 0xc0, !PT ;  /* 0x00000004070e7812 */ /* 0x041fe200078ec0ff */
[----:B------:R0:W5:Y:S01]  /*1a60*/  @P2 LDG.E.LTC128B.U16 R63, desc[UR18][R56.64] ;  /* 0x00000012383f2981 */ /* 0x000162000c1e1520 */
[----:B------:R-:W-:Y:S02]  /*1a70*/  IADD3 R18, P1, R54, UR22, RZ ;  /* 0x0000001636127c10 */ /* 0x000fe4000ff3e0ff */
[----:B------:R-:W-:Y:S01]  /*1a80*/  SHF.R.U32.HI R14, RZ, 0x2, R14 ;  /* 0x00000002ff0e7819 */ /* 0x000fe2000001160e */
[----:B-1----:R-:W1:Y:S01]  /*1a90*/  LDS.128 R20, [R3] ;  /* 0x0000000003147984 */ /* 0x002e620000000c00 */
[C---:B------:R-:W-:Y:S02]  /*1aa0*/  LOP3.LUT P4, RZ, R7.reuse, 0x1, RZ, 0xc0, !PT ;  /* 0x0000000107ff7812 */ /* 0x040fe4000788c0ff */
[----:B------:R-:W-:Y:S02]  /*1ab0*/  ISETP.NE.U32.AND P0, PT, R14, RZ, PT ;  /* 0x000000ff0e00720c */ /* 0x000fe40003f05070 */
[----:B------:R-:W-:-:S02]  /*1ac0*/  LOP3.LUT R14, R7, 0x8, RZ, 0xc0, !PT ;  /* 0x00000008070e7812 */ /* 0x000fc400078ec0ff */
[----:B------:R-:W-:Y:S02]  /*1ad0*/  IADD3.X R19, R55, UR23, RZ, P1, !PT ;  /* 0x0000001737137c10 */ /* 0x000fe40008ffe4ff */
[----:B------:R-:W-:Y:S02]  /*1ae0*/  IADD3 R76, P2, R18, UR22, RZ ;  /* 0x00000016124c7c10 */ /* 0x000fe4000ff5e0ff */
[----:B------:R-:W-:Y:S02]  /*1af0*/  SHF.R.U32.HI R14, RZ, 0x3, R14 ;  /* 0x00000003ff0e7819 */ /* 0x000fe4000001160e */
[----:B0-----:R-:W-:Y:S02]  /*1b00*/  PRMT R57, RZ, 0x7610, R57 ;  /* 0x00007610ff397816 */ /* 0x001fe40000000039 */
[----:B------:R-:W-:Y:S02]  /*1b10*/  IADD3.X R77, R19, UR23, RZ, P2, !PT ;  /* 0x00000017134d7c10 */ /* 0x000fe400097fe4ff */
[----:B------:R-:W-:-:S02]  /*1b20*/  ISETP.NE.U32.AND P3, PT, R17, RZ, PT ;  /* 0x000000ff1100720c */ /* 0x000fc40003f65070 */
[----:B------:R-:W-:Y:S01]  /*1b30*/  PRMT R61, RZ, 0x7610, R61 ;  /* 0x00007610ff3d7816 */ /* 0x000fe2000000003d */
[----:B------:R-:W5:Y:S01]  /*1b40*/  @P0 LDG.E.LTC128B.U16 R57, desc[UR18][R76.64] ;  /* 0x000000124c390981 */ /* 0x000f62000c1e1520 */
[----:B------:R-:W-:Y:S02]  /*1b50*/  ISETP.NE.U32.AND P1, PT, R14, RZ, PT ;  /* 0x000000ff0e00720c */ /* 0x000fe40003f25070 */
[----:B------:R-:W-:Y:S02]  /*1b60*/  IADD3 R14, P0, R76, UR22, RZ ;  /* 0x000000164c0e7c10 */ /* 0x000fe4000ff1e0ff */
[----:B------:R0:W5:Y:S01]  /*1b70*/  @P4 LDG.E.LTC128B.U16 R61, desc[UR18][R54.64] ;  /* 0x00000012363d4981 */ /* 0x000162000c1e1520 */
[----:B------:R-:W-:Y:S02]  /*1b80*/  PRMT R59, RZ, 0x7610, R59 ;  /* 0x00007610ff3b7816 */ /* 0x000fe4000000003b */
[----:B------:R-:W-:-:S04]  /*1b90*/  IADD3.X R15, R77, UR23, RZ, P0, !PT ;  /* 0x000000174d0f7c10 */ /* 0x000fc800087fe4ff */
[----:B------:R-:W5:Y:S01]  /*1ba0*/  @P3 LDG.E.LTC128B.U16 R59, desc[UR18][R18.64] ;  /* 0x00000012123b3981 */ /* 0x000f62000c1e1520 */
[----:B0-----:R-:W-:-:S06]  /*1bb0*/  PRMT R55, RZ, 0x7610, R55 ;  /* 0x00007610ff377816 */ /* 0x001fcc0000000037 */
[----:B------:R0:W5:Y:S01]  /*1bc0*/  @P1 LDG.E.LTC128B.U16 R55, desc[UR18][R14.64] ;  /* 0x000000120e371981 */ /* 0x000162000c1e1520 */
[CC--:B-1----:R-:W-:Y:S02]  /*1bd0*/  HFMA2 R31, R20.reuse.H0_H0, R24.reuse, R31 ;  /* 0x00000018141f7231 */ /* 0x0c2fe4000000081f */
        /* <DEDUP_REMOVED lines=17> */
[-C--:B------:R-:W-:Y:S02]  /*1cf0*/  HFMA2 R25, R22.H1_H1, R26.reuse, R45 ;  /* 0x0000001a16197231 */ /* 0x080fe40000000c2d */
[CC--:B------:R-:W-:Y:S02]  /*1d00*/  HFMA2 R24, R20.reuse.H0_H0, R27.reuse, R12 ;  /* 0x0000001b14187231 */ /* 0x0c0fe4000000080c */
[-C--:B------:R-:W-:Y:S02]  /*1d10*/  HFMA2 R45, R23.H0_H0, R26.reuse, R13 ;  /* 0x0000001a172d7231 */ /* 0x080fe4000000080d */
[----:B------:R-:W-:Y:S01]  /*1d20*/  HFMA2 R20, R20.H1_H1, R27, R16 ;  /* 0x0000001b14147231 */ /* 0x000fe20000000c10 */
[----:B0-----:R-:W-:Y:S04]  /*1d30*/  LDS.128 R12, [R3+0x110] ;  /* 0x00011000030c7984 */ /* 0x001fe80000000c00 */
[----:B------:R-:W0:Y:S01]  /*1d40*/  LDS.128 R16, [R0+0x110] ;  /* 0x0001100000107984 */ /* 0x000e220000000c00 */
        /* <DEDUP_REMOVED lines=27> */
[CC--:B------:R-:W-:Y:S02]  /*1f00*/  HFMA2 R49, R12.reuse.H1_H1, R18.reuse, R49 ;  /* 0x000000120c317231 */ /* 0x0c0fe40000000c31 */
[-C--:B------:R-:W-:Y:S02]  /*1f10*/  HFMA2 R16, R12.H0_H0, R19.reuse, R24 ;  /* 0x000000130c107231 */ /* 0x080fe40000000818 */
[-C--:B------:R-:W-:Y:S02]  /*1f20*/  HFMA2 R17, R14.H1_H1, R18.reuse, R25 ;  /* 0x000000120e117231 */ /* 0x080fe40000000c19 */
[----:B------:R-:W-:Y:S01]  /*1f30*/  HFMA2 R12, R12.H1_H1, R19, R20 ;  /* 0x000000130c0c7231 */ /* 0x000fe20000000c14 */
[----:B------:R-:W-:Y:S04]  /*1f40*/  LDS.128 R24, [R0+0x220] ;  /* 0x0002200000187984 */ /* 0x000fe80000000c00 */
[----:B------:R-:W0:Y:S01]  /*1f50*/  LDS.128 R20, [R3+0x220] ;  /* 0x0002200003147984 */ /* 0x000e220000000c00 */
[----:B------:R-:W-:-:S02]  /*1f60*/  HFMA2 R48, R13.H0_H0, R18, R48 ;  /* 0x000000120d307231 */ /* 0x000fc40000000830 */
[-C--:B------:R-:W-:Y:S02]  /*1f70*/  HFMA2 R47, R13.H1_H1, R18.reuse, R47 ;  /* 0x000000120d2f7231 */ /* 0x080fe40000000c2f */
[-C--:B------:R-:W-:Y:S02]  /*1f80*/  HFMA2 R46, R14.H0_H0, R18.reuse, R46 ;  /* 0x000000120e2e7231 */ /* 0x080fe4000000082e */
[CC--:B------:R-:W-:Y:S02]  /*1f90*/  HFMA2 R45, R15.reuse.H0_H0, R18.reuse, R45 ;  /* 0x000000120f2d7231 */ /* 0x0c0fe4000000082d */
[----:B------:R-:W-:Y:S02]  /*1fa0*/  HFMA2 R52, R15.H1_H1, R18, R52 ;  /* 0x000000120f347231 */ /* 0x000fe40000000c34 */
        /* <DEDUP_REMOVED lines=23> */
[CC--:B------:R-:W-:Y:S02]  /*2120*/  HFMA2 R49, R20.reuse.H1_H1, R26.reuse, R49 ;  /* 0x0000001a14317231 */ /* 0x0c0fe40000000c31 */
[----:B------:R-:W-:Y:S02]  /*2130*/  HFMA2 R24, R20.H0_H0, R27, R16 ;  /* 0x0000001b14187231 */ /* 0x000fe40000000810 */
[----:B------:R-:W-:-:S02]  /*2140*/  HFMA2 R25, R22.H1_H1, R26, R17 ;  /* 0x0000001a16197231 */ /* 0x000fc40000000c11 */
[----:B------:R-:W-:Y:S01]  /*2150*/  HFMA2 R20, R20.H1_H1, R27, R12 ;  /* 0x0000001b14147231 */ /* 0x000fe20000000c0c */
[----:B------:R-:W-:Y:S04]  /*2160*/  LDS.128 R16, [R3+0x330] ;  /* 0x0003300003107984 */ /* 0x000fe80000000c00 */
[----:B------:R-:W0:Y:S01]  /*2170*/  LDS.128 R12, [R0+0x330] ;  /* 0x00033000000c7984 */ /* 0x000e220000000c00 */
[CC--:B------:R-:W-:Y:S02]  /*2180*/  HFMA2 R48, R21.reuse.H0_H0, R26.reuse, R48 ;  /* 0x0000001a15307231 */ /* 0x0c0fe40000000830 */
[-C--:B------:R-:W-:Y:S02]  /*2190*/  HFMA2 R47, R21.H1_H1, R26.reuse, R47 ;  /* 0x0000001a152f7231 */ /* 0x080fe40000000c2f */
[----:B------:R-:W-:-:S02]  /*21a0*/  HFMA2 R46, R22.H0_H0, R26, R46 ;  /* 0x0000001a162e7231 */ /* 0x000fc4000000082e */
[CC--:B------:R-:W-:Y:S02]  /*21b0*/  HFMA2 R45, R23.reuse.H0_H0, R26.reuse, R45 ;  /* 0x0000001a172d7231 */ /* 0x0c0fe4000000082d */
[----:B------:R-:W-:Y:S02]  /*21c0*/  HFMA2 R52, R23.H1_H1, R26, R52 ;  /* 0x0000001a17347231 */ /* 0x000fe40000000c34 */
[CC--:B------:R-:W-:Y:S02]  /*21d0*/  HFMA2 R9, R21.reuse.H0_H0, R27.reuse, R9 ;  /* 0x0000001b15097231 */ /* 0x0c0fe40000000809 */
[-C--:B------:R-:W-:Y:S02]  /*21e0*/  HFMA2 R11, R21.H1_H1, R27.reuse, R11 ;  /* 0x0000001b150b7231 */ /* 0x080fe40000000c0b */
[CC--:B------:R-:W-:Y:S02]  /*21f0*/  HFMA2 R10, R22.reuse.H0_H0, R27.reuse, R10 ;  /* 0x0000001b160a7231 */ /* 0x0c0fe4000000080a */
[----:B------:R-:W-:-:S02]  /*2200*/  HFMA2 R29, R22.H1_H1, R27, R29 ;  /* 0x0000001b161d7231 */ /* 0x000fc40000000c1d */
[CC--:B------:R-:W-:Y:S02]  /*2210*/  HFMA2 R28, R23.reuse.H0_H0, R27.reuse, R28 ;  /* 0x0000001b171c7231 */ /* 0x0c0fe4000000081c */
[----:B------:R-:W-:Y:S02]  /*2220*/  HFMA2 R32, R23.H1_H1, R27, R32 ;  /* 0x0000001b17207231 */ /* 0x000fe40000000c20 */
[CC--:B0-----:R-:W-:Y:S02]  /*2230*/  HFMA2 R31, R16.reuse.H0_H0, R12.reuse, R31 ;  /* 0x0000000c101f7231 */ /* 0x0c1fe4000000081f */
[-C--:B------:R-:W-:Y:S02]  /*2240*/  HFMA2 R30, R16.H1_H1, R12.reuse, R30 ;  /* 0x0000000c101e7231 */ /* 0x080fe40000000c1e */
[CC--:B------:R-:W-:Y:S02]  /*2250*/  HFMA2 R33, R17.reuse.H0_H0, R12.reuse, R33 ;  /* 0x0000000c11217231 */ /* 0x0c0fe40000000821 */
[----:B------:R-:W-:-:S02]  /*2260*/  HFMA2 R37, R17.H1_H1, R12, R37 ;  /* 0x0000000c11257231 */ /* 0x000fc40000000c25 */
[CC--:B------:R-:W-:Y:S02]  /*2270*/  HFMA2 R36, R18.reuse.H0_H0, R12.reuse, R36 ;  /* 0x0000000c12247231 */ /* 0x0c0fe40000000824 */
[-C--:B------:R-:W-:Y:S02]  /*2280*/  HFMA2 R35, R18.H1_H1, R12.reuse, R35 ;  /* 0x0000000c12237231 */ /* 0x080fe40000000c23 */
[CC--:B------:R-:W-:Y:S02]  /*2290*/  HFMA2 R34, R19.reuse.H0_H0, R12.reuse, R34 ;  /* 0x0000000c13227231 */ /* 0x0c0fe40000000822 */
[C---:B------:R-:W-:Y:S02]  /*22a0*/  HFMA2 R44, R19.reuse.H1_H1, R12, R44 ;  /* 0x0000000c132c7231 */ /* 0x040fe40000000c2c */
[-C--:B------:R-:W-:Y:S02]  /*22b0*/  HFMA2 R12, R19.H0_H0, R13.reuse, R51 ;  /* 0x0000000d130c7231 */ /* 0x080fe40000000833 */
[----:B------:R-:W-:-:S02]  /*22c0*/  HFMA2 R43, R16.H0_H0, R13, R43 ;  /* 0x0000000d102b7231 */ /* 0x000fc4000000082b */
[-C--:B------:R-:W-:Y:S02]  /*22d0*/  HFMA2 R42, R16.H1_H1, R13.reuse, R42 ;  /* 0x0000000d102a7231 */ /* 0x080fe40000000c2a */
[CC--:B------:R-:W-:Y:S02]  /*22e0*/  HFMA2 R41, R17.reuse.H0_H0, R13.reuse, R41 ;  /* 0x0000000d11297231 */ /* 0x0c0fe40000000829 */
[-C--:B------:R-:W-:Y:S02]  /*22f0*/  HFMA2 R40, R17.H1_H1, R13.reuse, R40 ;  /* 0x0000000d11287231 */ /* 0x080fe40000000c28 */
[CC--:B------:R-:W-:Y:S02]  /*2300*/  HFMA2 R39, R18.reuse.H0_H0, R13.reuse, R39 ;  /* 0x0000000d12277231 */ /* 0x0c0fe40000000827 */
[-C--:B------:R-:W-:Y:S02]  /*2310*/  HFMA2 R38, R18.H1_H1, R13.reuse, R38 ;  /* 0x0000000d12267231 */ /* 0x080fe40000000c26 */
        /* <DEDUP_REMOVED lines=53> */
[----:B------:R-:W-:Y:S02]  /*2670*/  UISETP.NE.AND UP1, UPT, UR28, 0x1, UPT ;  /* 0x000000011c00788c */ /* 0x000fe4000bf25270 */
[----:B------:R-:W-:Y:S01]  /*2680*/  UIADD3 UR15, UR15, -0x1, URZ ;  /* 0xffffffff0f0f7890 */ /* 0x000fe2000fffe03f */
        /* <DEDUP_REMOVED lines=16> */
[-C--:B------:R-:W-:Y:S02]  /*2790*/  HFMA2 R17, R13.H0_H0, R18.reuse, R48 ;  /* 0x000000120d117231 */ /* 0x080fe40000000830 */
[----:B------:R-:W-:Y:S02]  /*27a0*/  HFMA2 R48, R14.H1_H1, R18, R25 ;  /* 0x000000120e307231 */ /* 0x000fe40000000c19 */
[CC--:B------:R-:W-:Y:S02]  /*27b0*/  HFMA2 R53, R12.reuse.H0_H0, R19.reuse, R26 ;  /* 0x000000130c357231 */ /* 0x0c0fe4000000081a */
[----:B------:R-:W-:Y:S01]  /*27c0*/  HFMA2 R54, R12.H1_H1, R19, R20 ;  /* 0x000000130c367231 */ /* 0x000fe20000000c14 */
[----:B------:R-:W-:Y:S04]  /*27d0*/  LDS.128 R24, [R0+0x660] ;  /* 0x0006600000187984 */ /* 0x000fe80000000c00 */
[----:B------:R-:W0:Y:S04]  /*27e0*/  LDS.128 R20, [R3+0x660] ;  /* 0x0006600003147984 */ /* 0x000e280000000c00 */
[----:B----4-:R-:W-:Y:S04]  /*27f0*/  STS.U16 [R6], R71 ;  /* 0x0000004706007388 */ /* 0x010fe80000000400 */
[----:B--2---:R1:W-:Y:S04]  /*2800*/  STS.U16 [R6+0x40], R69 ;  /* 0x0000404506007388 */ /* 0x0043e80000000400 */
[----:B---3--:R-:W-:Y:S04]  /*2810*/  STS.U16 [R6+0x80], R67 ;  /* 0x0000804306007388 */ /* 0x008fe80000000400 */
[----:B-----5:R2:W-:Y:S04]  /*2820*/  STS.U16 [R6+0xc0], R63 ;  /* 0x0000c03f06007388 */ /* 0x0205e80000000400 */
[----:B------:R-:W-:Y:S04]  /*2830*/  STS.U16 [R2], R61 ;  /* 0x0000003d02007388 */ /* 0x000fe80000000400 */
[----:B------:R-:W-:Y:S04]  /*2840*/  STS.U16 [R2+0x40], R59 ;  /* 0x0000403b02007388 */ /* 0x000fe80000000400 */
[----:B------:R-:W-:Y:S04]  /*2850*/  STS.U16 [R2+0x80], R57 ;  /* 0x0000803902007388 */ /* 0x000fe80000000400 */
[----:B------:R3:W-:Y:S01]  /*2860*/  STS.U16 [R2+0xc0], R55 ;  /* 0x0000c03702007388 */ /* 0x0007e20000000400 */
[----:B------:R-:W-:Y:S01]  /*2870*/  UMOV UR21, 0x770 ;  /* 0x0000077000157882 */ /* 0x000fe20000000000 */
[----:B------:R-:W-:Y:S01]  /*2880*/  UMOV UR14, 0xfffff780 ;  /* 0xfffff780000e7882 */ /* 0x000fe20000000000 */
[----:B------:R-:W-:-:S02]  /*2890*/  USEL UR21, UR21, 0xfffff670, !UP1 ;  /* 0xfffff67015157887 */ /* 0x000fc4000c800000 */
[----:B------:R-:W-:Y:S02]  /*28a0*/  USEL UR14, UR14, 0x880, !UP1 ;  /* 0x000008800e0e7887 */ /* 0x000fe4000c800000 */
[----:B------:R-:W-:-:S06]  /*28b0*/  UISETP.GT.AND UP1, UPT, UR15, 0x1, UPT ;  /* 0x000000010f00788c */ /* 0x000fcc000bf24270 */
[----:B------:R-:W-:Y:S01]  /*28c0*/  PLOP3.LUT P1, PT, PT, PT, UP1, 0x80, 0x0 ;  /* 0x000000000000781c */ /* 0x000fe20003f2f018 */
[----:B------:R-:W-:Y:S01]  /*28d0*/  UISETP.GT.AND UP0, UPT, UR15, 0x2, UPT ;  /* 0x000000020f00788c */ /* 0x000fe2000bf04270 */
[CC--:B------:R-:W-:Y:S01]  /*28e0*/  HFMA2 R50, R12.reuse.H0_H0, R18.reuse, R50 ;  /* 0x000000120c327231 */ /* 0x0c0fe20000000832 */
[----:B------:R-:W-:Y:S01]  /*28f0*/  UIADD3 UR26, UP2, UR26, UR8, URZ ;  /* 0x000000081a1a7290 */ /* 0x000fe2000ff5e03f */
[-C--:B------:R-:W-:Y:S01]  /*2900*/  HFMA2 R49, R12.H1_H1, R18.reuse, R49 ;  /* 0x000000120c317231 */ /* 0x080fe20000000c31 */
[----:B------:R-:W-:Y:S01]  /*2910*/  UIADD3 UR24, UP3, UR24, UR10, URZ ;  /* 0x0000000a18187290 */ /* 0x000fe2000ff7e03f */
[-C--:B------:R-:W-:Y:S02]  /*2920*/  HFMA2 R47, R13.H1_H1, R18.reuse, R47 ;  /* 0x000000120d2f7231 */ /* 0x080fe40000000c2f */
[-C--:B------:R-:W-:Y:S02]  /*2930*/  HFMA2 R46, R14.H0_H0, R18.reuse, R46 ;  /* 0x000000120e2e7231 */ /* 0x080fe4000000082e */
[----:B------:R-:W-:-:S02]  /*2940*/  HFMA2 R45, R15.H0_H0, R18, R45 ;  /* 0x000000120f2d7231 */ /* 0x000fc4000000082d */
[----:B------:R-:W-:Y:S02]  /*2950*/  HFMA2 R52, R15.H1_H1, R18, R52 ;  /* 0x000000120f347231 */ /* 0x000fe40000000c34 */
[CC--:B------:R-:W-:Y:S02]  /*2960*/  HFMA2 R9, R13.reuse.H0_H0, R19.reuse, R9 ;  /* 0x000000130d097231 */ /* 0x0c0fe40000000809 */
[-C--:B------:R-:W-:Y:S02]  /*2970*/  HFMA2 R11, R13.H1_H1, R19.reuse, R11 ;  /* 0x000000130d0b7231 */ /* 0x080fe40000000c0b */
[CC--:B------:R-:W-:Y:S02]  /*2980*/  HFMA2 R10, R14.reuse.H0_H0, R19.reuse, R10 ;  /* 0x000000130e0a7231 */ /* 0x0c0fe4000000080a */
[-C--:B------:R-:W-:Y:S02]  /*2990*/  HFMA2 R29, R14.H1_H1, R19.reuse, R29 ;  /* 0x000000130e1d7231 */ /* 0x080fe40000000c1d */
[----:B------:R-:W-:-:S02]  /*29a0*/  HFMA2 R28, R15.H0_H0, R19, R28 ;  /* 0x000000130f1c7231 */ /* 0x000fc4000000081c */
[----:B------:R-:W-:Y:S01]  /*29b0*/  HFMA2 R32, R15.H1_H1, R19, R32 ;  /* 0x000000130f207231 */ /* 0x000fe20000000c20 */
[----:B------:R-:W-:Y:S01]  /*29c0*/  BAR.SYNC.DEFER_BLOCKING 0x0 ;  /* 0x0000000000007b1d */ /* 0x000fe20000010000 */
[----:B0-----:R-:W-:Y:S02]  /*29d0*/  HFMA2 R56, R23.H0_H0, R25, R16 ;  /* 0x0000001917387231 */ /* 0x001fe40000000810 */
[----:B-1----:R-:W-:Y:S01]  /*29e0*/  HFMA2 R69, R21.H0_H0, R26, R17 ;  /* 0x0000001a15457231 */ /* 0x002fe20000000811 */
[----:B------:R-:W-:Y:S01]  /*29f0*/  PLOP3.LUT P0, PT, PT, PT, UP0, 0x80, 0x0 ;  /* 0x000000000000781c */ /* 0x000fe20003f0f008 */
[----:B------:R-:W-:Y:S01]  /*2a00*/  ULOP3.LUT UR28, UR28, 0x1, URZ, 0x3c, !UPT ;  /* 0x000000011c1c7892 */ /* 0x000fe2000f8e3c3f */
[----:B--2---:R-:W-:Y:S01]  /*2a10*/  VIADD R6, R6, UR14 ;  /* 0x0000000e06067c36 */ /* 0x004fe20008000000 */
[----:B------:R-:W-:Y:S01]  /*2a20*/  UIADD3.X UR27, UR27, UR30, URZ, UP2, !UPT ;  /* 0x0000001e1b1b7290 */ /* 0x000fe200097fe43f */
[----:B---3--:R-:W-:Y:S01]  /*2a30*/  VIADD R2, R2, UR14 ;  /* 0x0000000e02027c36 */ /* 0x008fe20008000000 */
[----:B------:R-:W-:Y:S01]  /*2a40*/  UIADD3.X UR25, UR25, UR29, URZ, UP3, !UPT ;  /* 0x0000001d19197290 */ /* 0x000fe20009ffe43f */
[----:B------:R-:W-:-:S02]  /*2a50*/  HFMA2 R31, R20.H0_H0, R24, R31 ;  /* 0x00000018141f7231 */ /* 0x000fc4000000081f */
[-C--:B------:R-:W-:Y:S02]  /*2a60*/  HFMA2 R77, R20.H1_H1, R24.reuse, R30 ;  /* 0x00000018144d7231 */ /* 0x080fe40000000c1e */
[CC--:B------:R-:W-:Y:S02]  /*2a70*/  HFMA2 R33, R21.reuse.H0_H0, R24.reuse, R33 ;  /* 0x0000001815217231 */ /* 0x0c0fe40000000821 */
[-C--:B------:R-:W-:Y:S02]  /*2a80*/  HFMA2 R37, R21.H1_H1, R24.reuse, R37 ;  /* 0x0000001815257231 */ /* 0x080fe40000000c25 */
[CC--:B------:R-:W-:Y:S02]  /*2a90*/  HFMA2 R81, R22.reuse.H0_H0, R24.reuse, R36 ;  /* 0x0000001816517231 */ /* 0x0c0fe40000000824 */
[-C--:B------:R-:W-:Y:S01]  /*2aa0*/  HFMA2 R35, R22.H1_H1, R24.reuse, R35 ;  /* 0x0000001816237231 */ /* 0x080fe20000000c23 */
[----:B------:R0:W1:Y:S01]  /*2ab0*/  LDS.128 R16, [R3+UR21] ;  /* 0x0000001503107984 */ /* 0x0000620008000c00 */
[----:B------:R-:W-:-:S03]  /*2ac0*/  HFMA2 R34, R23.H0_H0, R24, R34 ;  /* 0x0000001817227231 */ /* 0x000fc60000000822 */
[----:B------:R2:W3:Y:S01]  /*2ad0*/  LDS.128 R12, [R0+UR21] ;  /* 0x00000015000c7984 */ /* 0x0004e20008000c00 */
[----:B------:R-:W-:Y:S02]  /*2ae0*/  HFMA2 R44, R23.H1_H1, R24, R44 ;  /* 0x00000018172c7231 */ /* 0x000fe40000000c2c */
[----:B0-----:R-:W-:Y:S02]  /*2af0*/  VIADD R3, R3, UR21 ;  /* 0x0000001503037c36 */ /* 0x001fe40008000000 */
[CC--:B------:R-:W-:Y:S02]  /*2b00*/  HFMA2 R43, R20.reuse.H0_H0, R25.reuse, R43 ;  /* 0x00000019142b7231 */ /* 0x0c0fe4000000082b */
[----:B--2---:R-:W-:Y:S02]  /*2b10*/  VIADD R0, R0, UR21 ;  /* 0x0000001500007c36 */ /* 0x004fe40008000000 */
[-C--:B------:R-:W-:Y:S01]  /*2b20*/  HFMA2 R42, R20.H1_H1, R25.reuse, R42 ;  /* 0x00000019142a7231 */ /* 0x080fe20000000c2a */
[----:B------:R-:W-:Y:S01]  /*2b30*/  SEL R4, R4, RZ, P0 ;  /* 0x000000ff04047207 */ /* 0x000fe20000000000 */
[CC--:B------:R-:W-:Y:S01]  /*2b40*/  HFMA2 R70, R21.reuse.H0_H0, R25.reuse, R41 ;  /* 0x0000001915467231 */ /* 0x0c0fe20000000829 */
[----:B------:R-:W-:Y:S01]  /*2b50*/  SEL R7, R7, RZ, P0 ;  /* 0x000000ff07077207 */ /* 0x000fe20000000000 */
[----:B------:R-:W-:-:S02]  /*2b60*/  HFMA2 R66, R21.H1_H1, R25, R40 ;  /* 0x0000001915427231 */ /* 0x000fc40000000c28 */
[----:B------:R-:W-:Y:S02]  /*2b70*/  VIADD R3, R3, 0x110 ;  /* 0x0000011003037836 */ /* 0x000fe40000000000 */
[CC--:B------:R-:W-:Y:S02]  /*2b80*/  HFMA2 R39, R22.reuse.H0_H0, R25.reuse, R39 ;  /* 0x0000001916277231 */ /* 0x0c0fe40000000827 */
[----:B------:R-:W-:Y:S02]  /*2b90*/  VIADD R0, R0, 0x110 ;  /* 0x0000011000007836 */ /* 0x000fe40000000000 */
[-C--:B------:R-:W-:Y:S02]  /*2ba0*/  HFMA2 R38, R22.H1_H1, R25.reuse, R38 ;  /* 0x0000001916267231 */ /* 0x080fe40000000c26 */
[----:B------:R-:W-:Y:S02]  /*2bb0*/  HFMA2 R24, R23.H1_H1, R25, R51 ;  /* 0x0000001917187231 */ /* 0x000fe40000000c33 */
[----:B------:R-:W-:-:S02]  /*2bc0*/  HFMA2 R79, R20.H0_H0, R26, R50 ;  /* 0x0000001a144f7231 */ /* 0x000fc40000000832 */
[CC--:B------:R-:W-:Y:S02]  /*2bd0*/  HFMA2 R49, R20.reuse.H1_H1, R26.reuse, R49 ;  /* 0x0000001a14317231 */ /* 0x0c0fe40000000c31 */
[CC--:B------:R-:W-:Y:S02]  /*2be0*/  HFMA2 R55, R20.reuse.H0_H0, R27.reuse, R53 ;  /* 0x0000001b14377231 */ /* 0x0c0fe40000000835 */
[----:B------:R-:W-:Y:S02]  /*2bf0*/  HFMA2 R71, R20.H1_H1, R27, R54 ;  /* 0x0000001b14477231 */ /* 0x000fe40000000c36 */
        /* <DEDUP_REMOVED lines=10> */
[----:B------:R-:W-:Y:S01]  /*2ca0*/  HFMA2 R32, R23.H1_H1, R27, R32 ;  /* 0x0000001b17207231 */ /* 0x000fe20000000c20 */
[----:B-1-3--:R-:W-:Y:S06]  /*2cb0*/  @P1 BRA `(.L_x_73) ;  /* 0xffffffe8006c1947 */ /* 0x00afec000383ffff */
        /* <DEDUP_REMOVED lines=27> */
[C---:B------:R-:W-:Y:S02]  /*2e70*/  PRMT R18, R38.reuse, 0x7610, R18 ;  /* 0x0000761026127816 */ /* 0x040fe40000000012 */
[----:B------:R-:W-:Y:S02]  /*2e80*/  PRMT R19, R38, 0x7632, R19 ;  /* 0x0000763226137816 */ /* 0x000fe40000000013 */
[----:B------:R-:W-:-:S02]  /*2e90*/  PRMT R60, R31, 0x7610, R60 ;  /* 0x000076101f3c7816 */ /* 0x000fc4000000003c */
[----:B------:R-:W-:Y:S02]  /*2ea0*/  PRMT R61, R31, 0x7632, R61 ;  /* 0x000076321f3d7816 */ /* 0x000fe4000000003d */
[C---:B------:R-:W-:Y:S02]  /*2eb0*/  PRMT R58, R43.reuse, 0x7610, R58 ;  /* 0x000076102b3a7816 */ /* 0x040fe4000000003a */
[----:B------:R-:W-:Y:S02]  /*2ec0*/  PRMT R59, R43, 0x7632, R59 ;  /* 0x000076322b3b7816 */ /* 0x000fe4000000003b */
        /* <DEDUP_REMOVED lines=29> */
[C---:B------:R-:W-:Y:S02]  /*30a0*/  PRMT R30, R68.reuse, 0x7610, R30 ;  /* 0x00007610441e7816 */ /* 0x040fe4000000001e */
[----:B------:R-:W-:-:S07]  /*30b0*/  PRMT R31, R68, 0x7632, R31 ;  /* 0x00007632441f7816 */ /* 0x000fce000000001f */
.L_x_72:
        /* <DEDUP_REMOVED lines=11> */
.L_x_74:
[----:B------:R-:W-:Y:S02]  /*3170*/  ULDC.64 UR8, c[0x0][0x310] ;  /* 0x0000c40000087ab9 */ /* 0x000fe40000000a00 */
[----:B------:R-:W-:-:S04]  /*3180*/  ISETP.NE.U32.AND P0, PT, RZ, UR8, PT ;  /* 0x00000008ff007c0c */ /* 0x000fc8000bf05070 */
[----:B------:R-:W-:-:S13]  /*3190*/  ISETP.NE.AND.EX P0, PT, RZ, UR9, PT, P0 ;  /* 0x00000009ff007c0c */ /* 0x000fda000bf05300 */
[----:B------:R-:W-:Y:S05]  /*31a0*/  @!P0 BRA `(.L_x_76) ;  /* 0x00000000000c8947 */ /* 0x000fea0003800000 */
[----:B------:R-:W0:Y:S02]  /*31b0*/  LDC.64 R66, c[0x0][0x310] ;  /* 0x0000c400ff427b82 */ /* 0x000e240000000a00 */
[----:B0-----:R0:W5:Y:S01]  /*31c0*/  LDG.E.U16 R75, desc[UR18][R66.64] ;  /* 0x00000012424b7981 */ /* 0x001162000c1e1500 */
[----:B------:R-:W-:Y:S05]  /*31d0*/  BRA `(.L_x_75) ;  /* 0x0000000000087947 */ /* 0x000fea0003800000 */
.L_x_76:
[----:B------:R-:W-:Y:S02]  /*31e0*/  ULDC.U16 UR8, c[0x0][0x308] ;  /* 0x0000c20000087ab9 */ /* 0x000fe40000000400 */
[----:B------:R-:W-:-:S07]  /*31f0*/  IMAD.U32 R75, RZ, RZ, UR8 ;  /* 0x00000008ff4b7e24 */ /* 0x000fce000f8e00ff */
.L_x_75:
        /* <DEDUP_REMOVED lines=11> */
.L_x_77:
[----:B------:R-:W-:Y:S02]  /*32b0*/  ULDC.64 UR8, c[0x0][0x318] ;  /* 0x0000c60000087ab9 */ /* 0x000fe40000000a00 */
[----:B------:R-:W-:-:S04]  /*32c0*/  ISETP.NE.U32.AND P0, PT, RZ, UR8, PT ;  /* 0x00000008ff007c0c */ /* 0x000fc8000bf05070 */
[----:B------:R-:W-:-:S13]  /*32d0*/  ISETP.NE.AND.EX P0, PT, RZ, UR9, PT, P0 ;  /* 0x00000009ff007c0c */ /* 0x000fda000bf05300 */
[----:B------:R-:W-:Y:S05]  /*32e0*/  @!P0 BRA `(.L_x_79) ;  /* 0x00000000000c8947 */ /* 0x000fea0003800000 */
[----:B01----:R-:W0:Y:S02]  /*32f0*/  LDC.64 R66, c[0x0][0x318] ;  /* 0x0000c600ff427b82 */ /* 0x003e240000000a00 */
[----:B0-----:R2:W5:Y:S01]  /*3300*/  LDG.E.U16 R74, desc[UR18][R66.64] ;  /* 0x00000012424a7981 */ /* 0x001562000c1e1500 */
[----:B------:R-:W-:Y:S05]  /*3310*/  BRA `(.L_x_78) ;  /* 0x0000000000087947 */ /* 0x000fea0003800000 */
.L_x_79:
[----:B------:R-:W-:Y:S02]  /*3320*/  ULDC.U16 UR8, c[0x0][0x30a] ;  /* 0x0000c28000087ab9 */ /* 0x000fe40000000400 */
[----:B------:R-:W-:-:S07]  /*3330*/  IMAD.U32 R74, RZ, RZ, UR8 ;  /* 0x00000008ff4a7e24 */ /* 0x000fce000f8e00ff */
.L_x_78:
        /* <DEDUP_REMOVED lines=11> */
[----:B------:R-:W-:-:S02]  /*33f0*/  UIADD3 UR8, UR6, UR10, URZ ;  /* 0x0000000a06087290 */ /* 0x000fc4000fffe03f */
[----:B------:R-:W-:Y:S02]  /*3400*/  USHF.R.S32.HI UR13, URZ, 0x3, UR13 ;  /* 0x000000033f0d7899 */ /* 0x000fe4000801140d */
[----:B------:R-:W-:Y:S01]  /*3410*/  UIMAD UR7, UR7, UR8, UR5 ;  /* 0x00000008070772a4 */ /* 0x000fe2000f8e0205 */
[----:B------:R-:W-:-:S03]  /*3420*/  ULDC.64 UR10, c[0x0][0x240] ;  /* 0x00009000000a7ab9 */ /* 0x000fc60000000a00 */
        /* <DEDUP_REMOVED lines=11> */
.L_x_114:
[----:B------:R-:W-:Y:S05]  /*34e0*/  BRX R72 -0x34f0                                                                                                                                                                                                                                          (*"BRANCH_TARGETS .L_x_115,.L_x_116,.L_x_117"*) ;  /* 0xffffffc848c47949 */ /* 0x000fea000383ffff */
.L_x_117:
        /* <DEDUP_REMOVED lines=15> */
.L_x_115:
        /* <DEDUP_REMOVED lines=10> */
.L_x_116:
        /* <DEDUP_REMOVED lines=18> */
.L_x_80:
        /* <DEDUP_REMOVED lines=13> */
.L_x_83:
[----:B------:R-:W-:Y:S05]  /*3870*/  BSYNC B0 ;  /* 0x0000000000007941 */ /* 0x000fea0003800000 */
.L_x_82:
[----:B0----5:R-:W-:-:S07]  /*3880*/  @P1 PRMT R74, R68, 0x7610, R74 ;  /* 0x00007610444a1816 */ /* 0x021fce000000004a */
.L_x_81:
        /* <DEDUP_REMOVED lines=25> */
[----:B------:R-:W-:Y:S01]  /*3a20*/  ISETP.NE.AND.EX P4, PT, R71, RZ, PT, P4 ;  /* 0x000000ff4700720c */ /* 0x000fe20003f85340 */
[----:B------:R-:W-:Y:S01]  /*3a30*/  IMAD R77, R77, 0x80, R78 ;  /* 0x000000804d4d7824 */ /* 0x000fe200078e024e */
[----:B------:R-:W-:Y:S01]  /*3a40*/  ISETP.NE.AND.EX P1, PT, R67, RZ, PT, P1 ;  /* 0x000000ff4300720c */ /* 0x000fe20003f25310 */
[----:B------:R-:W-:-:S02]  /*3a50*/  IMAD R68, R68, 0x10, R73 ;  /* 0x0000001044447824 */ /* 0x000fc400078e0249 */
[----:B------:R-:W-:Y:S02]  /*3a60*/  IMAD R72, R72, 0x4, R79 ;  /* 0x0000000448487824 */ /* 0x000fe400078e024f */
[----:B------:R-:W-:Y:S02]  /*3a70*/  IMAD.SHL.U32 R68, R68, 0x8, RZ ;  /* 0x0000000844447824 */ /* 0x000fe400078e00ff */
[----:B------:R-:W-:-:S03]  /*3a80*/  IMAD.WIDE R82, R77, 0x2, RZ ;  /* 0x000000024d527825 */ /* 0x000fc600078e02ff */
[----:B------:R-:W-:Y:S01]  /*3a90*/  SHF.R.S32.HI R79, RZ, 0x1f, R68 ;  /* 0x0000001fff4f7819 */ /* 0x000fe20000011444 */
[----:B------:R-:W-:Y:S01]  /*3aa0*/  IMAD.U32 R69, RZ, RZ, UR4 ;  /* 0x00000004ff457e24 */ /* 0x000fe2000f8e00ff */
[----:B------:R-:W-:Y:S01]  /*3ab0*/  ULDC.64 UR4, c[0x0][0x288] ;  /* 0x0000a20000047ab9 */ /* 0x000fe20000000a00 */
[----:B------:R-:W-:Y:S02]  /*3ac0*/  IMAD R73, R73, 0x142, RZ ;  /* 0x0000014249497824 */ /* 0x000fe400078e02ff */
[----:B------:R-:W-:Y:S02]  /*3ad0*/  IMAD R81, R79, UR4, RZ ;  /* 0x000000044f517c24 */ /* 0x000fe4000f8e02ff */
[----:B------:R-:W-:Y:S02]  /*3ae0*/  IMAD R69, R69, 0x40, R80 ;  /* 0x0000004045457824 */ /* 0x000fe400078e0250 */
[----:B------:R-:W-:Y:S01]  /*3af0*/  IMAD.WIDE.U32 R84, R68, UR4, R82 ;  /* 0x0000000444547c25 */ /* 0x000fe2000f8e0052 */
[----:B------:R-:W-:-:S03]  /*3b00*/  ULDC UR4, c[0x0][0x214] ;  /* 0x0000850000047ab9 */ /* 0x000fc60000000800 */
[----:B------:R-:W-:Y:S01]  /*3b10*/  IMAD R79, R79, UR10, RZ ;  /* 0x0000000a4f4f7c24 */ /* 0x000fe2000f8e02ff */
[----:B------:R-:W-:Y:S01]  /*3b20*/  IADD3 R84, P3, R70, R84, RZ ;  /* 0x0000005446547210 */ /* 0x000fe20007f7e0ff */
        /* <DEDUP_REMOVED lines=12> */
[----:B------:R-:W-:-:S02]  /*3bf0*/  ISETP.LT.AND P5, PT, R77, UR4, P4 ;  /* 0x000000044d007c0c */ /* 0x000fc4000a7a1270 */
[C---:B------:R-:W-:Y:S01]  /*3c00*/  ISETP.LT.AND P3, PT, R77.reuse, UR4, P1 ;  /* 0x000000044d007c0c */ /* 0x040fe20008f61270 */
[----:B------:R-:W-:Y:S01]  /*3c10*/  VIADD R77, R77, 0x20 ;  /* 0x000000204d4d7836 */ /* 0x000fe20000000000 */
[----:B------:R-:W-:Y:S01]  /*3c20*/  SEL R72, RZ, 0x1, !P5 ;  /* 0x00000001ff487807 */ /* 0x000fe20006800000 */
[----:B------:R-:W-:Y:S01]  /*3c30*/  ULDC.64 UR8, c[0x0][0x298] ;  /* 0x0000a60000087ab9 */ /* 0x000fe20000000a00 */
[----:B------:R-:W-:Y:S02]  /*3c40*/  PLOP3.LUT P5, PT, PT, PT, UP0, 0x40, 0x0 ;  /* 0x000000000000781c */ /* 0x000fe40003fae808 */
[C---:B------:R-:W-:Y:S02]  /*3c50*/  ISETP.LT.AND P2, PT, R79.reuse, UR4, P4 ;  /* 0x000000044f007c0c */ /* 0x040fe4000a741270 */
[----:B------:R-:W-:Y:S02]  /*3c60*/  ISETP.LT.AND P0, PT, R79, UR4, P1 ;  /* 0x000000044f007c0c */ /* 0x000fe40008f01270 */
[----:B------:R-:W-:-:S02]  /*3c70*/  ISETP.LT.AND P6, PT, R70, UR4, P4 ;  /* 0x0000000446007c0c */ /* 0x000fc4000a7c1270 */
[----:B------:R-:W-:Y:S02]  /*3c80*/  SEL R79, RZ, 0x1, !P2 ;  /* 0x00000001ff4f7807 */ /* 0x000fe40005000000 */
[----:B------:R-:W-:Y:S01]  /*3c90*/  ISETP.LT.AND P2, PT, R70, UR4, P1 ;  /* 0x0000000446007c0c */ /* 0x000fe20008f41270 */
[----:B------:R-:W-:Y:S01]  /*3ca0*/  IMAD R70, R78, 0x2, R73 ;  /* 0x000000024e467824 */ /* 0x000fe200078e0249 */
[C---:B------:R-:W-:Y:S02]  /*3cb0*/  ISETP.LT.AND P4, PT, R77.reuse, UR4, P4 ;  /* 0x000000044d007c0c */ /* 0x040fe4000a781270 */
[----:B------:R-:W-:Y:S02]  /*3cc0*/  ISETP.LT.AND P1, PT, R77, UR4, P1 ;  /* 0x000000044d007c0c */ /* 0x000fe40008f21270 */
[----:B------:R-:W-:Y:S02]  /*3cd0*/  SEL R77, RZ, 0x1, !P6 ;  /* 0x00000001ff4d7807 */ /* 0x000fe40007000000 */
[----:B------:R-:W-:-:S02]  /*3ce0*/  SEL R71, RZ, 0x1, !P4 ;  /* 0x00000001ff477807 */ /* 0x000fc40006000000 */
        /* <DEDUP_REMOVED lines=21> */
.L_x_87:
[----:B------:R-:W-:Y:S05]  /*3e40*/  YIELD ;  /* 0x0000000000007946 */ /* 0x000fea0003800000 */
[----:B0-----:R-:W-:Y:S05]  /*3e50*/  @P5 BRA `(.L_x_86) ;  /* 0x0000000000105947 */ /* 0x001fea0003800000 */
[----:B------:R-:W-:Y:S02]  /*3e60*/  IMAD.U32 R78, RZ, RZ, UR6 ;  /* 0x00000006ff4e7e24 */ /* 0x000fe4000f8e00ff */
[----:B------:R-:W-:-:S05]  /*3e70*/  IMAD.U32 R79, RZ, RZ, UR7 ;  /* 0x00000007ff4f7e24 */ /* 0x000fca000f8e00ff */
[----:B------:R0:W2:Y:S04]  /*3e80*/  LDG.E.STRONG.GPU R76, desc[UR18][R78.64] ;  /* 0x000000124e4c7981 */ /* 0x0000a8000c1ef900 */
[----:B--2---:R-:W-:Y:S01]  /*3e90*/  CCTL.IVALL ;  /* 0x00000000ff00798f */ /* 0x004fe20002000000 */
.L_x_86:
[----:B------:R-:W-:Y:S01]  /*3ea0*/  ISETP.NE.AND P4, PT, R76, UR20, PT ;  /* 0x000000144c007c0c */ /* 0x000fe2000bf85270 */
[----:B------:R-:W-:-:S12]  /*3eb0*/  WARPSYNC.ALL ;  /* 0x0000000000007948 */ /* 0x000fd80003800000 */
[----:B------:R-:W-:Y:S06]  /*3ec0*/  BAR.RED.AND.DEFER_BLOCKING 0x0, P4 ;  /* 0x0000000000007b1d */ /* 0x000fec0002014400 */
[----:B------:R-:W1:Y:S02]  /*3ed0*/  B2R.RESULT RZ, P4 ;  /* 0x0000000000ff731c */ /* 0x000e640000084000 */
[----:B-1----:R-:W-:Y:S05]  /*3ee0*/  @P4 BRA `(.L_x_87) ;  /* 0xfffffffc00d44947 */ /* 0x002fea000383ffff */
.L_x_85:
[----:B------:R-:W-:Y:S05]  /*3ef0*/  WARPSYNC.ALL ;  /* 0x0000000000007948 */ /* 0x000fea0003800000 */
[----:B------:R-:W-:Y:S06]  /*3f00*/  BAR.SYNC.DEFER_BLOCKING 0x0 ;  /* 0x0000000000007b1d */ /* 0x000fec0000010000 */
.L_x_84:
        /* <DEDUP_REMOVED lines=892> */
.L_x_89:
        /* <DEDUP_REMOVED lines=519> */
.L_x_90:
[----:B------:R-:W-:Y:S05]  /*9740*/  BSYNC B0 ;  /* 0x0000000000007941 */ /* 0x000fea0003800000 */
.L_x_88:
        /* <DEDUP_REMOVED lines=17> */
.L_x_91:
        /* <DEDUP_REMOVED lines=10> */
.L_x_122:


//--------------------- .text._ZN7cutlass6KernelINS_4gemm6kernel8DualGemmINS1_11threadblock17DualMmaMultistageINS1_9GemmShapeILi128ELi64ELi32EEENS_9transform11threadblock28PredicatedTileAccessIteratorINS_11MatrixShapeILi128ELi32EEENS_6half_tENS_6layout8RowMajorELi1ENS8_29PitchLinearWarpRakedThreadMapINS_16PitchLinearShapeILi32ELi128EEELi128ENSH_ILi4ELi8EEELi8EEENS_5ArrayISD_Li8ELb0EEELb0ENSE_9NoPermuteEEENS9_25RegularTileAccessIteratorISC_SD_NSE_37RowMajorTensorOpMultiplicandCrosswiseILi16ELi32EEELi0ESK_Li16EEELNS_4arch14CacheOperation4KindE1ENSA_INSB_ILi32ELi64EEESD_NSE_11ColumnMajorELi0ENSG_INSH_ILi32ELi64EEELi128ESJ_Li8EEESM_Lb0ESN_EENSP_ISW_SD_NSE_40ColumnMajorTensorOpMultiplicandCrosswiseILi16ELi32EEELi1ESZ_Li16EEELSV_1ES10_S13_SD_SF_NS4_9MmaPolicyINS1_4warp11MmaTensorOpINS6_ILi64ELi32ELi32EEESD_SR_SD_S12_SD_SF_NS15_17MmaTensorOpPolicyINST_3MmaINS6_ILi16ELi8ELi16EEELi32ESD_SF_SD_SX_SD_SF_NST_13OpMultiplyAddEEENSB_ILi1ELi1EEEEELi1ELb0EbEENSB_ILi0ELi0EEES1G_Li1EEES1H_Li3ELNS1_23SharedMemoryClearOptionE0EbEENS_8epilogue11threadblock8EpilogueIS7_S1F_Li1ENS1L_22PredicatedTileIteratorINS1L_26OutputTileOptimalThreadMapINS1L_15OutputTileShapeILi64ELi8ELi2ELi1ELi1EEENS1P_ILi1ELi8ELi1ELi1ELi8EEELi128ELi8ELi16EEESD_Lb0ESN_Lb0EEENS1K_4warp24FragmentIteratorTensorOpIS17_S1A_SD_NSL_ISD_Li4ELb0EEESF_EENS1U_20TileIteratorTensorOpIS17_S1A_SD_SF_EENS1L_18SharedLoadIteratorINS1S_18CompactedThreadMapESD_Li16EEENS1K_6thread17LinearCombinationISD_Li8ESD_SD_LNS23_9ScaleType4KindE1ELNS_15FloatRoundStyleE2ESD_EENSB_ILi0ELi16EEELi1ELi1EEES2A_NS23_14LeftSiLUAndMulISD_Li8ESD_SD_LS27_2EEENS4_30GemmIdentityThreadblockSwizzleILi1EEELb0ELb1ELb1EEEEEvNT_6ParamsE --------------------------
	.section	.text._ZN7cutlass6KernelINS_4gemm6kernel8DualGemmINS1_11threadblock17DualMmaMultistageINS1_9GemmShapeILi128ELi64ELi32EEENS_9transform11threadblock28PredicatedTileAccessIteratorINS_11MatrixShapeILi128ELi32EEENS_6half_tENS_6layout8RowMajorELi1ENS8_29PitchLinearWarpRakedThreadMapINS_16PitchLinearShapeILi32ELi128EEELi128ENSH_ILi4ELi8EEELi8EEENS_5ArrayISD_Li8ELb0EEELb0ENSE_9NoPermuteEEENS9_25RegularTileAccessIteratorISC_SD_NSE_37RowMajorTensorOpMultiplicandCrosswiseILi16ELi32EEELi0ESK_Li16EEELNS_4arch14CacheOperation4KindE1ENSA_INSB_ILi32ELi64EEESD_NSE_11ColumnMajorELi0ENSG_INSH_ILi32ELi64EEELi128ESJ_Li8EEESM_Lb0ESN_EENSP_ISW_SD_NSE_40ColumnMajorTensorOpMultiplicandCrosswiseILi16ELi32EEELi1ESZ_Li16EEELSV_1ES10_S13_SD_SF_NS4_9MmaPolicyINS1_4warp11MmaTensorOpINS6_ILi64ELi32ELi32EEESD_SR_SD_S12_SD_SF_NS15_17MmaTensorOpPolicyINST_3MmaINS6_ILi16ELi8ELi16EEELi32ESD_SF_SD_SX_SD_SF_NST_13OpMultiplyAddEEENSB_ILi1ELi1EEEEELi1ELb0EbEENSB_ILi0ELi0EEES1G_Li1EEES1H_Li3ELNS1_23SharedMemoryClearOptionE0EbEENS_8epilogue11threadblock8EpilogueIS7_S1F_Li1ENS1L_22PredicatedTileIteratorINS1L_26OutputTileOptimalThreadMapINS1L_15OutputTileShapeILi64ELi8ELi2ELi1ELi1EEENS1P_ILi1ELi8ELi1ELi1ELi8EEELi128ELi8ELi16EEESD_Lb0ESN_Lb0EEENS1K_4warp24FragmentIteratorTensorOpIS17_S1A_SD_NSL_ISD_Li4ELb0EEESF_EENS1U_20TileIteratorTensorOpIS17_S1A_SD_SF_EENS1L_18SharedLoadIteratorINS1S_18CompactedThreadMapESD_Li16EEENS1K_6thread17LinearCombinationISD_Li8ESD_SD_LNS23_9ScaleType4KindE1ELNS_15FloatRoundStyleE2ESD_EENSB_ILi0ELi16EEELi1ELi1EEES2A_NS23_14LeftSiLUAndMulISD_Li8ESD_SD_LS27_2EEENS4_30GemmIdentityThreadblockSwizzleILi1EEELb0ELb1ELb1EEEEEvNT_6ParamsE,"ax",@progbits
	.align	128
.text._ZN7cutlass6KernelINS_4gemm6kernel8DualGemmINS1_11threadblock17DualMmaMultistageINS1_9GemmShapeILi128ELi64ELi32EEENS_9transform11threadblock28PredicatedTileAccessIteratorINS_11MatrixShapeILi128ELi32EEENS_6half_tENS_6layout8RowMajorELi1ENS8_29PitchLinearWarpRakedThreadMapINS_16PitchLinearShapeILi32ELi128EEELi128ENSH_ILi4ELi8EEELi8EEENS_5ArrayISD_Li8ELb0EEELb0ENSE_9NoPermuteEEENS9_25RegularTileAccessIteratorISC_SD_NSE_37RowMajorTensorOpMultiplicandCrosswiseILi16ELi32EEELi0ESK_Li16EEELNS_4arch14CacheOperation4KindE1ENSA_INSB_ILi32ELi64EEESD_NSE_11ColumnMajorELi0ENSG_INSH_ILi32ELi64EEELi128ESJ_Li8EEESM_Lb0ESN_EENSP_ISW_SD_NSE_40ColumnMajorTensorOpMultiplicandCrosswiseILi16ELi32EEELi1ESZ_Li16EEELSV_1ES10_S13_SD_SF_NS4_9MmaPolicyINS1_4warp11MmaTensorOpINS6_ILi64ELi32ELi32EEESD_SR_SD_S12_SD_SF_NS15_17MmaTensorOpPolicyINST_3MmaINS6_ILi16ELi8ELi16EEELi32ESD_SF_SD_SX_SD_SF_NST_13OpMultiplyAddEEENSB_ILi1ELi1EEEEELi1ELb0EbEENSB_ILi0ELi0EEES1G_Li1EEES1H_Li3ELNS1_23SharedMemoryClearOptionE0EbEENS_8epilogue11threadblock8EpilogueIS7_S1F_Li1ENS1L_22PredicatedTileIteratorINS1L_26OutputTileOptimalThreadMapINS1L_15OutputTileShapeILi64ELi8ELi2ELi1ELi1EEENS1P_ILi1ELi8ELi1ELi1ELi8EEELi128ELi8ELi16EEESD_Lb0ESN_Lb0EEENS1K_4warp24FragmentIteratorTensorOpIS17_S1A_SD_NSL_ISD_Li4ELb0EEESF_EENS1U_20TileIteratorTensorOpIS17_S1A_SD_SF_EENS1L_18SharedLoadIteratorINS1S_18CompactedThreadMapESD_Li16EEENS1K_6thread17LinearCombinationISD_Li8ESD_SD_LNS23_9ScaleType4KindE1ELNS_15FloatRoundStyleE2ESD_EENSB_ILi0ELi16EEELi1ELi1EEES2A_NS23_14LeftSiLUAndMulISD_Li8ESD_SD_LS27_2EEENS4_30GemmIdentityThreadblockSwizzleILi1EEELb0ELb1ELb1EEEEEvNT_6ParamsE:
        .type           _ZN7cutlass6KernelINS_4gemm6kernel8DualGemmINS1_11threadblock17DualMmaMultistageINS1_9GemmShapeILi128ELi64ELi32EEENS_9transform11threadblock28PredicatedTileAccessIteratorINS_11MatrixShapeILi128ELi32EEENS_6half_tENS_6layout8RowMajorELi1ENS8_29PitchLinearWarpRakedThreadMapINS_16PitchLinearShapeILi32ELi128EEELi128ENSH_ILi4ELi8EEELi8EEENS_5ArrayISD_Li8ELb0EEELb0ENSE_9NoPermuteEEENS9_25RegularTileAccessIteratorISC_SD_NSE_37RowMajorTensorOpMultiplicandCrosswiseILi16ELi32EEELi0ESK_Li16EEELNS_4arch14CacheOperation4KindE1ENSA_INSB_ILi32ELi64EEESD_NSE_11ColumnMajorELi0ENSG_INSH_ILi32ELi64EEELi128ESJ_Li8EEESM_Lb0ESN_EENSP_ISW_SD_NSE_40ColumnMajorTensorOpMultiplicandCrosswiseILi16ELi32EEELi1ESZ_Li16EEELSV_1ES10_S13_SD_SF_NS4_9MmaPolicyINS1_4warp11MmaTensorOpINS6_ILi64ELi32ELi32EEESD_SR_SD_S12_SD_SF_NS15_17MmaTensorOpPolicyINST_3MmaINS6_ILi16ELi8ELi16EEELi32ESD_SF_SD_SX_SD_SF_NST_13OpMultiplyAddEEENSB_ILi1ELi1EEEEELi1ELb0EbEENSB_ILi0ELi0EEES1G_Li1EEES1H_Li3ELNS1_23SharedMemoryClearOptionE0EbEENS_8epilogue11threadblock8EpilogueIS7_S1F_Li1ENS1L_22PredicatedTileIteratorINS1L_26OutputTileOptimalThreadMapINS1L_15OutputTileShapeILi64ELi8ELi2ELi1ELi1EEENS1P_ILi1ELi8ELi1ELi1ELi8EEELi128ELi8ELi16EEESD_Lb0ESN_Lb0EEENS1K_4warp24FragmentIteratorTensorOpIS17_S1A_SD_NSL_ISD_Li4ELb0EEESF_EENS1U_20TileIteratorTensorOpIS17_S1A_SD_SF_EENS1L_18SharedLoadIteratorINS1S_18CompactedThreadMapESD_Li16EEENS1K_6thread17LinearCombinationISD_Li8ESD_SD_LNS23_9ScaleType4KindE1ELNS_15FloatRoundStyleE2ESD_EENSB_ILi0ELi16EEELi1ELi1EEES2A_NS23_14LeftSiLUAndMulISD_Li8ESD_SD_LS27_2EEENS4_30GemmIdentityThreadblockSwizzleILi1EEELb0ELb1ELb1EEEEEvNT_6ParamsE,@function
        .size           _ZN7cutlass6KernelINS_4gemm6kernel8DualGemmINS1_11threadblock17DualMmaMultistageINS1_9GemmShapeILi128ELi64ELi32EEENS_9transform11threadblock28PredicatedTileAccessIteratorINS_11MatrixShapeILi128ELi32EEENS_6half_tENS_6layout8RowMajorELi1ENS8_29PitchLinearWarpRakedThreadMapINS_16PitchLinearShapeILi32ELi128EEELi128ENSH_ILi4ELi8EEELi8EEENS_5ArrayISD_Li8ELb0EEELb0ENSE_9NoPermuteEEENS9_25RegularTileAccessIteratorISC_SD_NSE_37RowMajorTensorOpMultiplicandCrosswiseILi16ELi32EEELi0ESK_Li16EEELNS_4arch14CacheOperation4KindE1ENSA_INSB_ILi32ELi64EEESD_NSE_11ColumnMajorELi0ENSG_INSH_ILi32ELi64EEELi128ESJ_Li8EEESM_Lb0ESN_EENSP_ISW_SD_NSE_40ColumnMajorTensorOpMultiplicandCrosswiseILi16ELi32EEELi1ESZ_Li16EEELSV_1ES10_S13_SD_SF_NS4_9MmaPolicyINS1_4warp11MmaTensorOpINS6_ILi64ELi32ELi32EEESD_SR_SD_S12_SD_SF_NS15_17MmaTensorOpPolicyINST_3MmaINS6_ILi16ELi8ELi16EEELi32ESD_SF_SD_SX_SD_SF_NST_13OpMultiplyAddEEENSB_ILi1ELi1EEEEELi1ELb0EbEENSB_ILi0ELi0EEES1G_Li1EEES1H_Li3ELNS1_23SharedMemoryClearOptionE0EbEENS_8epilogue11threadblock8EpilogueIS7_S1F_Li1ENS1L_22PredicatedTileIteratorINS1L_26OutputTileOptimalThreadMapINS1L_15OutputTileShapeILi64ELi8ELi2ELi1ELi1EEENS1P_ILi1ELi8ELi1ELi1ELi8EEELi128ELi8ELi16EEESD_Lb0ESN_Lb0EEENS1K_4warp24FragmentIteratorTensorOpIS17_S1A_SD_NSL_ISD_Li4ELb0EEESF_EENS1U_20TileIteratorTensorOpIS17_S1A_SD_SF_EENS1L_18SharedLoadIteratorINS1S_18CompactedThreadMapESD_Li16EEENS1K_6thread17LinearCombinationISD_Li8ESD_SD_LNS23_9ScaleType4KindE1ELNS_15FloatRoundStyleE2ESD_EENSB_ILi0ELi16EEELi1ELi1EEES2A_NS23_14LeftSiLUAndMulISD_Li8ESD_SD_LS27_2EEENS4_30GemmIdentityThreadblockSwizzleILi1EEELb0ELb1ELb1EEEEEvNT_6ParamsE,(.L_x_123 - _ZN7cutlass6KernelINS_4gemm6kernel8DualGemmINS1_11threadblock17DualMmaMultistageINS1_9GemmShapeILi128ELi64ELi32EEENS_9transform11threadblock28PredicatedTileAccessIteratorINS_11MatrixShapeILi128ELi32EEENS_6half_tENS_6layout8RowMajorELi1ENS8_29PitchLinearWarpRakedThreadMapINS_16PitchLinearShapeILi32ELi128EEELi128ENSH_ILi4ELi8EEELi8EEENS_5ArrayISD_Li8ELb0EEELb0ENSE_9NoPermuteEEENS9_25RegularTileAccessIteratorISC_SD_NSE_37RowMajorTensorOpMultiplicandCrosswiseILi16ELi32EEELi0ESK_Li16EEELNS_4arch14CacheOperation4KindE1ENSA_INSB_ILi32ELi64EEESD_NSE_11ColumnMajorELi0ENSG_INSH_ILi32ELi64EEELi128ESJ_Li8EEESM_Lb0ESN_EENSP_ISW_SD_NSE_40ColumnMajorTensorOpMultiplicandCrosswiseILi16ELi32EEELi1ESZ_Li16EEELSV_1ES10_S13_SD_SF_NS4_9MmaPolicyINS1_4warp11MmaTensorOpINS6_ILi64ELi32ELi32EEESD_SR_SD_S12_SD_SF_NS15_17MmaTensorOpPolicyINST_3MmaINS6_ILi16ELi8ELi16EEELi32ESD_SF_SD_SX_SD_SF_NST_13OpMultiplyAddEEENSB_ILi1ELi1EEEEELi1ELb0EbEENSB_ILi0ELi0EEES1G_Li1EEES1H_Li3ELNS1_23SharedMemoryClearOptionE0EbEENS_8epilogue11threadblock8EpilogueIS7_S1F_Li1ENS1L_22PredicatedTileIteratorINS1L_26OutputTileOptimalThreadMapINS1L_15OutputTileShapeILi64ELi8ELi2ELi1ELi1EEENS1P_ILi1ELi8ELi1ELi1ELi8EEELi128ELi8ELi16EEESD_Lb0ESN_Lb0EEENS1K_4warp24FragmentIteratorTensorOpIS17_S1A_SD_NSL_ISD_Li4ELb0EEESF_EENS1U_20TileIteratorTensorOpIS17_S1A_SD_SF_EENS1L_18SharedLoadIteratorINS1S_18CompactedThreadMapESD_Li16EEENS1K_6thread17LinearCombinationISD_Li8ESD_SD_LNS23_9ScaleType4KindE1ELNS_15FloatRoundStyleE2ESD_EENSB_ILi0ELi16EEELi1ELi1EEES2A_NS23_14LeftSiLUAndMulISD_Li8ESD_SD_LS27_2EEENS4_30GemmIdentityThreadblockSwizzleILi1EEELb0ELb1ELb1EEEEEvNT_6ParamsE)
        .other          _ZN7cutlass6KernelINS_4gemm6kernel8DualGemmINS1_11threadblock17DualMmaMultistageINS1_9GemmShapeILi128ELi64ELi32EEENS_9transform11threadblock28PredicatedTileAccessIteratorINS_11MatrixShapeILi128ELi32EEENS_6half_tENS_6layout8RowMajorELi1ENS8_29PitchLinearWarpRakedThreadMapINS_16PitchLinearShapeILi32ELi128EEELi128ENSH_ILi4ELi8EEELi8EEENS_5ArrayISD_Li8ELb0EEELb0ENSE_9NoPermuteEEENS9_25RegularTileAccessIteratorISC_SD_NSE_37RowMajorTensorOpMultiplicandCrosswiseILi16ELi32EEELi0ESK_Li16EEELNS_4arch14CacheOperation4KindE1ENSA_INSB_ILi32ELi64EEESD_NSE_11ColumnMajorELi0ENSG_INSH_ILi32ELi64EEELi128ESJ_Li8EEESM_Lb0ESN_EENSP_ISW_SD_NSE_40ColumnMajorTensorOpMultiplicandCrosswiseILi16ELi32EEELi1ESZ_Li16EEELSV_1ES10_S13_SD_SF_NS4_9MmaPolicyINS1_4warp11MmaTensorOpINS6_ILi64ELi32ELi32EEESD_SR_SD_S12_SD_SF_NS15_17MmaTensorOpPolicyINST_3MmaINS6_ILi16ELi8ELi16EEELi32ESD_SF_SD_SX_SD_SF_NST_13OpMultiplyAddEEENSB_ILi1ELi1EEEEELi1ELb0EbEENSB_ILi0ELi0EEES1G_Li1EEES1H_Li3ELNS1_23SharedMemoryClearOptionE0EbEENS_8epilogue11threadblock8EpilogueIS7_S1F_Li1ENS1L_22PredicatedTileIteratorINS1L_26OutputTileOptimalThreadMapINS1L_15OutputTileShapeILi64ELi8ELi2ELi1ELi1EEENS1P_ILi1ELi8ELi1ELi1ELi8EEELi128ELi8ELi16EEESD_Lb0ESN_Lb0EEENS1K_4warp24FragmentIteratorTensorOpIS17_S1A_SD_NSL_ISD_Li4ELb0EEESF_EENS1U_20TileIteratorTensorOpIS17_S1A_SD_SF_EENS1L_18SharedLoadIteratorINS1S_18CompactedThreadMapESD_Li16EEENS1K_6thread17LinearCombinationISD_Li8ESD_SD_LNS23_9ScaleType4KindE1ELNS_15FloatRoundStyleE2ESD_EENSB_ILi0ELi16EEELi1ELi1EEES2A_NS23_14LeftSiLUAndMulISD_Li8ESD_SD_LS27_2EEENS4_30GemmIdentityThreadblockSwizzleILi1EEELb0ELb1ELb1EEEEEvNT_6ParamsE,@"STO_CUDA_ENTRY STV_DEFAULT"
_ZN7cutlass6KernelINS_4gemm6kernel8DualGemmINS1_11threadblock17DualMmaMultistageINS1_9GemmShapeILi128ELi64ELi32EEENS_9transform11threadblock28PredicatedTileAccessIteratorINS_11MatrixShapeILi128ELi32EEENS_6half_tENS_6layout8RowMajorELi1ENS8_29PitchLinearWarpRakedThreadMapINS_16PitchLinearShapeILi32ELi128EEELi128ENSH_ILi4ELi8EEELi8EEENS_5ArrayISD_Li8ELb0EEELb0ENSE_9NoPermuteEEENS9_25RegularTileAccessIteratorISC_SD_NSE_37RowMajorTensorOpMultiplicandCrosswiseILi16ELi32EEELi0ESK_Li16EEELNS_4arch14CacheOperation4KindE1ENSA_INSB_ILi32ELi64EEESD_NSE_11ColumnMajorELi0ENSG_INSH_ILi32ELi64EEELi128ESJ_Li8EEESM_Lb0ESN_EENSP_ISW_SD_NSE_40ColumnMajorTensorOpMultiplicandCrosswiseILi16ELi32EEELi1ESZ_Li16EEELSV_1ES10_S13_SD_SF_NS4_9MmaPolicyINS1_4warp11MmaTensorOpINS6_ILi64ELi32ELi32EEESD_SR_SD_S12_SD_SF_NS15_17MmaTensorOpPolicyINST_3MmaINS6_ILi16ELi8ELi16EEELi32ESD_SF_SD_SX_SD_SF_NST_13OpMultiplyAddEEENSB_ILi1ELi1EEEEELi1ELb0EbEENSB_ILi0ELi0EEES1G_Li1EEES1H_Li3ELNS1_23SharedMemoryClearOptionE0EbEENS_8epilogue11threadblock8EpilogueIS7_S1F_Li1ENS1L_22PredicatedTileIteratorINS1L_26OutputTileOptimalThreadMapINS1L_15OutputTileShapeILi64ELi8ELi2ELi1ELi1EEENS1P_ILi1ELi8ELi1ELi1ELi8EEELi128ELi8ELi16EEESD_Lb0ESN_Lb0EEENS1K_4warp24FragmentIteratorTensorOpIS17_S1A_SD_NSL_ISD_Li4ELb0EEESF_EENS1U_20TileIteratorTensorOpIS17_S1A_SD_SF_EENS1L_18SharedLoadIteratorINS1S_18CompactedThreadMapESD_Li16EEENS1K_6thread17LinearCombinationISD_Li8ESD_SD_LNS23_9ScaleType4KindE1ELNS_15FloatRoundStyleE2ESD_EENSB_ILi0ELi16EEELi1ELi1EEES2A_NS23_14LeftSiLUAndMulISD_Li8ESD_SD_LS27_2EEENS4_30GemmIdentityThreadblockSwizzleILi1EEELb0ELb1ELb1EEEEEvNT_6ParamsE:
        /* <DEDUP_REMOVED lines=20> */
[----:B------:R-:W-:Y:S01]  /*0140*/  ULDC.64 UR4, c[0x0][0x280] ;  /* 0x0000a00000047ab9 */ /* 0x000fe20000000a00 */
[----:B------:R-:W-:-:S09]  /*0150*/  ULDC.64 UR8, c[0x0][0x378] ;  /* 0x0000de0000087ab9 */ /* 0x000fd20000000a00 */
        /* <DEDUP_REMOVED lines=12> */
[----:B------:R-:W-:Y:S01]  /*0220*/  UIMAD.WIDE.U32 UR16, UR28, UR6, URZ ;  /* 0x000000061c1072a5 */ /* 0x000fe2000f8e003f */
[----:B------:R-:W-:Y:S01]  /*0230*/  ULDC.64 UR4, c[0x0][0x4c8] ;  /* 0x0001320000047ab9 */ /* 0x000fe20000000a00 */
[----:B------:R-:W-:-:S02]  /*0240*/  UIMAD UR9, UR8, UR6, URZ ;  /* 0x00000006080972a4 */ /* 0x000fc4000f8e023f */
        /* <DEDUP_REMOVED lines=17> */
.L_x_92:
[----:B-1----:R-:W-:Y:S01]  /*0360*/  UIADD3 UR7, UR28, 0x1, URZ ;  /* 0x000000011c077890 */ /* 0x002fe2000fffe03f */
[----:B------:R-:W-:Y:S01]  /*0370*/  ULDC UR6, c[0x0][0x228] ;  /* 0x00008a0000067ab9 */ /* 0x000fe20000000800 */
[----:B------:R-:W-:Y:S02]  /*0380*/  ULDC UR31, c[0x0][0x4b0] ;  /* 0x00012c00001f7ab9 */ /* 0x000fe40000000800 */
[----:B------:R-:W-:Y:S02]  /*0390*/  UISETP.GE.AND UP0, UPT, UR7, UR6, UPT ;  /* 0x000000060700728c */ /* 0x000fe4000bf06270 */
[----:B------:R-:W-:Y:S02]  /*03a0*/  UIMAD UR14, UR7, UR31, URZ ;  /* 0x0000001f070e72a4 */ /* 0x000fe4000f8e023f */
[----:B------:R-:W-:-:S07]  /*03b0*/  UIMAD UR31, UR28, UR31, URZ ;  /* 0x0000001f1c1f72a4 */ /* 0x000fce000f8e023f */
[----:B------:R-:W-:-:S05]  /*03c0*/  @UP0 ULDC UR14, c[0x0][0x21c] ;  /* 0x00008700000e0ab9 */ /* 0x000fca0000000800 */
.L_x_93:
[----:B------:R-:W2:Y:S01]  /*03d0*/  S2R R4, SR_TID.X ;  /* 0x0000000000047919 */ /* 0x000ea20000002100 */
[----:B------:R-:W-:Y:S01]  /*03e0*/  UIADD3 UR12, -UR31, UR14, URZ ;  /* 0x0000000e1f0c7290 */ /* 0x000fe2000fffe13f */
[----:B------:R-:W3:Y:S01]  /*03f0*/  S2UR UR30, SR_CgaCtaId ;  /* 0x00000000001e79c3 */ /* 0x000ee20000008800 */
[----:B------:R-:W-:Y:S01]  /*0400*/  ULDC UR20, c[0x0][0x214] ;  /* 0x0000850000147ab9 */ /* 0x000fe20000000800 */
[----:B------:R-:W-:Y:S01]  /*0410*/  ULDC.64 UR18, c[0x0][0x238] ;  /* 0x00008e0000127ab9 */ /* 0x000fe20000000a00 */
[----:B------:R-:W-:Y:S01]  /*0420*/  USHF.R.S32.HI UR7, URZ, 0x1f, UR12 ;  /* 0x0000001f3f077899 */ /* 0x000fe2000801140c */
[----:B------:R-:W-:Y:S01]  /*0430*/  CS2R R40, SRZ ;  /* 0x0000000000287805 */ /* 0x000fe2000001ff00 */
[----:B------:R-:W-:Y:S01]  /*0440*/  ULDC.64 UR16, c[0x0][0x240] ;  /* 0x0000900000107ab9 */ /* 0x000fe20000000a00 */
[----:B------:R-:W-:Y:S01]  /*0450*/  CS2R R42, SRZ ;  /* 0x00000000002a7805 */ /* 0x000fe2000001ff00 */
[----:B------:R-:W-:Y:S01]  /*0460*/  ULEA.HI UR7, UR7, UR12, URZ, 0x5 ;  /* 0x0000000c07077291 */ /* 0x000fe2000f8f283f */
[----:B------:R-:W-:-:S02]  /*0470*/  CS2R R56, SRZ ;  /* 0x0000000000387805 */ /* 0x000fc4000001ff00 */
[----:B------:R-:W-:Y:S02]  /*0480*/  CS2R R58, SRZ ;  /* 0x00000000003a7805 */ /* 0x000fe4000001ff00 */
[----:B------:R-:W-:Y:S01]  /*0490*/  CS2R R38, SRZ ;  /* 0x0000000000267805 */ /* 0x000fe2000001ff00 */
[----:B------:R-:W-:Y:S01]  /*04a0*/  ULOP3.LUT UR7, UR7, 0xffffffe0, URZ, 0xc0, !UPT ;  /* 0xffffffe007077892 */ /* 0x000fe2000f8ec03f */
[----:B------:R-:W-:Y:S02]  /*04b0*/  CS2R R44, SRZ ;  /* 0x00000000002c7805 */ /* 0x000fe4000001ff00 */
[----:B------:R-:W-:Y:S02]  /*04c0*/  CS2R R54, SRZ ;  /* 0x0000000000367805 */ /* 0x000fe4000001ff00 */
[----:B------:R-:W-:Y:S01]  /*04d0*/  CS2R R60, SRZ ;  /* 0x00000000003c7805 */ /* 0x000fe2000001ff00 */
[----:B------:R-:W-:Y:S01]  /*04e0*/  UIADD3 UR7, UR12, -UR7, URZ ;  /* 0x800000070c077290 */ /* 0x000fe2000fffe03f */
[----:B------:R-:W-:-:S02]  /*04f0*/  CS2R R36, SRZ ;  /* 0x0000000000247805 */ /* 0x000fc4000001ff00 */
[----:B------:R-:W-:Y:S01]  /*0500*/  CS2R R46, SRZ ;  /* 0x00000000002e7805 */ /* 0x000fe2000001ff00 */
[----:B------:R-:W-:Y:S01]  /*0510*/  ULDC.64 UR12, c[0x0][0x230] ;  /* 0x00008c00000c7ab9 */ /* 0x000fe20000000a00 */
[----:B------:R-:W-:Y:S01]  /*0520*/  UISETP.NE.AND UP0, UPT, UR7, URZ, UPT ;  /* 0x0000003f0700728c */ /* 0x000fe2000bf05270 */
[----:B------:R-:W-:Y:S02]  /*0530*/  CS2R R52, SRZ ;  /* 0x0000000000347805 */ /* 0x000fe4000001ff00 */
[----:B------:R-:W-:Y:S02]  /*0540*/  CS2R R62, SRZ ;  /* 0x00000000003e7805 */ /* 0x000fe4000001ff00 */
[----:B------:R-:W-:Y:S01]  /*0550*/  CS2R R34, SRZ ;  /* 0x0000000000227805 */ /* 0x000fe2000001ff00 */
[----:B------:R-:W-:Y:S01]  /*0560*/  USEL UR21, UR7, 0x20, UP0 ;  /* 0x0000002007157887 */ /* 0x000fe20008000000 */
[----:B------:R-:W-:Y:S02]  /*0570*/  CS2R R48, SRZ ;  /* 0x0000000000307805 */ /* 0x000fe4000001ff00 */
[----:B------:R-:W-:Y:S01]  /*0580*/  CS2R R50, SRZ ;  /* 0x0000000000327805 */ /* 0x000fe2000001ff00 */
[----:B------:R-:W-:Y:S01]  /*0590*/  ULDC UR7, c[0x0][0x218] ;  /* 0x0000860000077ab9 */ /* 0x000fe20000000800 */
[----:B------:R-:W-:-:S02]  /*05a0*/  CS2R R64, SRZ ;  /* 0x0000000000407805 */ /* 0x000fc4000001ff00 */
[----:B------:R-:W-:Y:S01]  /*05b0*/  CS2R R30, SRZ ;  /* 0x00000000001e7805 */ /* 0x000fe2000001ff00 */
[----:B------:R-:W-:Y:S01]  /*05c0*/  IMAD.U32 R16, RZ, RZ, UR21 ;  /* 0x00000015ff107e24 */ /* 0x000fe2000f8e00ff */
[--C-:B--2---:R-:W-:Y:S02]  /*05d0*/  SHF.R.U32.HI R0, RZ, 0x5, R4.reuse ;  /* 0x00000005ff007819 */ /* 0x104fe40000011604 */
[----:B------:R-:W-:Y:S02]  /*05e0*/  CS2R R32, SRZ ;  /* 0x0000000000207805 */ /* 0x000fe4000001ff00 */
[----:B------:R-:W-:Y:S02]  /*05f0*/  SHF.R.S32.HI R5, RZ, 0x1f, R4 ;  /* 0x0000001fff057819 */ /* 0x000fe40000011404 */
[----:B------:R-:W-:Y:S01]  /*0600*/  LOP3.LUT R3, R4, 0x7, RZ, 0xc0, !PT ;  /* 0x0000000704037812 */ /* 0x000fe200078ec0ff */
[----:B------:R-:W2:Y:S01]  /*0610*/  SHFL.IDX PT, R0, R0, RZ, 0x1f ;  /* 0x00001fff00007589 */ /* 0x000ea200000e0000 */
[----:B------:R-:W-:-:S02]  /*0620*/  LEA.HI R5, R5, R4, RZ, 0x5 ;  /* 0x0000000405057211 */ /* 0x000fc400078f28ff */
[C---:B------:R-:W-:Y:S02]  /*0630*/  LOP3.LUT R13, R4.reuse, 0x1f, RZ, 0xc0, !PT ;  /* 0x0000001f040d7812 */ /* 0x040fe400078ec0ff */
[----:B------:R-:W-:Y:S02]  /*0640*/  LOP3.LUT R11, R5, 0xffffffe0, RZ, 0xc0, !PT ;  /* 0xffffffe0050b7812 */ /* 0x000fe400078ec0ff */
[----:B------:R-:W-:Y:S02]  /*0650*/  SHF.R.U32.HI R2, RZ, 0x3, R4 ;  /* 0x00000003ff027819 */ /* 0x000fe40000011604 */
[----:B------:R-:W-:Y:S01]  /*0660*/  SHF.R.U32.HI R135, RZ, 0x1, R3 ;  /* 0x00000001ff877819 */ /* 0x000fe20000011603 */
[C---:B------:R-:W-:Y:S01]  /*0670*/  IMAD.IADD R9, R4.reuse, 0x1, -R11 ;  /* 0x0000000104097824 */ /* 0x040fe200078e0a0b */
[----:B------:R-:W-:Y:S02]  /*0680*/  SHF.R.U32.HI R13, RZ, 0x4, R13 ;  /* 0x00000004ff0d7819 */ /* 0x000fe4000001160d */
[----:B------:R-:W-:Y:S01]  /*0690*/  LOP3.LUT R135, R135, 0x1, R2, 0x78, !PT ;  /* 0x0000000187877812 */ /* 0x000fe200078e7802 */
[----:B------:R-:W-:Y:S01]  /*06a0*/  IMAD.SHL.U32 R2, R4, 0x4, RZ ;  /* 0x0000000404027824 */ /* 0x000fe200078e00ff */
[----:B------:R-:W-:-:S02]  /*06b0*/  SHF.R.S32.HI R6, RZ, 0x1f, R9 ;  /* 0x0000001fff067819 */ /* 0x000fc40000011409 */
[----:B------:R-:W-:Y:S02]  /*06c0*/  LOP3.LUT R136, R4, 0x6, RZ, 0xc0, !PT ;  /* 0x0000000604887812 */ /* 0x000fe400078ec0ff */
[----:B------:R-:W-:Y:S02]  /*06d0*/  LEA.HI R6, R6, R9, RZ, 0x2 ;  /* 0x0000000906067211 */ /* 0x000fe400078f10ff */
[----:B------:R-:W-:Y:S02]  /*06e0*/  LOP3.LUT R2, R2, 0x4, RZ, 0xc0, !PT ;  /* 0x0000000402027812 */ /* 0x000fe400078ec0ff */
[----:B------:R-:W-:Y:S02]  /*06f0*/  LEA.HI.SX32 R10, R6, R11, 0x1e ;  /* 0x0000000b060a7211 */ /* 0x000fe400078ff2ff */
[----:B--2---:R-:W-:Y:S01]  /*0700*/  R2UR UR6, R0 ;  /* 0x00000000000672ca */ /* 0x004fe200000e0000 */
[----:B------:R-:W-:Y:S01]  /*0710*/  IMAD.SHL.U32 R0, R13, 0x8, RZ ;  /* 0x000000080d007824 */ /* 0x000fe200078e00ff */
[----:B------:R-:W-:-:S02]  /*0720*/  LOP3.LUT R6, R6, 0xfffffffc, RZ, 0xc0, !PT ;  /* 0xfffffffc06067812 */ /* 0x000fc400078ec0ff */
[----:B------:R-:W-:Y:S02]  /*0730*/  LOP3.LUT R135, R135, R2, RZ, 0xfc, !PT ;  /* 0x0000000287877212 */ /* 0x000fe400078efcff */
[----:B------:R-:W-:Y:S01]  /*0740*/  LOP3.LUT R0, R0, 0xfffffff8, R3, 0xe2, !PT ;  /* 0xfffffff800007812 */ /* 0x000fe200078ee203 */
[----:B------:R-:W-:Y:S01]  /*0750*/  IMAD.U32 R3, RZ, RZ, UR25 ;  /* 0x00000019ff037e24 */ /* 0x000fe2000f8e00ff */
[----:B------:R-:W-:Y:S01]  /*0760*/  LOP3.LUT R7, R4, 0xe, RZ, 0xc0, !PT ;  /* 0x0000000e04077812 */ /* 0x000fe200078ec0ff */
[----:B------:R-:W-:Y:S01]  /*0770*/  IMAD.IADD R6, R9, 0x1, -R6 ;  /* 0x0000000109067824 */ /* 0x000fe200078e0a06 */
[----:B------:R-:W-:Y:S01]  /*0780*/  SHF.R.U32.HI R0, RZ, 0x1, R0 ;  /* 0x00000001ff007819 */ /* 0x000fe20000011600 */
[----:B------:R-:W-:Y:S01]  /*0790*/  IMAD R3, R3, 0x80, R10 ;  /* 0x0000008003037824 */ /* 0x000fe200078e020a */
[----:B------:R-:W-:Y:S02]  /*07a0*/  SHF.R.U32.HI R136, RZ, 0x1, R136 ;  /* 0x00000001ff887819 */ /* 0x000fe40000011688 */
[----:B------:R-:W-:Y:S01]  /*07b0*/  LEA R18, R6, UR31, 0x3 ;  /* 0x0000001f06127c11 */ /* 0x000fe2000f8e18ff */
[----:B------:R-:W-:Y:S01]  /*07c0*/  IMAD R135, R0, 0x18, R135 ;  /* 0x0000001800877824 */ /* 0x000fe200078e0287 */
[----:B------:R-:W-:Y:S01]  /*07d0*/  SHF.R.S32.HI R0, RZ, 0x1f, R3 ;  /* 0x0000001fff007819 */ /* 0x000fe20000011403 */
[----:B------:R-:W-:Y:S01]  /*07e0*/  VIADD R4, R3, 0x10 ;  /* 0x0000001003047836 */ /* 0x000fe20000000000 */
[----:B------:R-:W-:-:S02]  /*07f0*/  SHF.R.S32.HI R19, RZ, 0x1f, R18 ;  /* 0x0000001fff137819 */ /* 0x000fc40000011412 */
[----:B------:R-:W-:Y:S01]  /*0800*/  SHF.R.U32.HI R7, RZ, 0x1, R7 ;  /* 0x00000001ff077819 */ /* 0x000fe20000011607 */
[----:B------:R-:W-:Y:S01]  /*0810*/  IMAD R0, R0, UR12, RZ ;  /* 0x0000000c00007c24 */ /* 0x000fe2000f8e02ff */
[----:B------:R-:W-:Y:S01]  /*0820*/  LOP3.LUT R136, R2, R13, R136, 0xf6, !PT ;  /* 0x0000000d02887212 */ /* 0x000fe200078ef688 */
[C---:B------:R-:W-:Y:S01]  /*0830*/  IMAD.WIDE.U32 R8, R3.reuse, UR12, R18 ;  /* 0x0000000c03087c25 */ /* 0x040fe2000f8e0012 */
[----:B------:R-:W-:Y:S02]  /*0840*/  SHF.R.S32.HI R5, RZ, 0x5, R5 ;  /* 0x00000005ff057819 */ /* 0x000fe40000011405 */
[C---:B------:R-:W-:Y:S01]  /*0850*/  ISETP.GE.AND P1, PT, R3.reuse, UR20, PT ;  /* 0x0000001403007c0c */ /* 0x040fe2000bf26270 */
[----:B------:R-:W-:Y:S01]  /*0860*/  IMAD R0, R3, UR13, R0 ;  /* 0x0000000d03007c24 */ /* 0x000fe2000f8e0200 */
[----:B------:R-:W-:Y:S01]  /*0870*/  LEA R24, P0, R8, UR10, 0x1 ;  /* 0x0000000a08187c11 */ /* 0x000fe2000f8008ff */
[----:B------:R-:W-:Y:S01]  /*0880*/  IMAD R136, R7, 0x18, R136 ;  /* 0x0000001807887824 */ /* 0x000fe200078e0288 */
[----:B------:R-:W-:Y:S01]  /*0890*/  ULDC.64 UR12, c[0x0][0x260] ;  /* 0x00009800000c7ab9 */ /* 0x000fe20000000a00 */
[----:B------:R-:W-:Y:S01]  /*08a0*/  IMAD.U32 R7, RZ, RZ, UR14 ;  /* 0x0000000eff077e24 */ /* 0x000fe2000f8e00ff */
[----:B------:R-:W-:Y:S01]  /*08b0*/  ISETP.GE.AND P3, PT, R4, UR20, PT ;  /* 0x0000001404007c0c */ /* 0x000fe2000bf66270 */
[----:B------:R-:W-:Y:S01]  /*08c0*/  IMAD.IADD R0, R9, 0x1, R0 ;  /* 0x0000000109007824 */ /* 0x000fe200078e0200 */
[----:B------:R-:W-:Y:S01]  /*08d0*/  SEL R17, RZ, 0x1, P1 ;  /* 0x00000001ff117807 */ /* 0x000fe20000800000 */
[----:B------:R-:W-:Y:S01]  /*08e0*/  IMAD R14, R5, -0x10, R10 ;  /* 0xfffffff0050e7824 */ /* 0x000fe200078e020a */
[----:B------:R-:W-:Y:S01]  /*08f0*/  VIADDMNMX R16, R16, UR31, R7, PT ;  /* 0x0000001f10107c46 */ /* 0x000fe2000b800107 */
[----:B------:R-:W-:Y:S01]  /*0900*/  IMAD.U32 R7, RZ, RZ, UR24 ;  /* 0x00000018ff077e24 */ /* 0x000fe2000f8e00ff */
[----:B------:R-:W-:Y:S01]  /*0910*/  LEA.HI.X R25, R8, UR11, R0, 0x1, P0 ;  /* 0x0000000b08197c11 */ /* 0x000fe200080f0c00 */
[----:B------:R-:W-:Y:S01]  /*0920*/  VIADD R2, R3, 0x8 ;  /* 0x0000000803027836 */ /* 0x000fe20000000000 */
[----:B------:R-:W-:Y:S01]  /*0930*/  LEA.HI R0, R10, R10, RZ, 0x1 ;  /* 0x0000000a0a007211 */ /* 0x000fe200078f08ff */
[----:B------:R-:W-:Y:S01]  /*0940*/  IMAD R7, R7, 0x40, R14 ;  /* 0x0000004007077824 */ /* 0x000fe200078e020e */
[----:B------:R-:W-:Y:S01]  /*0950*/  ULDC.64 UR10, c[0x0][0x358] ;  /* 0x0000d600000a7ab9 */ /* 0x000fe20000000a00 */
[----:B------:R-:W-:Y:S01]  /*0960*/  VIADD R3, R3, 0x18 ;  /* 0x0000001803037836 */ /* 0x000fe20000000000 */
[----:B------:R-:W-:Y:S01]  /*0970*/  LOP3.LUT R13, R0, 0x3ffffffe, RZ, 0xc0, !PT ;  /* 0x3ffffffe000d7812 */ /* 0x000fe200078ec0ff */
[----:B------:R-:W-:Y:S01]  /*0980*/  IMAD.WIDE.U32 R20, R7, UR12, R18 ;  /* 0x0000000c07147c25 */ /* 0x000fe2000f8e0012 */
[----:B------:R-:W-:Y:S01]  /*0990*/  ISETP.GE.AND P2, PT, R2, UR20, PT ;  /* 0x0000001402007c0c */ /* 0x000fe2000bf46270 */
[----:B------:R-:W-:Y:S01]  /*09a0*/  UIADD3 UR31, UR14, 0x1f, -UR31 ;  /* 0x0000001f0e1f7890 */ /* 0x000fe2000fffe81f */
[----:B------:R-:W-:Y:S01]  /*09b0*/  SHF.R.S32.HI R2, RZ, 0x1f, R7 ;  /* 0x0000001fff027819 */ /* 0x000fe20000011407 */
[C---:B------:R-:W-:Y:S01]  /*09c0*/  IMAD.IADD R13, R10.reuse, 0x1, -R13 ;  /* 0x000000010a0d7824 */ /* 0x040fe200078e0a0d */
[----:B------:R-:W-:Y:S01]  /*09d0*/  ISETP.GE.AND P5, PT, R3, UR20, PT ;  /* 0x0000001403007c0c */ /* 0x000fe2000bfa6270 */
[----:B------:R-:W-:Y:S01]  /*09e0*/  VIADD R10, R10, 0x8 ;  /* 0x000000080a0a7836 */ /* 0x000fe20000000000 */
[C---:B------:R-:W-:Y:S01]  /*09f0*/  ISETP.GE.AND P4, PT, R7.reuse, UR7, PT ;  /* 0x0000000707007c0c */ /* 0x040fe2000bf86270 */
[C---:B------:R-:W-:Y:S01]  /*0a00*/  IMAD R4, R2.reuse, UR12, RZ ;  /* 0x0000000c02047c24 */ /* 0x040fe2000f8e02ff */
[----:B------:R-:W-:Y:S01]  /*0a10*/  SEL R146, RZ, 0x8, P5 ;  /* 0x00000008ff927807 */ /* 0x000fe20002800000 */
[----:B------:R-:W-:Y:S01]  /*0a20*/  IMAD R2, R2, UR10, RZ ;  /* 0x0000000a02027c24 */ /* 0x000fe2000f8e02ff */
[----:B------:R-:W-:Y:S01]  /*0a30*/  LEA.HI R12, R10, R10, RZ, 0x1 ;  /* 0x0000000a0a0c7211 */ /* 0x000fe200078f08ff */
[C---:B------:R-:W-:Y:S01]  /*0a40*/  IMAD R5, R7.reuse, UR13, R4 ;  /* 0x0000000d07057c24 */ /* 0x040fe2000f8e0204 */
[----:B------:R-:W-:Y:S01]  /*0a50*/  SEL R144, RZ, 0x1, P4 ;  /* 0x00000001ff907807 */ /* 0x000fe20002000000 */
[C---:B------:R-:W-:Y:S01]  /*0a60*/  IMAD.WIDE.U32 R8, R7.reuse, UR10, R18 ;  /* 0x0000000a07087c25 */ /* 0x040fe2000f8e0012 */
[----:B------:R-:W-:Y:S01]  /*0a70*/  LOP3.LUT R133, R12, 0x3ffffffe, RZ, 0xc0, !PT ;  /* 0x3ffffffe0c857812 */ /* 0x000fe200078ec0ff */
[----:B------:R-:W-:Y:S01]  /*0a80*/  ULDC.64 UR14, c[0x0][0x268] ;  /* 0x00009a00000e7ab9 */ /* 0x000fe20000000a00 */
[----:B------:R-:W-:Y:S01]  /*0a90*/  ULDC.64 UR12, c[0x0][0x270] ;  /* 0x00009c00000c7ab9 */ /* 0x000fe20000000a00 */
[C---:B------:R-:W-:Y:S01]  /*0aa0*/  IMAD R3, R7.reuse, UR11, R2 ;  /* 0x0000000b07037c24 */ /* 0x040fe2000f8e0202 */
[----:B------:R-:W-:Y:S01]  /*0ab0*/  LEA R2, P0, R8, UR8, 0x1 ;  /* 0x0000000808027c11 */ /* 0x000fe2000f8008ff */
[----:B------:R-:W-:Y:S01]  /*0ac0*/  VIADD R4, R7, 0x8 ;  /* 0x0000000807047836 */ /* 0x000fe20000000000 */
[----:B------:R-:W-:Y:S01]  /*0ad0*/  LEA.HI R7, R14, R14, RZ, 0x1 ;  /* 0x0000000e0e077211 */ /* 0x000fe200078f08ff */
[----:B------:R-:W-:Y:S01]  /*0ae0*/  IMAD.IADD R3, R9, 0x1, R3 ;  /* 0x0000000109037824 */ /* 0x000fe200078e0203 */
[----:B------:R-:W-:Y:S01]  /*0af0*/  ULDC.64 UR10, c[0x0][0x360] ;  /* 0x0000d800000a7ab9 */ /* 0x000fe20000000a00 */
[----:B------:R-:W-:Y:S01]  /*0b00*/  IMAD.IADD R133, R10, 0x1, -R133 ;  /* 0x000000010a857824 */ /* 0x000fe200078e0a85 */
[----:B------:R-:W-:Y:S01]  /*0b10*/  LOP3.LUT R15, R7, 0x3ffffffe, RZ, 0xc0, !PT ;  /* 0x3ffffffe070f7812 */ /* 0x000fe200078ec0ff */
[----:B------:R-:W-:Y:S01]  /*0b20*/  VIADD R10, R14, 0x8 ;  /* 0x000000080e0a7836 */ /* 0x000fe20000000000 */
[----:B------:R-:W-:Y:S01]  /*0b30*/  ISETP.GE.AND P6, PT, R4, UR7, PT ;  /* 0x0000000704007c0c */ /* 0x000fe2000bfc6270 */
[----:B------:R-:W-:Y:S01]  /*0b40*/  IMAD.IADD R4, R21, 0x1, R5 ;  /* 0x0000000115047824 */ /* 0x000fe200078e0205 */
[----:B------:R-:W-:Y:S01]  /*0b50*/  LEA.HI.X R3, R8, UR9, R3, 0x1, P0 ;  /* 0x0000000908037c11 */ /* 0x000fe200080f0c03 */
[----:B------:R-:W-:Y:S01]  /*0b60*/  IMAD.IADD R15, R14, 0x1, -R15 ;  /* 0x000000010e0f7824 */ /* 0x000fe200078e0a0f */
[----:B------:R-:W-:Y:S01]  /*0b70*/  LEA R8, P0, R20, UR4, 0x1 ;  /* 0x0000000414087c11 */ /* 0x000fe2000f8008ff */
[--C-:B------:R-:W-:Y:S01]  /*0b80*/  IMAD R13, R13, 0x4, R6.reuse ;  /* 0x000000040d0d7824 */ /* 0x100fe200078e0206 */
[----:B------:R-:W-:Y:S01]  /*0b90*/  LEA.HI R14, R10, R10, RZ, 0x1 ;  /* 0x0000000a0a0e7211 */ /* 0x000fe200078f08ff */
[----:B------:R-:W-:Y:S01]  /*0ba0*/  IMAD R133, R133, 0x4, R6 ;  /* 0x0000000485857824 */ /* 0x000fe200078e0206 */
[----:B------:R-:W-:Y:S01]  /*0bb0*/  LEA.HI.X R9, R20, UR5, R4, 0x1, P0 ;  /* 0x0000000514097c11 */ /* 0x000fe200080f0c04 */
[--C-:B------:R-:W-:Y:S01]  /*0bc0*/  IMAD R15, R15, 0x4, R6.reuse ;  /* 0x000000040f0f7824 */ /* 0x100fe200078e0206 */
[----:B------:R-:W-:Y:S01]  /*0bd0*/  SEL R4, RZ, 0xffffffff, P2 ;  /* 0xffffffffff047807 */ /* 0x000fe20001000000 */
[----:B------:R-:W-:Y:S01]  /*0be0*/  UIADD3 UR4, UR31, 0x1f, URZ ;  /* 0x0000001f1f047890 */ /* 0x000fe2000fffe03f */
[----:B------:R-:W-:Y:S01]  /*0bf0*/  LOP3.LUT R11, R14, 0x3ffffffe, RZ, 0xc0, !PT ;  /* 0x3ffffffe0e0b7812 */ /* 0x000fe200078ec0ff */
[----:B------:R-:W-:Y:S01]  /*0c00*/  IMAD.U32 R21, RZ, RZ, UR19 ;  /* 0x00000013ff157e24 */ /* 0x000fe2000f8e00ff */
[----:B------:R-:W-:Y:S01]  /*0c10*/  SEL R5, RZ, 0x4, P3 ;  /* 0x00000004ff057807 */ /* 0x000fe20001800000 */
[----:B------:R-:W-:Y:S01]  /*0c20*/  IMAD.SHL.U32 R4, R4, 0x2, RZ ;  /* 0x0000000204047824 */ /* 0x000fe200078e00ff */
[-C--:B------:R-:W-:Y:S01]  /*0c30*/  ISETP.LT.AND P0, PT, R18, R16.reuse, !P1 ;  /* 0x000000101200720c */ /* 0x080fe20004f01270 */
[----:B------:R-:W-:Y:S01]  /*0c40*/  IMAD.IADD R11, R10, 0x1, -R11 ;  /* 0x000000010a0b7824 */ /* 0x000fe200078e0a0b */
[-C--:B------:R-:W-:Y:S01]  /*0c50*/  ISETP.LT.AND P1, PT, R18, R16.reuse, !P2 ;  /* 0x000000101200720c */ /* 0x080fe20005721270 */
[----:B------:R-:W-:Y:S01]  /*0c60*/  UISETP.GE.U32.AND UP0, UPT, UR4, 0x3f, UPT ;  /* 0x0000003f0400788c */ /* 0x000fe2000bf06070 */
[----:B------:R-:W-:Y:S01]  /*0c70*/  LOP3.LUT R4, R4, 0x2, R17, 0xe2, !PT ;  /* 0x0000000204047812 */ /* 0x000fe200078ee211 */
[----:B------:R-:W-:Y:S01]  /*0c80*/  IMAD R11, R11, 0x4, R6 ;  /* 0x000000040b0b7824 */ /* 0x000fe200078e0206 */
[----:B------:R-:W-:Y:S01]  /*0c90*/  SEL R6, RZ, 0xffffffff, P6 ;  /* 0xffffffffff067807 */ /* 0x000fe20003000000 */
[----:B------:R-:W-:Y:S01]  /*0ca0*/  ULOP3.LUT UR4, UR31, 0xffffffe0, URZ, 0xc0, !UPT ;  /* 0xffffffe01f047892 */ /* 0x000fe2000f8ec03f */
[CC--:B------:R-:W-:Y:S01]  /*0cb0*/  ISETP.LT.AND P2, PT, R18.reuse, R16.reuse, !P3 ;  /* 0x000000101200720c */ /* 0x0c0fe20005f41270 */
[----:B------:R-:W-:Y:S01]  /*0cc0*/  ULDC.64 UR8, c[0x0][0x368] ;  /* 0x0000da0000087ab9 */ /* 0x000fe20000000a00 */
[----:B------:R-:W-:-:S02]  /*0cd0*/  ISETP.LT.AND P3, PT, R18, R16, !P5 ;  /* 0x000000101200720c */ /* 0x000fc40006f61270 */
[----:B------:R-:W-:Y:S01]  /*0ce0*/  LOP3.LUT R146, R146, R5, R4, 0xfe, !PT ;  /* 0x0000000592927212 */ /* 0x000fe200078efe04 */
[----:B------:R-:W-:Y:S01]  /*0cf0*/  IMAD.SHL.U32 R5, R6, 0x2, RZ ;  /* 0x0000000206057824 */ /* 0x000fe200078e00ff */
[CC--:B------:R-:W-:Y:S01]  /*0d00*/  ISETP.LT.AND P5, PT, R18.reuse, R16.reuse, !P4 ;  /* 0x000000101200720c */ /* 0x0c0fe200067a1270 */
[----:B------:R-:W-:Y:S01]  /*0d10*/  IMAD.U32 R4, RZ, RZ, UR18 ;  /* 0x00000012ff047e24 */ /* 0x000fe2000f8e00ff */
[----:B------:R-:W-:Y:S02]  /*0d20*/  ISETP.LT.AND P4, PT, R18, R16, !P6 ;  /* 0x000000101200720c */ /* 0x000fe40007781270 */
[----:B------:R-:W-:Y:S02]  /*0d30*/  SEL R6, RZ, 0x1, !P0 ;  /* 0x00000001ff067807 */ /* 0x000fe40004000000 */
[--C-:B------:R-:W-:Y:S02]  /*0d40*/  SHF.R.S32.HI R17, RZ, 0x1, R0.reuse ;  /* 0x00000001ff117819 */ /* 0x100fe40000011400 */
[----:B------:R-:W-:-:S02]  /*0d50*/  SHF.R.S32.HI R18, RZ, 0x1f, R0 ;  /* 0x0000001fff127819 */ /* 0x000fc40000011400 */
[----:B------:R-:W-:Y:S02]  /*0d60*/  SHF.R.S32.HI R16, RZ, 0x1f, R13 ;  /* 0x0000001fff107819 */ /* 0x000fe4000001140d */
[----:B------:R-:W-:Y:S01]  /*0d70*/  PLOP3.LUT P6, PT, PT, PT, UP0, 0x80, 0x0 ;  /* 0x000000000000781c */ /* 0x000fe20003fcf008 */
[----:B------:R-:W-:Y:S01]  /*0d80*/  UISETP.NE.AND UP0, UPT, UR4, 0x20, UPT ;  /* 0x000000200400788c */ /* 0x000fe2000bf05270 */
[----:B------:R-:W-:Y:S02]  /*0d90*/  P2R R6, PR, R6, 0xf ;  /* 0x0000000f06067803 */ /* 0x000fe40000000000 */
[----:B------:R-:W-:Y:S01]  /*0da0*/  LEA.HI R18, R18, R17, RZ, 0x2 ;  /* 0x0000001112127211 */ /* 0x000fe200078f10ff */
[----:B------:R-:W-:Y:S01]  /*0db0*/  UMOV UR4, 0x400 ;  /* 0x0000040000047882 */ /* 0x000fe20000000000 */
[----:B------:R-:W-:Y:S01]  /*0dc0*/  LEA.HI R16, R16, R13, RZ, 0x2 ;  /* 0x0000000d10107211 */ /* 0x000fe200078f10ff */
[----:B---3--:R-:W-:Y:S01]  /*0dd0*/  ULEA UR30, UR30, UR4, 0x18 ;  /* 0x000000041e1e7291 */ /* 0x008fe2000f8ec03f */
[----:B------:R-:W-:-:S02]  /*0de0*/  SEL R6, R6, RZ, P6 ;  /* 0x000000ff06067207 */ /* 0x000fc40003000000 */
[----:B------:R-:W-:Y:S01]  /*0df0*/  LOP3.LUT R18, R18, 0x1ffffffc, RZ, 0xc0, !PT ;  /* 0x1ffffffc12127812 */ /* 0x000fe200078ec0ff */
[----:B------:R-:W-:Y:S01]  /*0e00*/  ULDC.64 UR4, c[0x0][0x248] ;  /* 0x0000920000047ab9 */ /* 0x000fe20000000a00 */
[----:B------:R-:W-:Y:S01]  /*0e10*/  LOP3.LUT R16, R16, 0xfffffffc, RZ, 0xc0, !PT ;  /* 0xfffffffc10107812 */ /* 0x000fe200078ec0ff */
[----:B------:R-:W-:Y:S01]  /*0e20*/  IMAD.SHL.U32 R0, R6, 0x10, RZ ;  /* 0x0000001006007824 */ /* 0x000fe200078e00ff */
[----:B------:R-:W-:Y:S01]  /*0e30*/  SEL R10, RZ, 0xffffffff, !P4 ;  /* 0xffffffffff0a7807 */ /* 0x000fe20006000000 */
[----:B------:R-:W-:Y:S01]  /*0e40*/  IMAD.IADD R18, R17, 0x1, -R18 ;  /* 0x0000000111127824 */ /* 0x000fe200078e0a12 */
[----:B------:R-:W-:Y:S01]  /*0e50*/  SEL R19, RZ, 0x1, !P5 ;  /* 0x00000001ff137807 */ /* 0x000fe20006800000 */
[----:B------:R-:W-:Y:S01]  /*0e60*/  IMAD.IADD R13, R13, 0x1, -R16 ;  /* 0x000000010d0d7824 */ /* 0x000fe200078e0a10 */
[----:B------:R-:W-:Y:S01]  /*0e70*/  LOP3.LUT P3, RZ, R0, 0x10, RZ, 0xc0, !PT ;  /* 0x0000001000ff7812 */ /* 0x000fe2000786c0ff */
[----:B------:R-:W-:Y:S01]  /*0e80*/  IMAD.SHL.U32 R0, R6, 0x4, RZ ;  /* 0x0000000406007824 */ /* 0x000fe200078e00ff */
[----:B------:R-:W-:Y:S01]  /*0e90*/  SHF.R.S32.HI R26, RZ, 0x1f, R7 ;  /* 0x0000001fff1a7819 */ /* 0x000fe20000011407 */
[----:B------:R-:W-:Y:S01]  /*0ea0*/  IMAD.SHL.U32 R10, R10, 0x2, RZ ;  /* 0x000000020a0a7824 */ /* 0x000fe200078e00ff */
[----:B------:R-:W-:Y:S01]  /*0eb0*/  LOP3.LUT R13, R13, R18, RZ, 0x3c, !PT ;  /* 0x000000120d0d7212 */ /* 0x000fe200078e3cff */
[----:B------:R-:W-:Y:S01]  /*0ec0*/  IMAD.SHL.U32 R18, R6, 0x8, RZ ;  /* 0x0000000806127824 */ /* 0x000fe200078e00ff */
[----:B------:R-:W-:Y:S01]  /*0ed0*/  LOP3.LUT P4, RZ, R0, 0x10, RZ, 0xc0, !PT ;  /* 0x0000001000ff7812 */ /* 0x000fe2000788c0ff */
[----:B------:R-:W-:Y:S01]  /*0ee0*/  IMAD.SHL.U32 R6, R6, 0x2, RZ ;  /* 0x0000000206067824 */ /* 0x000fe200078e00ff */
[--C-:B------:R-:W-:Y:S01]  /*0ef0*/  SHF.R.S32.HI R0, RZ, 0x1, R12.reuse ;  /* 0x00000001ff007819 */ /* 0x100fe2000001140c */
[----:B------:R-:W-:Y:S01]  /*0f00*/  IMAD.IADD R16, R16, 0x1, R13 ;  /* 0x0000000110107824 */ /* 0x000fe200078e020d */
[----:B------:R-:W-:Y:S01]  /*0f10*/  SHF.R.S32.HI R13, RZ, 0x1f, R12 ;  /* 0x0000001fff0d7819 */ /* 0x000fe2000001140c */
[----:B------:R-:W-:Y:S01]  /*0f20*/  UIADD3 UR4, UP1, UR16, -UR4, URZ ;  /* 0x8000000410047290 */ /* 0x000fe2000ff3e03f */
[----:B------:R-:W-:-:S02]  /*0f30*/  SHF.R.S32.HI R12, RZ, 0x1f, R133 ;  /* 0x0000001fff0c7819 */ /* 0x000fc40000011485 */
[----:B------:R-:W-:Y:S01]  /*0f40*/  LOP3.LUT P5, RZ, R6, 0x10, RZ, 0xc0, !PT ;  /* 0x0000001006ff7812 */ /* 0x000fe200078ac0ff */
[----:B------:R-:W-:Y:S01]  /*0f50*/  IMAD R6, R17, 0x18, R16 ;  /* 0x0000001811067824 */ /* 0x000fe200078e0210 */
[----:B------:R-:W-:Y:S02]  /*0f60*/  SHF.R.S32.HI R17, RZ, 0x1, R7 ;  /* 0x00000001ff117819 */ /* 0x000fe40000011407 */
[----:B------:R-:W-:Y:S01]  /*0f70*/  LEA.HI R7, R13, R0, RZ, 0x2 ;  /* 0x000000000d077211 */ /* 0x000fe200078f10ff */
[----:B------:R-:W-:Y:S01]  /*0f80*/  IMAD.SHL.U32 R6, R6, 0x8, RZ ;  /* 0x0000000806067824 */ /* 0x000fe200078e00ff */
[----:B------:R-:W-:Y:S02]  /*0f90*/  LEA.HI R12, R12, R133, RZ, 0x2 ;  /* 0x000000850c0c7211 */ /* 0x000fe400078f10ff */
[----:B------:R-:W-:Y:S01]  /*0fa0*/  LOP3.LUT R7, R7, 0x1ffffffc, RZ, 0xc0, !PT ;  /* 0x1ffffffc07077812 */ /* 0x000fe200078ec0ff */
[----:B------:R-:W-:Y:S01]  /*0fb0*/  IMAD.SHL.U32 R134, R6, 0x2, RZ ;  /* 0x0000000206867824 */ /* 0x000fe200078e00ff */
[----:B------:R-:W-:-:S02]  /*0fc0*/  LOP3.LUT R12, R12, 0xfffffffc, RZ, 0xc0, !PT ;  /* 0xfffffffc0c0c7812 */ /* 0x000fc400078ec0ff */
[----:B------:R-:W-:Y:S01]  /*0fd0*/  SHF.R.S32.HI R16, RZ, 0x1f, R15 ;  /* 0x0000001fff107819 */ /* 0x000fe2000001140f */
[----:B------:R-:W-:Y:S01]  /*0fe0*/  IMAD.IADD R28, R0, 0x1, -R7 ;  /* 0x00000001001c7824 */ /* 0x000fe200078e0a07 */
[----:B------:R-:W-:Y:S01]  /*0ff0*/  SHF.R.S32.HI R13, RZ, 0x1, R14 ;  /* 0x00000001ff0d7819 */ /* 0x000fe2000001140e */
[----:B------:R-:W-:Y:S01]  /*1000*/  IMAD.IADD R133, R133, 0x1, -R12 ;  /* 0x0000000185857824 */ /* 0x000fe200078e0a0c */
[----:B------:R-:W-:Y:S02]  /*1010*/  SHF.R.S32.HI R14, RZ, 0x1f, R14 ;  /* 0x0000001fff0e7819 */ /* 0x000fe4000001140e */
[----:B------:R-:W-:Y:S02]  /*1020*/  LEA.HI R26, R26, R17, RZ, 0x2 ;  /* 0x000000111a1a7211 */ /* 0x000fe400078f10ff */
[----:B------:R-:W-:Y:S02]  /*1030*/  LOP3.LUT R133, R133, R28, RZ, 0x3c, !PT ;  /* 0x0000001c85857212 */ /* 0x000fe400078e3cff */
[----:B------:R-:W-:-:S02]  /*1040*/  CS2R R28, SRZ ;  /* 0x00000000001c7805 */ /* 0x000fc4000001ff00 */
[----:B------:R-:W-:Y:S02]  /*1050*/  LEA.HI R16, R16, R15, RZ, 0x2 ;  /* 0x0000000f10107211 */ /* 0x000fe400078f10ff */
[----:B------:R-:W-:Y:S01]  /*1060*/  LEA.HI R14, R14, R13, RZ, 0x2 ;  /* 0x0000000d0e0e7211 */ /* 0x000fe200078f10ff */
[----:B------:R-:W-:Y:S01]  /*1070*/  IMAD.IADD R133, R12, 0x1, R133 ;  /* 0x000000010c857824 */ /* 0x000fe200078e0285 */
[----:B------:R-:W-:Y:S02]  /*1080*/  SHF.R.S32.HI R12, RZ, 0x1f, R11 ;  /* 0x0000001fff0c7819 */ /* 0x000fe4000001140b */
[----:B------:R-:W-:Y:S01]  /*1090*/  LOP3.LUT R144, R5, 0x2, R144, 0xe2, !PT ;  /* 0x0000000205907812 */ /* 0x000fe200078ee290 */
[----:B------:R-:W-:Y:S01]  /*10a0*/  IMAD.U32 R5, RZ, RZ, UR18 ;  /* 0x00000012ff057e24 */ /* 0x000fe2000f8e00ff */
[----:B------:R-:W-:Y:S01]  /*10b0*/  LEA.HI R12, R12, R11, RZ, 0x2 ;  /* 0x0000000b0c0c7211 */ /* 0x000fe200078f10ff */
[----:B------:R-:W-:Y:S01]  /*10c0*/  IMAD R133, R0, 0x18, R133 ;  /* 0x0000001800857824 */ /* 0x000fe200078e0285 */
[----:B------:R-:W-:-:S02]  /*10d0*/  LOP3.LUT R26, R26, 0x1ffffffc, RZ, 0xc0, !PT ;  /* 0x1ffffffc1a1a7812 */ /* 0x000fc400078ec0ff */
[----:B------:R-:W-:Y:S01]  /*10e0*/  LOP3.LUT R16, R16, 0xfffffffc, RZ, 0xc0, !PT ;  /* 0xfffffffc10107812 */ /* 0x000fe200078ec0ff */
[----:B------:R-:W-:Y:S01]  /*10f0*/  IMAD.SHL.U32 R133, R133, 0x8, RZ ;  /* 0x0000000885857824 */ /* 0x000fe200078e00ff */
[----:B------:R-:W-:Y:S01]  /*1100*/  LOP3.LUT R14, R14, 0x1ffffffc, RZ, 0xc0, !PT ;  /* 0x1ffffffc0e0e7812 */ /* 0x000fe200078ec0ff */
[----:B------:R-:W-:Y:S01]  /*1110*/  IMAD.IADD R26, R17, 0x1, -R26 ;  /* 0x00000001111a7824 */ /* 0x000fe200078e0a1a */
[----:B------:R-:W-:Y:S01]  /*1120*/  LOP3.LUT R12, R12, 0xfffffffc, RZ, 0xc0, !PT ;  /* 0xfffffffc0c0c7812 */ /* 0x000fe200078ec0ff */
[----:B------:R-:W-:Y:S01]  /*1130*/  IMAD.IADD R15, R15, 0x1, -R16 ;  /* 0x000000010f0f7824 */ /* 0x000fe200078e0a10 */
[----:B------:R-:W-:Y:S01]  /*1140*/  LEA R5, P0, R5, R24, 0x1 ;  /* 0x0000001805057211 */ /* 0x000fe200078008ff */
[----:B------:R-:W-:Y:S01]  /*1150*/  IMAD.IADD R14, R13, 0x1, -R14 ;  /* 0x000000010d0e7824 */ /* 0x000fe200078e0a0e */
[----:B------:R-:W-:Y:S01]  /*1160*/  LOP3.LUT R10, R10, 0x2, R19, 0xe2, !PT ;  /* 0x000000020a0a7812 */ /* 0x000fe200078ee213 */
[----:B------:R-:W-:Y:S01]  /*1170*/  IMAD.IADD R11, R11, 0x1, -R12 ;  /* 0x000000010b0b7824 */ /* 0x000fe200078e0a0c */
[----:B------:R-:W-:Y:S01]  /*1180*/  LEA.HI.X R4, R4, R25, R21, 0x1, P0 ;  /* 0x0000001904047211 */ /* 0x000fe200000f0c15 */
[----:B------:R-:W-:Y:S01]  /*1190*/  IMAD.SHL.U32 R133, R133, 0x2, RZ ;  /* 0x0000000285857824 */ /* 0x000fe200078e00ff */
[----:B------:R-:W-:-:S02]  /*11a0*/  IADD3 R22, P0, R24, UR18, RZ ;  /* 0x0000001218167c10 */ /* 0x000fc4000ff1e0ff */
[----:B------:R-:W-:Y:S02]  /*11b0*/  LOP3.LUT R15, R15, R26, RZ, 0x3c, !PT ;  /* 0x0000001a0f0f7212 */ /* 0x000fe400078e3cff */
[----:B------:R-:W-:Y:S02]  /*11c0*/  CS2R R26, SRZ ;  /* 0x00000000001a7805 */ /* 0x000fe4000001ff00 */
[----:B------:R-:W-:Y:S02]  /*11d0*/  LOP3.LUT R11, R11, R14, RZ, 0x3c, !PT ;  /* 0x0000000e0b0b7212 */ /* 0x000fe400078e3cff */
[----:B------:R-:W-:Y:S01]  /*11e0*/  IADD3.X R23, R25, UR19, RZ, P0, !PT ;  /* 0x0000001319177c10 */ /* 0x000fe200087fe4ff */
[----:B------:R-:W-:Y:S01]  /*11f0*/  IMAD.IADD R16, R16, 0x1, R15 ;  /* 0x0000000110107824 */ /* 0x000fe200078e020f */
[----:B------:R-:W-:Y:S01]  /*1200*/  IADD3 R20, P0, R22, UR18, RZ ;  /* 0x0000001216147c10 */ /* 0x000fe2000ff1e0ff */
[----:B------:R-:W-:Y:S01]  /*1210*/  IMAD.IADD R12, R12, 0x1, R11 ;  /* 0x000000010c0c7824 */ /* 0x000fe200078e020b */
[----:B------:R-:W-:Y:S01]  /*1220*/  SEL R10, R10, RZ, P6 ;  /* 0x000000ff0a0a7207 */ /* 0x000fe20003000000 */
[----:B------:R-:W-:Y:S01]  /*1230*/  IMAD R16, R17, 0x18, R16 ;  /* 0x0000001811107824 */ /* 0x000fe200078e0210 */
[----:B------:R-:W-:Y:S01]  /*1240*/  LOP3.LUT R134, R134, 0xfffffff0, RZ, 0xc0, !PT ;  /* 0xfffffff086867812 */ /* 0x000fe200078ec0ff */
[----:B------:R-:W-:Y:S01]  /*1250*/  IMAD R12, R13, 0x18, R12 ;  /* 0x000000180d0c7824 */ /* 0x000fe200078e020c */
[----:B------:R-:W-:Y:S01]  /*1260*/  LOP3.LUT P1, RZ, R18, 0x10, RZ, 0xc0, !PT ;  /* 0x0000001012ff7812 */ /* 0x000fe2000782c0ff */
[----:B------:R-:W-:Y:S01]  /*1270*/  IMAD.SHL.U32 R15, R10, 0x10, RZ ;  /* 0x000000100a0f7824 */ /* 0x000fe200078e00ff */
[----:B------:R-:W-:Y:S01]  /*1280*/  IADD3.X R21, R23, UR19, RZ, P0, !PT ;  /* 0x0000001317157c10 */ /* 0x000fe200087fe4ff */
[----:B------:R-:W-:Y:S01]  /*1290*/  VIADD R134, R134, UR30 ;  /* 0x0000001e86867c36 */ /* 0x000fe20008000000 */
[----:B------:R-:W-:Y:S01]  /*12a0*/  LOP3.LUT R133, R133, 0xfffffff0, RZ, 0xc0, !PT ;  /* 0xfffffff085857812 */ /* 0x000fe200078ec0ff */
[----:B------:R-:W-:Y:S01]  /*12b0*/  IMAD.SHL.U32 R10, R10, 0x8, RZ ;  /* 0x000000080a0a7824 */ /* 0x000fe200078e00ff */
[----:B------:R-:W-:Y:S01]  /*12c0*/  IADD3 R18, P0, R20, UR18, RZ ;  /* 0x0000001214127c10 */ /* 0x000fe2000ff1e0ff */
[----:B------:R-:W-:Y:S01]  /*12d0*/  IMAD.SHL.U32 R16, R16, 0x8, RZ ;  /* 0x0000000810107824 */ /* 0x000fe200078e00ff */
[----:B------:R-:W-:Y:S01]  /*12e0*/  PLOP3.LUT P2, PT, PT, PT, UP0, 0x80, 0x0 ;  /* 0x000000000000781c */ /* 0x000fe20003f4f008 */
[----:B------:R-:W-:Y:S01]  /*12f0*/  VIADD R133, R133, UR30 ;  /* 0x0000001e85857c36 */ /* 0x000fe20008000000 */
[----:B------:R-:W-:Y:S01]  /*1300*/  IADD3.X R19, R21, UR19, RZ, P0, !PT ;  /* 0x0000001315137c10 */ /* 0x000fe200087fe4ff */
[----:B------:R-:W-:Y:S01]  /*1310*/  @!PT LDS RZ, [RZ] ;  /* 0x00000000fffff984 */ /* 0x000fe20000000800 */
[----:B------:R-:W-:Y:S01]  /*1320*/  @!PT LDS RZ, [RZ] ;  /* 0x00000000fffff984 */ /* 0x000fe20000000800 */
[----:B------:R2:W-:Y:S01]  /*1330*/  LDGSTS.E.BYPASS.LTC128B.128 [R134], desc[UR26][R24.64], P3 ;  /* 0x0000000018867fae */ /* 0x0005e20009901d5a */
[----:B------:R-:W-:Y:S01]  /*1340*/  LOP3.LUT P0, RZ, R15, 0x10, RZ, 0xc0, !PT ;  /* 0x000000100fff7812 */ /* 0x000fe2000780c0ff */
[----:B------:R-:W-:Y:S01]  /*1350*/  IMAD.SHL.U32 R12, R12, 0x8, RZ ;  /* 0x000000080c0c7824 */ /* 0x000fe200078e00ff */
[----:B------:R-:W-:Y:S01]  /*1360*/  LOP3.LUT P3, RZ, R10, 0x10, RZ, 0xc0, !PT ;  /* 0x000000100aff7812 */ /* 0x000fe2000786c0ff */
[----:B------:R-:W-:Y:S01]  /*1370*/  UIADD3 UR32, UP0, UR4, UR18, URZ ;  /* 0x0000001204207290 */ /* 0x000fe2000ff1e03f */
[----:B------:R-:W-:Y:S01]  /*1380*/  SEL R146, R146, RZ, P2 ;  /* 0x000000ff92927207 */ /* 0x000fe20001000000 */
[----:B------:R3:W-:Y:S01]  /*1390*/  LDGSTS.E.BYPASS.LTC128B.128 [R133], desc[UR26][R22.64], P1 ;  /* 0x0000000016857fae */ /* 0x0007e20008901d5a */
[----:B------:R-:W-:Y:S01]  /*13a0*/  SHF.R.S32.HI R132, RZ, 0x3, R16 ;  /* 0x00000003ff847819 */ /* 0x000fe20000011410 */
[----:B------:R-:W-:Y:S01]  /*13b0*/  UIADD3.X UR33, UR19, UR17, ~UR5, UP0, UP1 ;  /* 0x0000001113217290 */ /* 0x000fe200087e2c05 */
[----:B------:R-:W-:Y:S01]  /*13c0*/  IADD3 R14, P1, R8, UR14, RZ ;  /* 0x0000000e080e7c10 */ /* 0x000fe2000ff3e0ff */
[----:B------:R-:W-:Y:S01]  /*13d0*/  IMAD.SHL.U32 R7, R146, 0x10, RZ ;  /* 0x0000001092077824 */ /* 0x000fe200078e00ff */
[----:B------:R-:W-:Y:S01]  /*13e0*/  SHF.R.S32.HI R67, RZ, 0x3, R12 ;  /* 0x00000003ff437819 */ /* 0x000fe2000001140c */
[----:B------:R-:W-:Y:S01]  /*13f0*/  ULDC.64 UR4, c[0x0][0x278] ;  /* 0x00009e0000047ab9 */ /* 0x000fe20000000a00 */
[----:B------:R-:W-:Y:S01]  /*1400*/  LEA R132, R132, UR30, 0x4 ;  /* 0x0000001e84847c11 */ /* 0x000fe2000f8e20ff */
[----:B------:R-:W-:Y:S01]  /*1410*/  UIADD3 UR4, UP1, UR12, -UR4, URZ ;  /* 0x800000040c047290 */ /* 0x000fe2000ff3e03f */
[----:B------:R-:W-:Y:S01]  /*1420*/  IADD3.X R15, R9, UR15, RZ, P1, !PT ;  /* 0x0000000f090f7c10 */ /* 0x000fe20008ffe4ff */
[----:B------:R-:W-:Y:S01]  /*1430*/  UIMAD.WIDE UR32, UR21, 0x2, UR32 ;  /* 0x00000002152078a5 */ /* 0x000fe2000f8e0220 */
[----:B------:R-:W-:Y:S01]  /*1440*/  LEA R67, R67, UR30, 0x4 ;  /* 0x0000001e43437c11 */ /* 0x000fe2000f8e20ff */
[----:B------:R4:W-:Y:S01]  /*1450*/  LDGSTS.E.BYPASS.LTC128B.128 [R134+0xc00], desc[UR26][R20.64], P4 ;  /* 0x00c0000014867fae */ /* 0x0009e2000a101d5a */
[----:B------:R-:W-:Y:S01]  /*1460*/  SEL R144, R144, RZ, P2 ;  /* 0x000000ff90907207 */ /* 0x000fe20001000000 */
[----:B------:R-:W-:Y:S01]  /*1470*/  UIADD3 UR22, UP0, UR4, UR14, URZ ;  /* 0x0000000e04167290 */ /* 0x000fe2000ff1e03f */
[----:B------:R-:W-:Y:S01]  /*1480*/  LOP3.LUT P2, RZ, R7, 0x10, RZ, 0xc0, !PT ;  /* 0x0000001007ff7812 */ /* 0x000fe2000784c0ff */
[----:B------:R-:W-:Y:S01]  /*1490*/  LDGSTS.E.BYPASS.LTC128B.128 [R133+0xc00], desc[UR26][R18.64], P5 ;  /* 0x00c0000012857fae */ /* 0x000fe2000a901d5a */
[----:B------:R-:W-:Y:S01]  /*14a0*/  IADD3 R12, P1, R2, UR10, RZ ;  /* 0x0000000a020c7c10 */ /* 0x000fe2000ff3e0ff */
[----:B------:R-:W-:Y:S01]  /*14b0*/  IMAD.SHL.U32 R10, R146, 0x2, RZ ;  /* 0x00000002920a7824 */ /* 0x000fe200078e00ff */
[----:B------:R-:W-:Y:S01]  /*14c0*/  UIADD3.X UR23, UR15, UR13, ~UR5, UP0, UP1 ;  /* 0x0000000d0f177290 */ /* 0x000fe200087e2c05 */
[----:B------:R-:W-:Y:S01]  /*14d0*/  LDGSTS.E.BYPASS.LTC128B.128 [R132+0x6000], desc[UR26][R8.64], P0 ;  /* 0x0600000008847fae */ /* 0x000fe20008101d5a */
[----:B------:R-:W-:Y:S01]  /*14e0*/  IADD3.X R13, R3, UR11, RZ, P1, !PT ;  /* 0x0000000b030d7c10 */ /* 0x000fe20008ffe4ff */
[----:B------:R-:W-:Y:S01]  /*14f0*/  ULDC.64 UR4, c[0x0][0x370] ;  /* 0x0000dc0000047ab9 */ /* 0x000fe20000000a00 */
[----:B------:R-:W-:Y:S01]  /*1500*/  LOP3.LUT P6, RZ, R10, 0x10, RZ, 0xc0, !PT ;  /* 0x000000100aff7812 */ /* 0x000fe200078cc0ff */
[----:B------:R5:W-:Y:S01]  /*1510*/  LDGSTS.E.BYPASS.LTC128B.128 [R67+0x6000], desc[UR26][R14.64], P3 ;  /* 0x060000000e437fae */ /* 0x000be20009901d5a */
[----:B------:R-:W-:Y:S01]  /*1520*/  UIADD3 UR4, UP1, UR8, -UR4, URZ ;  /* 0x8000000408047290 */ /* 0x000fe2000ff3e03f */
[----:B------:R-:W-:Y:S01]  /*1530*/  IMAD.SHL.U32 R6, R146, 0x8, RZ ;  /* 0x0000000892067824 */ /* 0x000fe200078e00ff */
[----:B------:R-:W-:Y:S01]  /*1540*/  UIMAD.WIDE UR22, UR21, 0x2, UR22 ;  /* 0x00000002151678a5 */ /* 0x000fe2000f8e0216 */
[----:B------:R1:W-:Y:S01]  /*1550*/  LDGSTS.E.BYPASS.LTC128B.128 [R132+0x9000], desc[UR26][R2.64], P0 ;  /* 0x0900000002847fae */ /* 0x0003e20008101d5a */
[----:B------:R-:W-:Y:S01]  /*1560*/  IADD3 R16, P0, R5, UR32, RZ ;  /* 0x0000002005107c10 */ /* 0x000fe2000ff1e0ff */
[----:B------:R-:W-:Y:S01]  /*1570*/  IMAD.SHL.U32 R10, R144, 0x10, RZ ;  /* 0x00000010900a7824 */ /* 0x000fe200078e00ff */
[----:B------:R-:W-:Y:S01]  /*1580*/  UIADD3 UR4, UP0, UR4, UR10, URZ ;  /* 0x0000000a04047290 */ /* 0x000fe2000ff1e03f */
[----:B------:R1:W-:Y:S01]  /*1590*/  LDGSTS.E.BYPASS.LTC128B.128 [R67+0x9000], desc[UR26][R12.64], P3 ;  /* 0x090000000c437fae */ /* 0x0003e20009901d5a */
[----:B------:R-:W-:Y:S01]  /*15a0*/  IADD3.X R17, R4, UR33, RZ, P0, !PT ;  /* 0x0000002104117c10 */ /* 0x000fe200087fe4ff */
[----:B------:R-:W-:Y:S01]  /*15b0*/  IMAD.SHL.U32 R0, R146, 0x4, RZ ;  /* 0x0000000492007824 */ /* 0x000fe200078e00ff */
[----:B------:R-:W-:Y:S01]  /*15c0*/  LOP3.LUT P5, RZ, R10, 0x10, RZ, 0xc0, !PT ;  /* 0x000000100aff7812 */ /* 0x000fe200078ac0ff */
[----:B------:R-:W0:Y:S01]  /*15d0*/  LDGDEPBAR ;  /* 0x00000000000079af */ /* 0x000e220000000000 */
[----:B------:R-:W-:Y:S01]  /*15e0*/  IADD3 R10, P0, R16, UR18, RZ ;  /* 0x00000012100a7c10 */ /* 0x000fe2000ff1e0ff */
[----:B------:R-:W-:Y:S01]  /*15f0*/  UIADD3.X UR5, UR11, UR9, ~UR5, UP0, UP1 ;  /* 0x000000090b057290 */ /* 0x000fe200087e2c05 */
[----:B------:R-:W-:Y:S01]  /*1600*/  IMAD.SHL.U32 R5, R144, 0x8, RZ ;  /* 0x0000000890057824 */ /* 0x000fe200078e00ff */
[----:B------:R-:W-:Y:S01]  /*1610*/  LDGSTS.E.BYPASS.LTC128B.128 [R134+0x80], desc[UR26][R16.64], P2 ;  /* 0x0008000010867fae */ /* 0x000fe20009101d5a */
[----:B------:R-:W-:Y:S01]  /*1620*/  LOP3.LUT P2, RZ, R6, 0x10, RZ, 0xc0, !PT ;  /* 0x0000001006ff7812 */ /* 0x000fe2000784c0ff */
[----:B------:R-:W-:Y:S01]  /*1630*/  UIMAD.WIDE UR4, UR21, 0x2, UR4 ;  /* 0x00000002150478a5 */ /* 0x000fe2000f8e0204 */
[----:B------:R-:W-:Y:S01]  /*1640*/  IADD3.X R11, R17, UR19, RZ, P0, !PT ;  /* 0x00000013110b7c10 */ /* 0x000fe200087fe4ff */
[----:B------:R-:W-:Y:S01]  /*1650*/  UISETP.GE.AND UP0, UPT, UR31, 0x20, UPT ;  /* 0x000000201f00788c */ /* 0x000fe2000bf06270 */
[----:B------:R-:W-:-:S02]  /*1660*/  IADD3 R6, P0, R10, UR18, RZ ;  /* 0x000000120a067c10 */ /* 0x000fc4000ff1e0ff */
[----:B--2---:R-:W-:Y:S02]  /*1670*/  CS2R R24, SRZ ;  /* 0x0000000000187805 */ /* 0x004fe4000001ff00 */
[----:B------:R-:W-:Y:S02]  /*1680*/  IADD3 R4, P1, R8, UR22, RZ ;  /* 0x0000001608047c10 */ /* 0x000fe4000ff3e0ff */
[----:B---3--:R-:W-:Y:S02]  /*1690*/  CS2R R22, SRZ ;  /* 0x0000000000167805 */ /* 0x008fe4000001ff00 */
[----:B------:R-:W-:Y:S02]  /*16a0*/  LOP3.LUT P3, RZ, R0, 0x10, RZ, 0xc0, !PT ;  /* 0x0000001000ff7812 */ /* 0x000fe4000786c0ff */
[----:B----4-:R-:W-:Y:S02]  /*16b0*/  CS2R R20, SRZ ;  /* 0x0000000000147805 */ /* 0x010fe4000001ff00 */
[----:B------:R-:W-:-:S02]  /*16c0*/  LOP3.LUT P4, RZ, R5, 0x10, RZ, 0xc0, !PT ;  /* 0x0000001005ff7812 */ /* 0x000fc4000788c0ff */
[----:B-----5:R-:W-:Y:S02]  /*16d0*/  CS2R R14, SRZ ;  /* 0x00000000000e7805 */ /* 0x020fe4000001ff00 */
[----:B------:R-:W-:Y:S01]  /*16e0*/  IADD3.X R7, R11, UR19, RZ, P0, !PT ;  /* 0x000000130b077c10 */ /* 0x000fe200087fe4ff */
[----:B------:R2:W-:Y:S01]  /*16f0*/  LDGSTS.E.BYPASS.LTC128B.128 [R133+0x80], desc[UR26][R10.64], P2 ;  /* 0x000800000a857fae */ /* 0x0005e20009101d5a */
[----:B------:R-:W-:Y:S01]  /*1700*/  IADD3.X R5, R9, UR23, RZ, P1, !PT ;  /* 0x0000001709057c10 */ /* 0x000fe20008ffe4ff */
[----:B------:R-:W-:Y:S01]  /*1710*/  USHF.R.S32.HI UR23, URZ, 0x1f, UR6 ;  /* 0x0000001f3f177899 */ /* 0x000fe20008011406 */
[----:B------:R-:W-:Y:S02]  /*1720*/  IADD3 R100, P0, R6, UR18, RZ ;  /* 0x0000001206647c10 */ /* 0x000fe4000ff1e0ff */
[----:B------:R-:W-:Y:S02]  /*1730*/  CS2R R8, SRZ ;  /* 0x0000000000087805 */ /* 0x000fe4000001ff00 */
[----:B-1----:R-:W-:Y:S01]  /*1740*/  IADD3 R2, P1, R2, UR4, RZ ;  /* 0x0000000402027c10 */ /* 0x002fe2000ff3e0ff */
[----:B------:R-:W-:Y:S01]  /*1750*/  ULEA.HI UR23, UR23, UR6, URZ, 0x2 ;  /* 0x0000000617177291 */ /* 0x000fe2000f8f103f */
[----:B------:R-:W-:Y:S01]  /*1760*/  IADD3 R104, P2, R4, UR14, RZ ;  /* 0x0000000e04687c10 */ /* 0x000fe2000ff5e0ff */
[----:B------:R1:W-:Y:S01]  /*1770*/  LDGSTS.E.BYPASS.LTC128B.128 [R134+0xc80], desc[UR26][R6.64], P3 ;  /* 0x00c8000006867fae */ /* 0x0003e20009901d5a */
[----:B------:R-:W-:Y:S01]  /*1780*/  IADD3.X R101, R7, UR19, RZ, P0, !PT ;  /* 0x0000001307657c10 */ /* 0x000fe200087fe4ff */
[----:B------:R-:W-:Y:S01]  /*1790*/  ULOP3.LUT UR4, UR23, 0xfffffffc, URZ, 0xc0, !UPT ;  /* 0xfffffffc17047892 */ /* 0x000fe2000f8ec03f */
[----:B------:R-:W-:Y:S01]  /*17a0*/  IADD3.X R3, R3, UR5, RZ, P1, !PT ;  /* 0x0000000503037c10 */ /* 0x000fe20008ffe4ff */
[----:B------:R-:W-:Y:S01]  /*17b0*/  USHF.R.S32.HI UR23, URZ, 0x2, UR23 ;  /* 0x000000023f177899 */ /* 0x000fe20008011417 */
[----:B------:R-:W-:Y:S01]  /*17c0*/  IADD3 R102, P0, R2, UR10, RZ ;  /* 0x0000000a02667c10 */ /* 0x000fe2000ff1e0ff */
[----:B------:R-:W-:Y:S01]  /*17d0*/  LDGSTS.E.BYPASS.LTC128B.128 [R133+0xc80], desc[UR26][R100.64], P6 ;  /* 0x00c8000064857fae */ /* 0x000fe2000b101d5a */
[----:B------:R-:W-:Y:S01]  /*17e0*/  IADD3.X R105, R5, UR15, RZ, P2, !PT ;  /* 0x0000000f05697c10 */ /* 0x000fe200097fe4ff */
[----:B------:R-:W-:Y:S01]  /*17f0*/  UIADD3 UR6, UR6, -UR4, URZ ;  /* 0x8000000406067290 */ /* 0x000fe2000fffe03f */
[----:B------:R-:W-:Y:S01]  /*1800*/  IADD3.X R103, R3, UR11, RZ, P0, !PT ;  /* 0x0000000b03677c10 */ /* 0x000fe200087fe4ff */
[----:B------:R3:W-:Y:S01]  /*1810*/  LDGSTS.E.BYPASS.LTC128B.128 [R132+0x6080], desc[UR26][R4.64], P5 ;  /* 0x0608000004847fae */ /* 0x0007e2000a901d5a */
[----:B------:R-:W-:Y:S01]  /*1820*/  USHF.L.U32 UR4, UR23, 0x3, URZ ;  /* 0x0000000317047899 */ /* 0x000fe2000800063f */
[----:B------:R-:W-:Y:S01]  /*1830*/  PLOP3.LUT P0, PT, PT, PT, UP0, 0x80, 0x0 ;  /* 0x000000000000781c */ /* 0x000fe20003f0f008 */
[----:B------:R-:W-:Y:S01]  /*1840*/  ULEA.HI UR21, UR6, UR6, URZ, 0x1 ;  /* 0x0000000606157291 */ /* 0x000fe2000f8f083f */
[----:B------:R-:W-:Y:S01]  /*1850*/  LDGSTS.E.BYPASS.LTC128B.128 [R67+0x6080], desc[UR26][R104.64], P4 ;  /* 0x0608000068437fae */ /* 0x000fe2000a101d5a */
[----:B------:R-:W-:-:S02]  /*1860*/  IADD3 R140, P2, R104, UR12, RZ ;  /* 0x0000000c688c7c10 */ /* 0x000fc4000ff5e0ff */
[----:B------:R-:W-:Y:S01]  /*1870*/  CS2R R12, SRZ ;  /* 0x00000000000c7805 */ /* 0x000fe2000001ff00 */
[----:B------:R-:W-:Y:S01]  /*1880*/  ULOP3.LUT UR22, UR21, 0xfffffffe, URZ, 0xc0, !UPT ;  /* 0xfffffffe15167892 */ /* 0x000fe2000f8ec03f */
[----:B------:R4:W-:Y:S01]  /*1890*/  LDGSTS.E.BYPASS.LTC128B.128 [R132+0x9080], desc[UR26][R2.64], P5 ;  /* 0x0908000002847fae */ /* 0x0009e2000a901d5a */
[----:B------:R-:W-:Y:S01]  /*18a0*/  USHF.R.S32.HI UR21, URZ, 0x1, UR21 ;  /* 0x000000013f157899 */ /* 0x000fe20008011415 */
[----:B------:R-:W-:Y:S01]  /*18b0*/  IADD3 R142, P1, R102, UR8, RZ ;  /* 0x00000008668e7c10 */ /* 0x000fe2000ff3e0ff */
[----:B------:R-:W-:Y:S01]  /*18c0*/  UIADD3 UR22, UR6, -UR22, URZ ;  /* 0x8000001606167290 */ /* 0x000fe2000fffe03f */
[----:B------:R4:W-:Y:S01]  /*18d0*/  LDGSTS.E.BYPASS.LTC128B.128 [R67+0x9080], desc[UR26][R102.64], P4 ;  /* 0x0908000066437fae */ /* 0x0009e2000a101d5a */
[----:B------:R-:W-:Y:S01]  /*18e0*/  UIMAD UR5, UR21, 0x180, UR4 ;  /* 0x00000180150578a4 */ /* 0x000fe2000f8e0204 */
[----:B------:R-:W-:Y:S01]  /*18f0*/  IADD3 R138, P3, R100, UR16, RZ ;  /* 0x00000010648a7c10 */ /* 0x000fe2000ff7e0ff */
[----:B------:R-:W-:Y:S01]  /*1900*/  UIMAD UR4, UR22, 0x300, UR4 ;  /* 0x00000300160478a4 */ /* 0x000fe2000f8e0204 */
[----:B------:R-:W0:Y:S01]  /*1910*/  LDGDEPBAR ;  /* 0x00000000000079af */ /* 0x000e220000000000 */
[----:B------:R-:W-:Y:S01]  /*1920*/  USHF.R.S32.HI UR6, URZ, 0x1f, UR31 ;  /* 0x0000001f3f067899 */ /* 0x000fe2000801141f */
[----:B------:R-:W-:Y:S01]  /*1930*/  IADD3.X R141, R105, UR13, RZ, P2, !PT ;  /* 0x0000000d698d7c10 */ /* 0x000fe200097fe4ff */
[----:B------:R-:W-:Y:S01]  /*1940*/  VIADD R0, R135, UR5 ;  /* 0x0000000587007c36 */ /* 0x000fe20008000000 */
[----:B------:R-:W-:Y:S01]  /*1950*/  USHF.L.U32 UR21, UR21, 0x4, URZ ;  /* 0x0000000415157899 */ /* 0x000fe2000800063f */
[----:B------:R-:W-:Y:S01]  /*1960*/  IADD3.X R143, R103, UR9, RZ, P1, !PT ;  /* 0x00000009678f7c10 */ /* 0x000fe20008ffe4ff */
[----:B------:R-:W-:Y:S01]  /*1970*/  ULEA.HI UR6, UR6, UR31, URZ, 0x5 ;  /* 0x0000001f06067291 */ /* 0x000fe2000f8f283f */
[----:B------:R-:W-:-:S02]  /*1980*/  IADD3.X R137, R101, UR17, RZ, P3, !PT ;  /* 0x0000001165897c10 */ /* 0x000fc40009ffe4ff */
[----:B--2---:R-:W-:Y:S02]  /*1990*/  CS2R R10, SRZ ;  /* 0x00000000000a7805 */ /* 0x004fe4000001ff00 */
[----:B------:R-:W-:Y:S01]  /*19a0*/  LEA R0, R0, UR30, 0x4 ;  /* 0x0000001e00007c11 */ /* 0x000fe2000f8e20ff */
[----:B------:R-:W-:Y:S01]  /*19b0*/  ULEA.HI.SX32 UR43, UR6, 0xfffffffe, 0x1b ;  /* 0xfffffffe062b7891 */ /* 0x000fe2000f8fda3f */
[----:B-1----:R-:W-:Y:S02]  /*19c0*/  CS2R R6, SRZ ;  /* 0x0000000000067805 */ /* 0x002fe4000001ff00 */
[----:B---3--:R-:W-:Y:S02]  /*19d0*/  CS2R R4, SRZ ;  /* 0x0000000000047805 */ /* 0x008fe4000001ff00 */
[----:B------:R-:W-:Y:S02]  /*19e0*/  CS2R R16, SRZ ;  /* 0x0000000000107805 */ /* 0x000fe4000001ff00 */
[----:B------:R-:W-:Y:S01]  /*19f0*/  CS2R R18, SRZ ;  /* 0x0000000000127805 */ /* 0x000fe2000001ff00 */
[----:B----4-:R-:W-:Y:S01]  /*1a00*/  VIADD R2, R136, UR4 ;  /* 0x0000000488027c36 */ /* 0x010fe20008000000 */
[----:B------:R-:W-:-:S04]  /*1a10*/  DEPBAR.LE SB0, 0x1 ;  /* 0x000080400000791a */ /* 0x000fc80000000000 */
[----:B------:R-:W-:Y:S01]  /*1a20*/  BAR.SYNC.DEFER_BLOCKING 0x0 ;  /* 0x0000000000007b1d */ /* 0x000fe20000010000 */
[----:B------:R-:W-:-:S05]  /*1a30*/  LEA R2, R2, UR30, 0x4 ;  /* 0x0000001e02027c11 */ /* 0x000fca000f8e20ff */
[----:B------:R-:W1:Y:S04]  /*1a40*/  LDSM.16.M88.4 R68, [R2] ;  /* 0x000000000244783b */ /* 0x000e680000000200 */
[----:B------:R-:W2:Y:S04]  /*1a50*/  LDSM.16.M88.4 R80, [R2+0xc00] ;  /* 0x000c00000250783b */ /* 0x000ea80000000200 */
[----:B------:R-:W3:Y:S04]  /*1a60*/  LDSM.16.M88.4 R84, [R2+0x1800] ;  /* 0x001800000254783b */ /* 0x000ee80000000200 */
[----:B------:R4:W1:Y:S04]  /*1a70*/  LDSM.16.M88.4 R88, [R2+0x2400] ;  /* 0x002400000258783b */ /* 0x0008680000000200 */
[----:B------:R1:W1:Y:S04]  /*1a80*/  LDSM.16.M88.4 R72, [R0+0x6000] ;  /* 0x006000000048783b */ /* 0x0002680000000200 */
[----:B------:R1:W1:Y:S04]  /*1a90*/  LDSM.16.M88.4 R76, [R0+0x6c00] ;  /* 0x006c0000004c783b */ /* 0x0002680000000200 */
[----:B------:R1:W1:Y:S04]  /*1aa0*/  LDSM.16.M88.4 R92, [R0+0x9000] ;  /* 0x00900000005c783b */ /* 0x0002680000000200 */
[----:B------:R1:W1:Y:S01]  /*1ab0*/  LDSM.16.M88.4 R96, [R0+0x9c00] ;  /* 0x009c00000060783b */ /* 0x0002620000000200 */
[----:B----4-:R-:W-:Y:S01]  /*1ac0*/  CS2R R2, SRZ ;  /* 0x0000000000027805 */ /* 0x010fe2000001ff00 */
[----:B------:R-:W-:Y:S06]  /*1ad0*/  @!P0 BRA `(.L_x_94) ;  /* 0x0000000c00048947 */ /* 0x000fec0003800000 */
[----:B------:R-:W-:Y:S01]  /*1ae0*/  ISETP.NE.AND P0, PT, RZ, UR43, PT ;  /* 0x0000002bff007c0c */ /* 0x000fe2000bf05270 */
[----:B------:R-:W-:Y:S01]  /*1af0*/  IMAD.SHL.U32 R66, R136, 0x10, RZ ;  /* 0x0000001088427824 */ /* 0x000fe200078e00ff */
[----:B------:R-:W-:Y:S01]  /*1b00*/  ULEA UR5, UR5, UR30, 0x4 ;  /* 0x0000001e05057291 */ /* 0x000fe2000f8e203f */
[----:B-1----:R-:W-:Y:S01]  /*1b10*/  IMAD.SHL.U32 R0, R135, 0x10, RZ ;  /* 0x0000001087007824 */ /* 0x002fe200078e00ff */
[----:B------:R-:W-:Y:S01]  /*1b20*/  SEL R144, R144, RZ, P0 ;  /* 0x000000ff90907207 */ /* 0x000fe20000000000 */
[----:B------:R-:W-:Y:S01]  /*1b30*/  IMAD.MOV.U32 R41, RZ, RZ, RZ ;  /* 0x000000ffff297224 */ /* 0x000fe200078e00ff */
[----:B------:R-:W-:Y:S01]  /*1b40*/  LOP3.LUT R66, R66, 0x20, RZ, 0x3c, !PT ;  /* 0x0000002042427812 */ /* 0x000fe200078e3cff */
[----:B------:R-:W-:Y:S01]  /*1b50*/  UIADD3 UR6, UR5, 0x9000, URZ ;  /* 0x0000900005067890 */ /* 0x000fe2000fffe03f */
[----:B------:R-:W-:Y:S01]  /*1b60*/  LOP3.LUT R0, R0, 0x20, RZ, 0x3c, !PT ;  /* 0x0000002000007812 */ /* 0x000fe200078e3cff */
[----:B------:R-:W-:Y:S01]  /*1b70*/  IMAD.MOV.U32 R145, RZ, RZ, R144 ;  /* 0x000000ffff917224 */ /* 0x000fe200078e0090 */
[----:B------:R-:W-:Y:S01]  /*1b80*/  SEL R146, R146, RZ, P0 ;  /* 0x000000ff92927207 */ /* 0x000fe20000000000 */
[----:B------:R-:W-:Y:S01]  /*1b90*/  ULEA UR4, UR4, UR30, 0x4 ;  /* 0x0000001e04047291 */ /* 0x000fe2000f8e203f */
[----:B------:R-:W-:Y:S01]  /*1ba0*/  UMOV UR42, 0x2 ;  /* 0x00000002002a7882 */ /* 0x000fe20000000000 */
[----:B------:R-:W-:Y:S01]  /*1bb0*/  UMOV UR41, 0x100 ;  /* 0x0000010000297882 */ /* 0x000fe20000000000 */
[----:B------:R-:W-:Y:S01]  /*1bc0*/  UMOV UR40, 0x100 ;  /* 0x0000010000287882 */ /* 0x000fe20000000000 */
[----:B------:R-:W-:-:S02]  /*1bd0*/  UIMAD UR33, UR19, 0x3, URZ ;  /* 0x00000003132178a4 */ /* 0x000fc4000f8e023f */
[----:B------:R-:W-:Y:S01]  /*1be0*/  UIADD3 UR5, UR5, 0x6000, URZ ;  /* 0x0000600005057890 */ /* 0x000fe2000fffe03f */
[----:B------:R-:W-:Y:S01]  /*1bf0*/  UMOV UR39, 0x100 ;  /* 0x0000010000277882 */ /* 0x000fe20000000000 */
[----:B------:R-:W-:-:S10]  /*1c00*/  UMOV UR38, URZ ;  /* 0x0000003f00267c82 */ /* 0x000fd40008000000 */
.L_x_95:
[C---:B--2---:R-:W-:Y:S01]  /*1c10*/  HMMA.16816.F16 R64, R68.reuse, R72, R64 ;  /* 0x000000484440723c */ /* 0x044fe20000000840 */
[----:B------:R-:W-:Y:S01]  /*1c20*/  LDSM.16.M88.4 R100, [R66+UR4] ;  /* 0x000000044264783b */ /* 0x000fe20008000200 */
[----:B------:R-:W-:Y:S01]  /*1c30*/  IMAD.U32 R149, RZ, RZ, UR18 ;  /* 0x00000012ff957e24 */ /* 0x000fe2000f8e00ff */
[----:B------:R-:W-:Y:S01]  /*1c40*/  UISETP.NE.AND UP0, UPT, UR38, 0x2, UPT ;  /* 0x000000022600788c */ /* 0x000fe2000bf05270 */
[----:B------:R-:W-:Y:S01]  /*1c50*/  LOP3.LUT P0, RZ, R146, 0x1, RZ, 0xc0, !PT ;  /* 0x0000000192ff7812 */ /* 0x000fe2000780c0ff */
[----:B----4-:R-:W-:Y:S01]  /*1c60*/  VIADD R147, R134, UR39 ;  /* 0x0000002786937c36 */ /* 0x010fe20008000000 */
[C---:B------:R-:W-:Y:S01]  /*1c70*/  HMMA.16816.F16 R62, R68.reuse, R74, R62 ;  /* 0x0000004a443e723c */ /* 0x040fe2000000083e */
[----:B------:R-:W-:Y:S01]  /*1c80*/  UMOV UR36, UR4 ;  /* 0x0000000400247c82 */ /* 0x000fe20008000000 */
[----:B------:R-:W-:Y:S01]  /*1c90*/  IMAD.MOV.U32 R139, RZ, RZ, R137 ;  /* 0x000000ffff8b7224 */ /* 0x000fe200078e0089 */
[----:B--2---:R-:W2:Y:S01]  /*1ca0*/  LDSM.16.M88.4 R104, [R0+UR5] ;  /* 0x000000050068783b */ /* 0x004ea20008000200 */
[----:B------:R-:W-:Y:S01]  /*1cb0*/  LOP3.LUT P3, RZ, R145, 0x1, RZ, 0xc0, !PT ;  /* 0x0000000191ff7812 */ /* 0x000fe2000786c0ff */
[----:B------:R-:W-:Y:S01]  /*1cc0*/  VIADD R153, R132, UR40 ;  /* 0x0000002884997c36 */ /* 0x000fe20008000000 */
[C---:B------:R-:W-:Y:S01]  /*1cd0*/  HMMA.16816.F16 R60, R68.reuse, R76, R60 ;  /* 0x0000004c443c723c */ /* 0x040fe2000000083c */
[----:B------:R-:W-:Y:S01]  /*1ce0*/  UMOV UR35, UR5 ;  /* 0x0000000500237c82 */ /* 0x000fe20008000000 */
[----:B------:R-:W-:Y:S01]  /*1cf0*/  LOP3.LUT P2, RZ, R144, 0x1, RZ, 0xc0, !PT ;  /* 0x0000000190ff7812 */ /* 0x000fe2000784c0ff */
[----:B------:R-:W-:Y:S01]  /*1d00*/  UMOV UR34, UR6 ;  /* 0x0000000600227c82 */ /* 0x000fe20008000000 */
[----:B------:R-:W-:Y:S01]  /*1d10*/  @UP0 UIADD3 UR38, UR38, 0x1, URZ ;  /* 0x0000000126260890 */ /* 0x000fe2000fffe03f */
[----:B------:R-:W2:Y:S01]  /*1d20*/  LDSM.16.M88.4 R108, [R0+UR5+0xc00] ;  /* 0x000c0005006c783b */ /* 0x000ea20008000200 */
[-C--:B------:R-:W-:Y:S01]  /*1d30*/  HMMA.16816.F16 R58, R68, R78.reuse, R58 ;  /* 0x0000004e443a723c */ /* 0x080fe2000000083a */
[----:B------:R-:W-:Y:S01]  /*1d40*/  @UP0 UIADD3 UR5, UR5, 0x80, URZ ;  /* 0x0000008005050890 */ /* 0x000fe2000fffe03f */
[C---:B------:R-:W-:Y:S01]  /*1d50*/  LOP3.LUT R148, R146.reuse, 0x2, RZ, 0xc0, !PT ;  /* 0x0000000292947812 */ /* 0x040fe200078ec0ff */
[----:B------:R-:W-:Y:S02]  /*1d60*/  @!UP0 UIADD3 UR5, UR35, -0x100, URZ ;  /* 0xffffff0023058890 */ /* 0x000fe4000fffe03f */
[----:B------:R-:W-:Y:S01]  /*1d70*/  LOP3.LUT R151, R146, 0x4, RZ, 0xc0, !PT ;  /* 0x0000000492977812 */ /* 0x000fe200078ec0ff */
[C---:B------:R-:W-:Y:S01]  /*1d80*/  HMMA.16816.F16 R56, R80.reuse, R78, R56 ;  /* 0x0000004e5038723c */ /* 0x040fe20000000838 */
[----:B------:R-:W2:Y:S01]  /*1d90*/  LDSM.16.M88.4 R112, [R66+UR4+0xc00] ;  /* 0x000c00044270783b */ /* 0x000ea20008000200 */
[----:B------:R-:W-:Y:S01]  /*1da0*/  UIADD3 UR37, UR43, -0x1, URZ ;  /* 0xffffffff2b257890 */ /* 0x000fe2000fffe03f */
[----:B------:R-:W-:Y:S02]  /*1db0*/  @!UP0 UMOV UR38, URZ ;  /* 0x0000003f00268c82 */ /* 0x000fe40008000000 */
[----:B------:R-:W-:Y:S01]  /*1dc0*/  SHF.R.U32.HI R152, RZ, 0x1, R148 ;  /* 0x00000001ff987819 */ /* 0x000fe20000011694 */
[C---:B------:R-:W-:Y:S01]  /*1dd0*/  HMMA.16816.F16 R54, R80.reuse, R76, R54 ;  /* 0x0000004c5036723c */ /* 0x040fe20000000836 */
[----:B------:R-:W-:Y:S01]  /*1de0*/  UISETP.NE.AND UP1, UPT, UR42, 0x2, UPT ;  /* 0x000000022a00788c */ /* 0x000fe2000bf25270 */
[----:B------:R-:W-:Y:S01]  /*1df0*/  SHF.R.U32.HI R151, RZ, 0x2, R151 ;  /* 0x00000002ff977819 */ /* 0x000fe20000011697 */
[----:B------:R-:W2:Y:S01]  /*1e00*/  LDSM.16.M88.4 R116, [R66+UR4+0x1800] ;  /* 0x001800044274783b */ /* 0x000ea20008000200 */
[----:B------:R-:W-:Y:S01]  /*1e10*/  ISETP.NE.U32.AND P1, PT, R152, RZ, PT ;  /* 0x000000ff9800720c */ /* 0x000fe20003f25070 */
[----:B------:R-:W-:Y:S01]  /*1e20*/  IMAD.WIDE.U32 R148, R149, 0x3, R138 ;  /* 0x0000000395947825 */ /* 0x000fe200078e008a */
[C---:B------:R-:W-:Y:S01]  /*1e30*/  HMMA.16816.F16 R52, R80.reuse, R74, R52 ;  /* 0x0000004a5034723c */ /* 0x040fe20000000834 */
[----:B------:R-:W-:Y:S01]  /*1e40*/  UMOV UR30, UR39 ;  /* 0x00000027001e7c82 */ /* 0x000fe20008000000 */
[----:B------:R-:W-:Y:S01]  /*1e50*/  ISETP.NE.U32.AND P5, PT, R151, RZ, PT ;  /* 0x000000ff9700720c */ /* 0x000fe20003fa5070 */
[----:B------:R-:W-:Y:S01]  /*1e60*/  UMOV UR31, UR40 ;  /* 0x00000028001f7c82 */ /* 0x000fe20008000000 */
[----:B------:R-:W-:Y:S01]  /*1e70*/  UMOV UR32, UR41 ;  /* 0x0000002900207c82 */ /* 0x000fe20008000000 */
[----:B------:R-:W2:Y:S01]  /*1e80*/  LDSM.16.M88.4 R120, [R66+UR4+0x2400] ;  /* 0x002400044278783b */ /* 0x000ea20008000200 */
[-C--:B------:R-:W-:Y:S01]  /*1e90*/  HMMA.16816.F16 R50, R80, R72.reuse, R50 ;  /* 0x000000485032723c */ /* 0x080fe20000000832 */
[----:B------:R-:W-:Y:S01]  /*1ea0*/  @UP0 UIADD3 UR4, UR4, 0x80, URZ ;  /* 0x0000008004040890 */ /* 0x000fe2000fffe03f */
[----:B------:R-:W-:Y:S01]  /*1eb0*/  LOP3.LUT R151, R145, 0x2, RZ, 0xc0, !PT ;  /* 0x0000000291977812 */ /* 0x000fe200078ec0ff */
[----:B------:R-:W-:Y:S02]  /*1ec0*/  @!UP0 UIADD3 UR4, UR36, -0x100, URZ ;  /* 0xffffff0024048890 */ /* 0x000fe4000fffe03f */
[----:B------:R-:W-:Y:S01]  /*1ed0*/  LOP3.LUT R150, R146, 0x8, RZ, 0xc0, !PT ;  /* 0x0000000892967812 */ /* 0x000fe200078ec0ff */
[C---:B---3--:R-:W-:Y:S01]  /*1ee0*/  HMMA.16816.F16 R48, R84.reuse, R72, R48 ;  /* 0x000000485430723c */ /* 0x048fe20000000830 */
[----:B------:R-:W1:Y:S01]  /*1ef0*/  LDSM.16.M88.4 R124, [R0+UR6] ;  /* 0x00000006007c783b */ /* 0x000e620008000200 */
[----:B------:R-:W-:Y:S03]  /*1f00*/  @UP1 UIADD3 UR42, UR42, 0x1, URZ ;  /* 0x000000012a2a1890 */ /* 0x000fe6000fffe03f */
[----:B------:R-:W-:Y:S01]  /*1f10*/  SHF.R.U32.HI R150, RZ, 0x3, R150 ;  /* 0x00000003ff967819 */ /* 0x000fe20000011696 */
[C---:B------:R-:W-:Y:S02]  /*1f20*/  HMMA.16816.F16 R46, R84.reuse, R74, R46 ;  /* 0x0000004a542e723c */ /* 0x040fe4000000082e */
[----:B------:R-:W-:Y:S01]  /*1f30*/  LOP3.LUT R152, R144, 0x2, RZ, 0xc0, !PT ;  /* 0x0000000290987812 */ /* 0x000fe200078ec0ff */
[----:B------:R-:W1:Y:S01]  /*1f40*/  LDSM.16.M88.4 R128, [R0+UR6+0xc00] ;  /* 0x000c00060080783b */ /* 0x000e620008000200 */
        /* <DEDUP_REMOVED lines=32> */
[----:B------:R4:W-:Y:S01]  /*2150*/  @P3 LDGSTS.E.BYPASS.LTC128B.128 [R153+0x6000], desc[UR26][R140.64] ;  /* 0x060000008c993fae */ /* 0x0009e2000b901d5a */
        /* <DEDUP_REMOVED lines=16> */
[C---:B-----5:R-:W-:Y:S01]  /*2260*/  VIADD R137, R67.reuse, UR40 ;  /* 0x0000002843897c36 */ /* 0x060fe20008000000 */
[----:B------:R-:W-:Y:S02]  /*2270*/  @UP1 UIADD3 UR40, UR40, 0x80, URZ ;  /* 0x0000008028281890 */ /* 0x000fe4000fffe03f */
[----:B------:R-:W-:Y:S01]  /*2280*/  IADD3 R138, P0, R148, UR16, RZ ;  /* 0x00000010948a7c10 */ /* 0x000fe2000ff1e0ff */
[C---:B------:R-:W-:Y:S01]  /*2290*/  HMMA.16816.F16 R12, R84.reuse, R96, R12 ;  /* 0x00000060540c723c */ /* 0x040fe2000000080c */
[----:B------:R4:W-:Y:S01]  /*22a0*/  @P3 LDGSTS.E.BYPASS.LTC128B.128 [R137+0x6000], desc[UR26][R150.64] ;  /* 0x0600000096893fae */ /* 0x0009e2000b901d5a */
[----:B--2---:R-:W-:Y:S01]  /*22b0*/  VIADD R147, R67, UR41 ;  /* 0x0000002943937c36 */ /* 0x004fe20008000000 */
[----:B------:R-:W-:Y:S02]  /*22c0*/  @UP1 UIADD3 UR41, UR41, 0x80, URZ ;  /* 0x0000008029291890 */ /* 0x000fe4000fffe03f */
[----:B------:R-:W-:Y:S01]  /*22d0*/  LEA R148, R136, UR4, 0x4 ;  /* 0x0000000488947c11 */ /* 0x000fe2000f8e20ff */
[-C--:B------:R-:W-:Y:S01]  /*22e0*/  HMMA.16816.F16 R10, R84, R98.reuse, R10 ;  /* 0x00000062540a723c */ /* 0x080fe2000000080a */
[----:B------:R-:W-:Y:S01]  /*22f0*/  @!UP1 UIADD3 UR40, UR31, -0x100, URZ ;  /* 0xffffff001f289890 */ /* 0x000fe2000fffe03f */
[----:B------:R-:W-:Y:S01]  /*2300*/  IADD3 R142, P2, R140, UR8, RZ ;  /* 0x000000088c8e7c10 */ /* 0x000fe2000ff5e0ff */
        /* <DEDUP_REMOVED lines=13> */
[----:B--2---:R-:W-:Y:S01]  /*23e0*/  LEA R147, R135, UR5, 0x4 ;  /* 0x0000000587937c11 */ /* 0x004fe2000f8e20ff */
        /* <DEDUP_REMOVED lines=18> */
[----:B------:R4:W2:Y:S05]  /*2510*/  LDSM.16.M88.4 R68, [R148] ;  /* 0x000000009444783b */ /* 0x0008aa0000000200 */
[-C--:B------:R-:W-:Y:S03]  /*2520*/  HMMA.16816.F16 R42, R116, R110.reuse, R42 ;  /* 0x0000006e742a723c */ /* 0x080fe6000000082a */
[----:B------:R4:W2:Y:S03]  /*2530*/  LDSM.16.M88.4 R80, [R148+0xc00] ;  /* 0x000c00009450783b */ /* 0x0008a60000000200 */
[C---:B------:R-:W-:Y:S05]  /*2540*/  HMMA.16816.F16 R40, R120.reuse, R110, R40 ;  /* 0x0000006e7828723c */ /* 0x040fea0000000828 */
[----:B------:R4:W2:Y:S01]  /*2550*/  LDSM.16.M88.4 R84, [R148+0x1800] ;  /* 0x001800009454783b */ /* 0x0008a20000000200 */
[C---:B------:R-:W-:Y:S06]  /*2560*/  HMMA.16816.F16 R38, R120.reuse, R108, R38 ;  /* 0x0000006c7826723c */ /* 0x040fec0000000826 */
[C---:B------:R-:W-:Y:S01]  /*2570*/  HMMA.16816.F16 R36, R120.reuse, R106, R36 ;  /* 0x0000006a7824723c */ /* 0x040fe20000000824 */
[----:B------:R4:W2:Y:S05]  /*2580*/  LDSM.16.M88.4 R88, [R148+0x2400] ;  /* 0x002400009458783b */ /* 0x0008aa0000000200 */
[----:B------:R-:W-:Y:S03]  /*2590*/  HMMA.16816.F16 R34, R120, R104, R34 ;  /* 0x000000687822723c */ /* 0x000fe60000000822 */
[----:B------:R4:W2:Y:S03]  /*25a0*/  LDSM.16.M88.4 R72, [R147] ;  /* 0x000000009348783b */ /* 0x0008a60000000200 */
[C---:B-1----:R-:W-:Y:S05]  /*25b0*/  HMMA.16816.F16 R32, R100.reuse, R124, R32 ;  /* 0x0000007c6420723c */ /* 0x042fea0000000820 */
[----:B------:R4:W2:Y:S01]  /*25c0*/  LDSM.16.M88.4 R76, [R147+0xc00] ;  /* 0x000c0000934c783b */ /* 0x0008a20000000200 */
[C---:B------:R-:W-:Y:S06]  /*25d0*/  HMMA.16816.F16 R30, R100.reuse, R126, R30 ;  /* 0x0000007e641e723c */ /* 0x040fec000000081e */
[C---:B------:R-:W-:Y:S01]  /*25e0*/  HMMA.16816.F16 R28, R100.reuse, R128, R28 ;  /* 0x00000080641c723c */ /* 0x040fe2000000081c */
[----:B------:R4:W2:Y:S05]  /*25f0*/  LDSM.16.M88.4 R92, [R139] ;  /* 0x000000008b5c783b */ /* 0x0008aa0000000200 */
[-C--:B------:R-:W-:Y:S03]  /*2600*/  HMMA.16816.F16 R26, R100, R130.reuse, R26 ;  /* 0x00000082641a723c */ /* 0x080fe6000000081a */
[----:B------:R4:W2:Y:S03]  /*2610*/  LDSM.16.M88.4 R96, [R139+0xc00] ;  /* 0x000c00008b60783b */ /* 0x0008a60000000200 */
        /* <DEDUP_REMOVED lines=13> */
.L_x_94:
        /* <DEDUP_REMOVED lines=8> */
[----:B------:R-:W5:Y:S02]  /*2770*/  LDC.64 R66, c[0x0][0x348] ;  /* 0x0000d200ff427b82 */ /* 0x000f640000000a00 */
[----:B-----5:R-:W5:Y:S02]  /*2780*/  LDG.E.64 R66, desc[UR26][R66.64] ;  /* 0x0000001a42427981 */ /* 0x020f64000c1e1b00 */
[----:B-----5:R-:W-:-:S04]  /*2790*/  ISETP.NE.U32.AND P0, PT, R66, RZ, PT ;  /* 0x000000ff4200720c */ /* 0x020fc80003f05070 */
[----:B------:R-:W-:-:S13]  /*27a0*/  ISETP.NE.AND.EX P0, PT, R67, RZ, PT, P0 ;  /* 0x000000ff4300720c */ /* 0x000fda0003f05300 */
[----:B------:R-:W-:Y:S05]  /*27b0*/  @!P0 BRA `(.L_x_96) ;  /* 0x0000000000088947 */ /* 0x000fea0003800000 */
[----:B--23--:R2:W5:Y:S01]  /*27c0*/  LD.E.U16 R85, desc[UR26][R66.64] ;  /* 0x0000001a42557980 */ /* 0x00c562000c101500 */
[----:B------:R-:W-:Y:S05]  /*27d0*/  BRA `(.L_x_97) ;  /* 0x0000000000247947 */ /* 0x000fea0003800000 */
.L_x_96:
[----:B------:R-:W-:Y:S02]  /*27e0*/  ULDC.64 UR4, c[0x0][0x338] ;  /* 0x0000ce0000047ab9 */ /* 0x000fe40000000a00 */
[----:B------:R-:W-:-:S04]  /*27f0*/  ISETP.NE.U32.AND P0, PT, RZ, UR4, PT ;  /* 0x00000004ff007c0c */ /* 0x000fc8000bf05070 */
[----:B------:R-:W-:-:S13]  /*2800*/  ISETP.NE.AND.EX P0, PT, RZ, UR5, PT, P0 ;  /* 0x00000005ff007c0c */ /* 0x000fda000bf05300 */
[----:B------:R-:W-:Y:S05]  /*2810*/  @!P0 BRA `(.L_x_98) ;  /* 0x00000000000c8947 */ /* 0x000fea0003800000 */
[----:B------:R-:W2:Y:S02]  /*2820*/  LDC.64 R66, c[0x0][0x338] ;  /* 0x0000ce00ff427b82 */ /* 0x000ea40000000a00 */
[----:B--23--:R3:W5:Y:S01]  /*2830*/  LDG.E.U16 R85, desc[UR26][R66.64] ;  /* 0x0000001a42557981 */ /* 0x00c762000c1e1500 */
[----:B------:R-:W-:Y:S05]  /*2840*/  BRA `(.L_x_97) ;  /* 0x0000000000087947 */ /* 0x000fea0003800000 */
.L_x_98:
[----:B------:R-:W-:Y:S02]  /*2850*/  ULDC.U16 UR4, c[0x0][0x330] ;  /* 0x0000cc0000047ab9 */ /* 0x000fe40000000400 */
[----:B--23--:R-:W-:-:S07]  /*2860*/  MOV R85, UR4 ;  /* 0x0000000400557c02 */ /* 0x00cfce0008000f00 */
.L_x_97:
[----:B------:R-:W-:Y:S02]  /*2870*/  ULDC.64 UR4, c[0x0][0x440] ;  /* 0x0001100000047ab9 */ /* 0x000fe40000000a00 */
[----:B------:R-:W-:-:S04]  /*2880*/  ISETP.NE.U32.AND P0, PT, RZ, UR4, PT ;  /* 0x00000004ff007c0c */ /* 0x000fc8000bf05070 */
[----:B------:R-:W-:-:S13]  /*2890*/  ISETP.NE.AND.EX P0, PT, RZ, UR5, PT, P0 ;  /* 0x00000005ff007c0c */ /* 0x000fda000bf05300 */
[----:B------:R-:W-:Y:S05]  /*28a0*/  @!P0 BRA `(.L_x_99) ;  /* 0x00000000001c8947 */ /* 0x000fea0003800000 */
[----:B--23--:R-:W2:Y:S02]  /*28b0*/  LDC.64 R66, c[0x0][0x440] ;  /* 0x00011000ff427b82 */ /* 0x00cea40000000a00 */
[----:B--2---:R-:W2:Y:S02]  /*28c0*/  LDG.E.64 R66, desc[UR26][R66.64] ;  /* 0x0000001a42427981 */ /* 0x004ea4000c1e1b00 */
[----:B--2---:R-:W-:-:S04]  /*28d0*/  ISETP.NE.U32.AND P0, PT, R66, RZ, PT ;  /* 0x000000ff4200720c */ /* 0x004fc80003f05070 */
[----:B------:R-:W-:-:S13]  /*28e0*/  ISETP.NE.AND.EX P0, PT, R67, RZ, PT, P0 ;  /* 0x000000ff4300720c */ /* 0x000fda0003f05300 */
[----:B------:R-:W-:Y:S05]  /*28f0*/  @!P0 BRA `(.L_x_99) ;  /* 0x0000000000088947 */ /* 0x000fea0003800000 */
[----:B------:R2:W5:Y:S01]  /*2900*/  LD.E.U16 R84, desc[UR26][R66.64] ;  /* 0x0000001a42547980 */ /* 0x000562000c101500 */
[----:B------:R-:W-:Y:S05]  /*2910*/  BRA `(.L_x_100) ;  /* 0x0000000000247947 */ /* 0x000fea0003800000 */
.L_x_99:
[----:B------:R-:W-:Y:S02]  /*2920*/  ULDC.64 UR4, c[0x0][0x430] ;  /* 0x00010c0000047ab9 */ /* 0x000fe40000000a00 */
[----:B------:R-:W-:-:S04]  /*2930*/  ISETP.NE.U32.AND P0, PT, RZ, UR4, PT ;  /* 0x00000004ff007c0c */ /* 0x000fc8000bf05070 */
[----:B------:R-:W-:-:S13]  /*2940*/  ISETP.NE.AND.EX P0, PT, RZ, UR5, PT, P0 ;  /* 0x00000005ff007c0c */ /* 0x000fda000bf05300 */
[----:B------:R-:W-:Y:S05]  /*2950*/  @!P0 BRA `(.L_x_101) ;  /* 0x00000000000c8947 */ /* 0x000fea0003800000 */
[----:B--23--:R-:W2:Y:S02]  /*2960*/  LDC.64 R66, c[0x0][0x430] ;  /* 0x00010c00ff427b82 */ /* 0x00cea40000000a00 */
[----:B--2---:R3:W5:Y:S01]  /*2970*/  LDG.E.U16 R84, desc[UR26][R66.64] ;  /* 0x0000001a42547981 */ /* 0x004762000c1e1500 */
[----:B------:R-:W-:Y:S05]  /*2980*/  BRA `(.L_x_100) ;  /* 0x0000000000087947 */ /* 0x000fea0003800000 */
.L_x_101:
[----:B------:R-:W-:Y:S02]  /*2990*/  ULDC.U16 UR4, c[0x0][0x428] ;  /* 0x00010a0000047ab9 */ /* 0x000fe40000000400 */
[----:B------:R-:W-:-:S07]  /*29a0*/  MOV R84, UR4 ;  /* 0x0000000400547c02 */ /* 0x000fce0008000f00 */
.L_x_100:
        /* <DEDUP_REMOVED lines=38> */
.L_x_102:
[----:B-1----:R-:W1:Y:S01]  /*2c10*/  S2R R68, SR_TID.X ;  /* 0x0000000000447919 */ /* 0x002e620000002100 */
[----:B------:R-:W-:Y:S02]  /*2c20*/  ISETP.NE.U32.AND P0, PT, RZ, UR14, PT ;  /* 0x0000000eff007c0c */ /* 0x000fe4000bf05070 */
[----:B------:R-:W-:Y:S02]  /*2c30*/  CS2R R74, SRZ ;  /* 0x00000000004a7805 */ /* 0x000fe4000001ff00 */
[----:B-1----:R-:W-:-:S04]  /*2c40*/  SHF.R.S32.HI R81, RZ, 0x1f, R68 ;  /* 0x0000001fff517819 */ /* 0x002fc80000011444 */
[CC--:B------:R-:W-:Y:S02]  /*2c50*/  LEA.HI R70, R81.reuse, R68.reuse, RZ, 0x5 ;  /* 0x0000004451467211 */ /* 0x0c0fe400078f28ff */
[----:B------:R-:W-:Y:S02]  /*2c60*/  LEA.HI R81, R81, R68, RZ, 0x7 ;  /* 0x0000004451517211 */ /* 0x000fe400078f38ff */
[----:B------:R-:W-:Y:S02]  /*2c70*/  LOP3.LUT R77, R70, 0xffffffe0, RZ, 0xc0, !PT ;  /* 0xffffffe0464d7812 */ /* 0x000fe400078ec0ff */
[----:B------:R-:W-:-:S03]  /*2c80*/  SHF.R.S32.HI R70, RZ, 0x5, R70 ;  /* 0x00000005ff467819 */ /* 0x000fc60000011446 */
[----:B------:R-:W-:Y:S01]  /*2c90*/  IMAD.IADD R77, R68, 0x1, -R77 ;  /* 0x00000001444d7824 */ /* 0x000fe200078e0a4d */
[----:B--23--:R-:W-:-:S04]  /*2ca0*/  SHF.R.S32.HI R67, RZ, 0x1f, R70 ;  /* 0x0000001fff437819 */ /* 0x00cfc80000011446 */
[----:B------:R-:W-:Y:S02]  /*2cb0*/  LEA.HI R67, R67, R70, RZ, 0x2 ;  /* 0x0000004643437211 */ /* 0x000fe400078f10ff */
[----:B------:R-:W-:Y:S02]  /*2cc0*/  SHF.R.S32.HI R0, RZ, 0x1f, R77 ;  /* 0x0000001fff007819 */ /* 0x000fe4000001144d */
[----:B------:R-:W-:Y:S02]  /*2cd0*/  LOP3.LUT R67, R67, 0xfffffffc, RZ, 0xc0, !PT ;  /* 0xfffffffc43437812 */ /* 0x000fe400078ec0ff */
[----:B------:R-:W-:-:S03]  /*2ce0*/  LEA.HI R0, R0, R77, RZ, 0x3 ;  /* 0x0000004d00007211 */ /* 0x000fc600078f18ff */
[----:B------:R-:W-:Y:S01]  /*2cf0*/  IMAD.IADD R70, R70, 0x1, -R67 ;  /* 0x0000000146467824 */ /* 0x000fe200078e0a43 */
[----:B------:R-:W-:Y:S02]  /*2d00*/  LOP3.LUT R66, R0, 0xfffffff8, RZ, 0xc0, !PT ;  /* 0xfffffff800427812 */ /* 0x000fe400078ec0ff */
[----:B------:R-:W-:Y:S02]  /*2d10*/  LOP3.LUT R67, R81, 0xffffff80, RZ, 0xc0, !PT ;  /* 0xffffff8051437812 */ /* 0x000fe400078ec0ff */
[----:B------:R-:W-:Y:S01]  /*2d20*/  LEA.HI R69, R70, R70, RZ, 0x1 ;  /* 0x0000004646457211 */ /* 0x000fe200078f08ff */
[----:B------:R-:W-:Y:S01]  /*2d30*/  IMAD.IADD R77, R77, 0x1, -R66 ;  /* 0x000000014d4d7824 */ /* 0x000fe200078e0a42 */
[----:B------:R-:W-:Y:S01]  /*2d40*/  LEA.HI.SX32 R0, R0, R67, 0x1d ;  /* 0x0000004300007211 */ /* 0x000fe200078feaff */
[----:B------:R-:W-:Y:S01]  /*2d50*/  IMAD.U32 R66, RZ, RZ, UR24 ;  /* 0x00000018ff427e24 */ /* 0x000fe2000f8e00ff */
[----:B------:R-:W-:Y:S01]  /*2d60*/  LOP3.LUT R79, R69, 0x3ffffffe, RZ, 0xc0, !PT ;  /* 0x3ffffffe454f7812 */ /* 0x000fe200078ec0ff */
[----:B------:R-:W-:Y:S01]  /*2d70*/  IMAD.U32 R67, RZ, RZ, UR25 ;  /* 0x00000019ff437e24 */ /* 0x000fe2000f8e00ff */
[----:B------:R-:W-:Y:S01]  /*2d80*/  SHF.R.S32.HI R69, RZ, 0x1, R69 ;  /* 0x00000001ff457819 */ /* 0x000fe20000011445 */
[----:B------:R-:W-:-:S02]  /*2d90*/  IMAD R66, R66, 0x8, R77 ;  /* 0x0000000842427824 */ /* 0x000fc400078e024d */
[----:B------:R-:W-:Y:S02]  /*2da0*/  IMAD.IADD R79, R70, 0x1, -R79 ;  /* 0x00000001464f7824 */ /* 0x000fe400078e0a4f */
[----:B------:R-:W-:Y:S02]  /*2db0*/  IMAD R72, R69, 0x40, R0 ;  /* 0x0000004045487824 */ /* 0x000fe400078e0200 */
[----:B------:R-:W-:Y:S02]  /*2dc0*/  IMAD.SHL.U32 R66, R66, 0x8, RZ ;  /* 0x0000000842427824 */ /* 0x000fe400078e00ff */
[----:B------:R-:W-:Y:S02]  /*2dd0*/  IMAD R72, R79, 0x4, R72 ;  /* 0x000000044f487824 */ /* 0x000fe400078e0248 */
[C---:B------:R-:W-:Y:S01]  /*2de0*/  IMAD.WIDE R70, R66.reuse, 0x2, RZ ;  /* 0x0000000242467825 */ /* 0x040fe200078e02ff */
[----:B------:R-:W-:Y:S01]  /*2df0*/  ISETP.GE.AND P5, PT, R66, UR7, PT ;  /* 0x0000000742007c0c */ /* 0x000fe2000bfa6270 */
[----:B------:R-:W-:-:S02]  /*2e00*/  ULDC.64 UR6, c[0x0][0x290] ;  /* 0x0000a40000067ab9 */ /* 0x000fc40000000a00 */
[----:B------:R-:W-:Y:S01]  /*2e10*/  IMAD R67, R67, 0x80, R72 ;  /* 0x0000008043437824 */ /* 0x000fe200078e0248 */
[----:B------:R-:W-:Y:S02]  /*2e20*/  LOP3.LUT R94, R70, 0xfffffff0, RZ, 0xc0, !PT ;  /* 0xfffffff0465e7812 */ /* 0x000fe400078ec0ff */
[----:B------:R-:W-:Y:S02]  /*2e30*/  CS2R R72, SRZ ;  /* 0x0000000000487805 */ /* 0x000fe4000001ff00 */
[----:B------:R-:W-:Y:S02]  /*2e40*/  LOP3.LUT R95, R71, 0x1fffffff, RZ, 0xc0, !PT ;  /* 0x1fffffff475f7812 */ /* 0x000fe400078ec0ff */
[----:B------:R-:W-:Y:S02]  /*2e50*/  SHF.R.S32.HI R92, RZ, 0x1f, R67 ;  /* 0x0000001fff5c7819 */ /* 0x000fe40000011443 */
[----:B------:R-:W-:Y:S01]  /*2e60*/  ISETP.NE.AND.EX P1, PT, RZ, UR15, !P5, P0 ;  /* 0x0000000fff007c0c */ /* 0x000fe2000ef25300 */
[----:B------:R-:W-:-:S03]  /*2e70*/  IMAD.WIDE.U32 R70, R67, UR6, R94 ;  /* 0x0000000643467c25 */ /* 0x000fc6000f8e005e */
[----:B------:R-:W-:Y:S01]  /*2e80*/  P2R R93, PR, RZ, 0x2 ;  /* 0x00000002ff5d7803 */ /* 0x000fe20000000000 */
[----:B------:R-:W-:Y:S01]  /*2e90*/  IMAD R66, R92, UR6, RZ ;  /* 0x000000065c427c24 */ /* 0x000fe2000f8e02ff */
[C---:B------:R-:W-:Y:S02]  /*2ea0*/  ISETP.LT.AND P1, PT, R67.reuse, UR20, P1 ;  /* 0x0000001443007c0c */ /* 0x040fe40008f21270 */
[----:B------:R-:W-:Y:S01]  /*2eb0*/  IADD3 R90, P0, R70, UR14, RZ ;  /* 0x0000000e465a7c10 */ /* 0x000fe2000ff1e0ff */
[----:B------:R-:W-:Y:S01]  /*2ec0*/  IMAD R66, R67, UR7, R66 ;  /* 0x0000000743427c24 */ /* 0x000fe2000f8e0242 */
[----:B------:R-:W-:-:S04]  /*2ed0*/  ULDC.64 UR6, c[0x0][0x388] ;  /* 0x0000e20000067ab9 */ /* 0x000fc80000000a00 */
[----:B------:R-:W-:-:S05]  /*2ee0*/  IADD3.X R91, R71, UR15, R66, P0, !PT ;  /* 0x0000000f475b7c10 */ /* 0x000fca00087fe442 */
[----:B------:R-:W2:Y:S01]  /*2ef0*/  @P1 LDG.E.LTC128B.128 R72, desc[UR26][R90.64] ;  /* 0x0000001a5a481981 */ /* 0x000ea2000c1e1d20 */
[C---:B------:R-:W-:Y:S01]  /*2f00*/  LOP3.LUT R66, R68.reuse, 0x1f, RZ, 0xc0, !PT ;  /* 0x0000001f44427812 */ /* 0x040fe200078ec0ff */
[----:B------:R-:W1:Y:S01]  /*2f10*/  S2UR UR14, SR_CgaCtaId ;  /* 0x00000000000e79c3 */ /* 0x000e620000008800 */
[----:B------:R-:W-:Y:S01]  /*2f20*/  LOP3.LUT R68, R68, 0x3, RZ, 0xc0, !PT ;  /* 0x0000000344447812 */ /* 0x000fe200078ec0ff */
[----:B------:R-:W-:Y:S01]  /*2f30*/  ULEA UR22, UR23, UR22, 0x1 ;  /* 0x0000001617167291 */ /* 0x000fe2000f8e083f */
[----:B------:R-:W-:Y:S02]  /*2f40*/  SHF.R.U32.HI R71, RZ, 0x2, R66 ;  /* 0x00000002ff477819 */ /* 0x000fe40000011642 */
[----:B------:R-:W-:Y:S01]  /*2f50*/  ISETP.NE.U32.AND P0, PT, RZ, UR12, PT ;  /* 0x0000000cff007c0c */ /* 0x000fe2000bf05070 */
[----:B------:R-:W-:Y:S01]  /*2f60*/  USHF.L.U32 UR22, UR22, 0x3, URZ ;  /* 0x0000000316167899 */ /* 0x000fe2000800063f */
[----:B------:R-:W-:Y:S01]  /*2f70*/  SHF.R.S32.HI R81, RZ, 0x7, R81 ;  /* 0x00000007ff517819 */ /* 0x000fe20000011451 */
[----:B------:R-:W-:Y:S01]  /*2f80*/  IMAD R66, R71, 0x28, R68 ;  /* 0x0000002847427824 */ /* 0x000fe200078e0244 */
[----:B------:R-:W-:Y:S01]  /*2f90*/  ISETP.NE.AND.EX P2, PT, RZ, UR13, !P5, P0 ;  /* 0x0000000dff007c0c */ /* 0x000fe2000ef45300 */
[----:B------:R-:W-:Y:S01]  /*2fa0*/  IMAD R68, R92, UR6, RZ ;  /* 0x000000065c447c24 */ /* 0x000fe2000f8e02ff */
[----:B------:R-:W-:Y:S01]  /*2fb0*/  UIMAD UR21, UR22, 0x28, UR21 ;  /* 0x00000028161578a4 */ /* 0x000fe2000f8e0215 */
[C---:B------:R-:W-:Y:S01]  /*2fc0*/  IMAD.WIDE.U32 R70, R67.reuse, UR6, R94 ;  /* 0x0000000643467c25 */ /* 0x040fe2000f8e005e */
[C---:B------:R-:W-:Y:S01]  /*2fd0*/  ISETP.LT.AND P1, PT, R67.reuse, UR20, P2 ;  /* 0x0000001443007c0c */ /* 0x040fe20009721270 */
[----:B------:R-:W-:Y:S01]  /*2fe0*/  UMOV UR6, 0x400 ;  /* 0x0000040000067882 */ /* 0x000fe20000000000 */
[----:B------:R-:W-:Y:S01]  /*2ff0*/  P2R R87, PR, RZ, 0x4 ;  /* 0x00000004ff577803 */ /* 0x000fe20000000000 */
[----:B------:R-:W-:Y:S01]  /*3000*/  IMAD R68, R67, UR7, R68 ;  /* 0x0000000743447c24 */ /* 0x000fe2000f8e0244 */
[----:B------:R-:W-:Y:S01]  /*3010*/  IADD3 R88, P0, R70, UR12, RZ ;  /* 0x0000000c46587c10 */ /* 0x000fe2000ff1e0ff */
[----:B------:R-:W-:-:S02]  /*3020*/  IMAD R0, R81, -0x70, R0 ;  /* 0xffffff9051007824 */ /* 0x000fc400078e0200 */
[----:B------:R-:W-:Y:S01]  /*3030*/  VIADD R66, R66, UR21 ;  /* 0x0000001542427c36 */ /* 0x000fe20008000000 */
[----:B------:R-:W-:Y:S01]  /*3040*/  IADD3.X R89, R71, UR13, R68, P0, !PT ;  /* 0x0000000d47597c10 */ /* 0x000fe200087fe444 */
[----:B------:R-:W-:Y:S01]  /*3050*/  IMAD R0, R69, 0x8, R0 ;  /* 0x0000000845007824 */ /* 0x000fe200078e0200 */
[----:B------:R-:W-:Y:S02]  /*3060*/  CS2R R68, SRZ ;  /* 0x0000000000447805 */ /* 0x000fe4000001ff00 */
[----:B------:R-:W-:Y:S01]  /*3070*/  CS2R R70, SRZ ;  /* 0x0000000000467805 */ /* 0x000fe2000001ff00 */
[----:B-1----:R-:W-:Y:S01]  /*3080*/  ULEA UR14, UR14, UR6, 0x18 ;  /* 0x000000060e0e7291 */ /* 0x002fe2000f8ec03f */
[----:B------:R-:W-:Y:S01]  /*3090*/  IMAD R0, R79, 0x4, R0 ;  /* 0x000000044f007824 */ /* 0x000fe200078e0200 */
[----:B------:R-:W-:Y:S01]  /*30a0*/  ULDC.64 UR12, c[0x0][0x2b0] ;  /* 0x0000ac00000c7ab9 */ /* 0x000fe20000000a00 */
[----:B------:R-:W-:Y:S02]  /*30b0*/  ULDC.64 UR6, c[0x0][0x2e0] ;  /* 0x0000b80000067ab9 */ /* 0x000fe40000000a00 */
[----:B------:R-:W3:Y:S01]  /*30c0*/  @P1 LDG.E.LTC128B.128 R68, desc[UR26][R88.64] ;  /* 0x0000001a58441981 */ /* 0x000ee2000c1e1d20 */
[----:B------:R-:W-:Y:S01]  /*30d0*/  LEA R66, R66, UR14, 0x2 ;  /* 0x0000000e42427c11 */ /* 0x000fe2000f8e10ff */
[----:B------:R-:W-:Y:S01]  /*30e0*/  IMAD R0, R0, 0xa0, RZ ;  /* 0x000000a000007824 */ /* 0x000fe200078e02ff */
[----:B------:R-:W-:Y:S03]  /*30f0*/  BAR.SYNC.DEFER_BLOCKING 0x0 ;  /* 0x0000000000007b1d */ /* 0x000fe60000010000 */
[----:B------:R-:W-:-:S03]  /*3100*/  IMAD.U32 R0, R77, 0x10, R0 ;  /* 0x000000104d007824 */ /* 0x000fc600078e0000 */
        /* <DEDUP_REMOVED lines=10> */
[----:B--2--5:R-:W-:-:S02]  /*31b0*/  HFMA2 R80, R85.H0_H0, R76, R72 ;  /* 0x0000004c55507231 */ /* 0x024fc40000000848 */
[C---:B------:R-:W-:Y:S02]  /*31c0*/  HFMA2 R81, R85.reuse.H0_H0, R77, R73 ;  /* 0x0000004d55517231 */ /* 0x040fe40000000849 */
[----:B------:R-:W-:Y:S02]  /*31d0*/  HFMA2 R82, R85.H0_H0, R78, R74 ;  /* 0x0000004e55527231 */ /* 0x000fe4000000084a */
[--C-:B------:R-:W-:Y:S01]  /*31e0*/  HADD2.F32 R83, -RZ, -R80.reuse.H1_H1 ;  /* 0xb0000050ff537230 */ /* 0x100fe20000004100 */
[----:B------:R-:W-:Y:S01]  /*31f0*/  HSET2.BF.EQ.AND R28, -R80, 0.007297515869140625, 0.007297515869140625, PT ;  /* 0x1f791f79501c7433 */ /* 0x000fe20003802180 */
[----:B------:R-:W-:Y:S02]  /*3200*/  HADD2.F32 R64, -RZ, -R80.H0_H0 ;  /* 0xa0000050ff407230 */ /* 0x000fe40000004100 */
[--C-:B------:R-:W-:Y:S02]  /*3210*/  HADD2.F32 R32, -RZ, -R81.reuse.H0_H0 ;  /* 0xa0000051ff207230 */ /* 0x100fe40000004100 */
[----:B------:R-:W-:Y:S01]  /*3220*/  FFMA R83, R83, 1.4426950216293334961, -RZ ;  /* 0x3fb8aa3b53537823 */ /* 0x000fe200000008ff */
[----:B------:R-:W-:-:S02]  /*3230*/  HADD2.F32 R77, -RZ, -R81.H1_H1 ;  /* 0xb0000051ff4d7230 */ /* 0x000fc40000004100 */
[----:B------:R-:W-:Y:S01]  /*3240*/  FFMA R60, R64, 1.4426950216293334961, -RZ ;  /* 0x3fb8aa3b403c7823 */ /* 0x000fe200000008ff */
[----:B------:R-:W-:Y:S02]  /*3250*/  HADD2.F32 R30, -RZ, -R82.H1_H1 ;  /* 0xb0000052ff1e7230 */ /* 0x000fe40000004100 */
[----:B------:R-:W-:Y:S01]  /*3260*/  FFMA R32, R32, 1.4426950216293334961, -RZ ;  /* 0x3fb8aa3b20207823 */ /* 0x000fe200000008ff */
[----:B------:R-:W-:Y:S01]  /*3270*/  MUFU.EX2 R58, R60 ;  /* 0x0000003c003a7308 */ /* 0x000fe20000000800 */
[----:B------:R-:W-:Y:S01]  /*3280*/  FFMA R77, R77, 1.4426950216293334961, -RZ ;  /* 0x3fb8aa3b4d4d7823 */ /* 0x000fe200000008ff */
[----:B------:R-:W-:Y:S01]  /*3290*/  FFMA R97, R30, 1.4426950216293334961, -RZ ;  /* 0x3fb8aa3b1e617823 */ /* 0x000fe200000008ff */
[----:B------:R-:W-:-:S05]  /*32a0*/  HSET2.BF.EQ.AND R30, -R80, -2.615234375, -2.615234375, PT ;  /* 0xc13bc13b501e7433 */ /* 0x000fca0003802180 */
[----:B------:R-:W1:Y:S08]  /*32b0*/  MUFU.EX2 R83, R83 ;  /* 0x0000005300537308 */ /* 0x000e700000000800 */
[----:B------:R-:W-:Y:S08]  /*32c0*/  MUFU.EX2 R32, R32 ;  /* 0x0000002000207308 */ /* 0x000ff00000000800 */
[----:B------:R-:W2:Y:S01]  /*32d0*/  MUFU.EX2 R77, R77 ;  /* 0x0000004d004d7308 */ /* 0x000ea20000000800 */
[----:B-1----:R-:W-:Y:S01]  /*32e0*/  F2FP.F16.F32.PACK_AB R26, R83, R58 ;  /* 0x0000003a531a723e */ /* 0x002fe200000000ff */
[----:B------:R-:W-:-:S02]  /*32f0*/  HADD2.F32 R58, -RZ, -R82.H0_H0 ;  /* 0xa0000052ff3a7230 */ /* 0x000fc40000004100 */
[----:B------:R-:W-:Y:S02]  /*3300*/  HFMA2 R83, R85.H0_H0, R79, R75 ;  /* 0x0000004f55537231 */ /* 0x000fe4000000084b */
[----:B------:R-:W-:Y:S01]  /*3310*/  HFMA2 R26, R28, -0.0009765625, -0.0009765625, R26 ;  /* 0x940094001c1a7831 */ /* 0x000fe2000000001a */
[----:B------:R-:W-:Y:S01]  /*3320*/  HSET2.BF.EQ.AND R28, -R80, 0.0226898193359375, 0.0226898193359375, PT ;  /* 0x25cf25cf501c7433 */ /* 0x000fe20003802180 */
[----:B------:R-:W-:Y:S01]  /*3330*/  FFMA R58, R58, 1.4426950216293334961, -RZ ;  /* 0x3fb8aa3b3a3a7823 */ /* 0x000fe200000008ff */
[----:B------:R-:W-:Y:S01]  /*3340*/  MUFU.EX2 R97, R97 ;  /* 0x0000006100617308 */ /* 0x000fe20000000800 */
[--C-:B------:R-:W-:Y:S02]  /*3350*/  HADD2.F32 R62, -RZ, -R83.reuse.H0_H0 ;  /* 0xa0000053ff3e7230 */ /* 0x100fe40000004100 */
[----:B------:R-:W-:Y:S02]  /*3360*/  HFMA2 R28, R28, -0.0009765625, -0.0009765625, R26 ;  /* 0x940094001c1c7831 */ /* 0x000fe4000000001a */
[----:B------:R-:W-:-:S02]  /*3370*/  HADD2.F32 R99, -RZ, -R83.H1_H1 ;  /* 0xb0000053ff637230 */ /* 0x000fc40000004100 */
[----:B------:R-:W-:Y:S01]  /*3380*/  FFMA R62, R62, 1.4426950216293334961, -RZ ;  /* 0x3fb8aa3b3e3e7823 */ /* 0x000fe200000008ff */
[----:B------:R-:W-:Y:S01]  /*3390*/  HFMA2 R30, R30, 6.103515625e-05, 6.103515625e-05, R28 ;  /* 0x040004001e1e7831 */ /* 0x000fe2000000001c */
[----:B------:R-:W-:Y:S01]  /*33a0*/  HSET2.BF.EQ.AND R28, -R80, -2.966796875, -2.966796875, PT ;  /* 0xc1efc1ef501c7433 */ /* 0x000fe20003802180 */
[----:B------:R-:W1:Y:S01]  /*33b0*/  MUFU.EX2 R58, R58 ;  /* 0x0000003a003a7308 */ /* 0x000e620000000800 */
[----:B--2---:R-:W-:Y:S01]  /*33c0*/  F2FP.F16.F32.PACK_AB R26, R77, R32 ;  /* 0x000000204d1a723e */ /* 0x004fe200000000ff */
[----:B------:R-:W-:Y:S01]  /*33d0*/  FFMA R99, R99, 1.4426950216293334961, -RZ ;  /* 0x3fb8aa3b63637823 */ /* 0x000fe200000008ff */
[C---:B------:R-:W-:Y:S01]  /*33e0*/  HSET2.BF.EQ.AND R32, -R81.reuse, 0.007297515869140625, 0.007297515869140625, PT ;  /* 0x1f791f7951207433 */ /* 0x040fe20003802180 */
[----:B------:R-:W-:Y:S01]  /*33f0*/  HFMA2 R30, R28, 3.0517578125e-05, 3.0517578125e-05, R30 ;  /* 0x020002001c1e7831 */ /* 0x000fe2000000001e */
[----:B------:R-:W-:-:S03]  /*3400*/  HSET2.BF.EQ.AND R28, -R81, 0.0226898193359375, 0.0226898193359375, PT ;  /* 0x25cf25cf511c7433 */ /* 0x000fc60003802180 */
[----:B------:R-:W-:Y:S01]  /*3410*/  HFMA2 R32, R32, -0.0009765625, -0.0009765625, R26 ;  /* 0x9400940020207831 */ /* 0x000fe2000000001a */
[C---:B------:R-:W-:Y:S01]  /*3420*/  HSET2.BF.EQ.AND R26, -R81.reuse, -2.615234375, -2.615234375, PT ;  /* 0xc13bc13b511a7433 */ /* 0x040fe20003802180 */
[----:B------:R-:W-:Y:S01]  /*3430*/  HADD2 R30, R30, 1, 1 ;  /* 0x3c003c001e1e7430 */ /* 0x000fe20000000000 */
[----:B------:R-:W-:Y:S01]  /*3440*/  MUFU.EX2 R62, R62 ;  /* 0x0000003e003e7308 */ /* 0x000fe20000000800 */
[----:B------:R-:W-:Y:S01]  /*3450*/  HFMA2 R32, R28, -0.0009765625, -0.0009765625, R32 ;  /* 0x940094001c207831 */ /* 0x000fe20000000020 */
[----:B------:R-:W-:Y:S02]  /*3460*/  HSET2.BF.EQ.AND R28, -R81, -2.966796875, -2.966796875, PT ;  /* 0xc1efc1ef511c7433 */ /* 0x000fe40003802180 */
[----:B------:R-:W-:Y:S02]  /*3470*/  HADD2.F32 R76, -RZ, R30.H1_H1 ;  /* 0x3000001eff4c7230 */ /* 0x000fe40000004100 */
[----:B------:R-:W-:Y:S02]  /*3480*/  HFMA2 R26, R26, 6.103515625e-05, 6.103515625e-05, R32 ;  /* 0x040004001a1a7831 */ /* 0x000fe40000000020 */
[----:B------:R-:W-:Y:S01]  /*3490*/  HADD2.F32 R78, -RZ, R30.H0_H0 ;  /* 0x2000001eff4e7230 */ /* 0x000fe20000004100 */
[----:B------:R-:W-:Y:S01]  /*34a0*/  HSET2.BF.EQ.AND R30, -R82, -2.615234375, -2.615234375, PT ;  /* 0xc13bc13b521e7433 */ /* 0x000fe20003802180 */
[----:B------:R-:W2:Y:S01]  /*34b0*/  MUFU.EX2 R99, R99 ;  /* 0x0000006300637308 */ /* 0x000ea20000000800 */
[----:B------:R-:W-:Y:S01]  /*34c0*/  HFMA2 R26, R28, 3.0517578125e-05, 3.0517578125e-05, R26 ;  /* 0x020002001c1a7831 */ /* 0x000fe2000000001a */
[----:B-1----:R-:W-:-:S02]  /*34d0*/  F2FP.F16.F32.PACK_AB R28, R97, R58 ;  /* 0x0000003a611c723e */ /* 0x002fc400000000ff */
[----:B------:R-:W-:Y:S01]  /*34e0*/  HSET2.BF.EQ.AND R58, -R82, 0.0226898193359375, 0.0226898193359375, PT ;  /* 0x25cf25cf523a7433 */ /* 0x000fe20003802180 */
[----:B------:R-:W-:Y:S01]  /*34f0*/  HADD2 R60, R26, 1, 1 ;  /* 0x3c003c001a3c7430 */ /* 0x000fe20000000000 */
[----:B------:R-:W-:Y:S02]  /*3500*/  HSET2.BF.EQ.AND R26, -R82, 0.007297515869140625, 0.007297515869140625, PT ;  /* 0x1f791f79521a7433 */ /* 0x000fe40003802180 */
[----:B------:R-:W1:Y:S01]  /*3510*/  MUFU.RCP R77, R76 ;  /* 0x0000004c004d7308 */ /* 0x000e620000001000 */
[----:B------:R-:W-:Y:S01]  /*3520*/  HSET2.BF.EQ.AND R32, -R83, 0.007297515869140625, 0.007297515869140625, PT ;  /* 0x1f791f7953207433 */ /* 0x000fe20003802180 */
[----:B------:R-:W-:Y:S02]  /*3530*/  HADD2.F32 R97, -RZ, R60.H0_H0 ;  /* 0x2000003cff617230 */ /* 0x000fe40000004100 */
[----:B------:R-:W-:-:S04]  /*3540*/  HFMA2 R28, R26, -0.0009765625, -0.0009765625, R28 ;  /* 0x940094001a1c7831 */ /* 0x000fc8000000001c */
[----:B------:R-:W-:Y:S01]  /*3550*/  HFMA2 R58, R58, -0.0009765625, -0.0009765625, R28 ;  /* 0x940094003a3a7831 */ /* 0x000fe2000000001c */
[----:B------:R-:W4:Y:S01]  /*3560*/  MUFU.RCP R79, R78 ;  /* 0x0000004e004f7308 */ /* 0x000f220000001000 */
[----:B------:R-:W-:Y:S02]  /*3570*/  HSET2.BF.EQ.AND R28, -R82, -2.966796875, -2.966796875, PT ;  /* 0xc1efc1ef521c7433 */ /* 0x000fe40003802180 */
[----:B------:R-:W-:Y:S01]  /*3580*/  HFMA2 R30, R30, 6.103515625e-05, 6.103515625e-05, R58 ;  /* 0x040004001e1e7831 */ /* 0x000fe2000000003a */
[----:B--2---:R-:W-:Y:S01]  /*3590*/  F2FP.F16.F32.PACK_AB R26, R99, R62 ;  /* 0x0000003e631a723e */ /* 0x004fe200000000ff */
[----:B------:R-:W-:Y:S02]  /*35a0*/  HADD2.F32 R58, -RZ, R60.H1_H1 ;  /* 0x3000003cff3a7230 */ /* 0x000fe40000004100 */
[----:B------:R-:W-:Y:S01]  /*35b0*/  HFMA2 R28, R28, 3.0517578125e-05, 3.0517578125e-05, R30 ;  /* 0x020002001c1c7831 */ /* 0x000fe2000000001e */
[----:B------:R-:W2:Y:S01]  /*35c0*/  MUFU.RCP R96, R97 ;  /* 0x0000006100607308 */ /* 0x000ea20000001000 */
[----:B-1----:R-:W-:Y:S01]  /*35d0*/  F2FP.F16.F32.PACK_AB R64, RZ, R77 ;  /* 0x0000004dff40723e */ /* 0x002fe200000000ff */
[----:B------:R-:W-:Y:S01]  /*35e0*/  HFMA2 R26, R32, -0.0009765625, -0.0009765625, R26 ;  /* 0x94009400201a7831 */ /* 0x000fe2000000001a */
[C---:B------:R-:W-:Y:S01]  /*35f0*/  HSET2.BF.EQ.AND R30, -R83.reuse, 0.0226898193359375, 0.0226898193359375, PT ;  /* 0x25cf25cf531e7433 */ /* 0x040fe20003802180 */
[----:B------:R-:W-:Y:S01]  /*3600*/  HADD2 R28, R28, 1, 1 ;  /* 0x3c003c001c1c7430 */ /* 0x000fe20000000000 */
[----:B------:R-:W-:-:S02]  /*3610*/  HSET2.BF.EQ.AND R32, -R83, -2.615234375, -2.615234375, PT ;  /* 0xc13bc13b53207433 */ /* 0x000fc40003802180 */
[----:B------:R-:W-:Y:S01]  /*3620*/  HSETP2.GEU.AND P0, PT, |R64|.H0_H0, 8.523464202880859375e-06, 8.523464202880859375e-06, PT ;  /* 0x008f008f40007434 */ /* 0x000fe20003f0ea00 */
[----:B------:R-:W-:Y:S01]  /*3630*/  HFMA2 R30, R30, -0.0009765625, -0.0009765625, R26 ;  /* 0x940094001e1e7831 */ /* 0x000fe2000000001a */
[----:B----4-:R-:W-:Y:S01]  /*3640*/  F2FP.F16.F32.PACK_AB R86, RZ, R79 ;  /* 0x0000004fff56723e */ /* 0x010fe200000000ff */
[----:B------:R-:W-:Y:S01]  /*3650*/  HADD2.F32 R98, -RZ, R28.H0_H0 ;  /* 0x2000001cff627230 */ /* 0x000fe20000004100 */
[----:B------:R-:W-:Y:S01]  /*3660*/  HSETP2.GT.AND P1, PT, |R64|.H0_H0, RZ.H0_H0, PT ;  /* 0x200000ff40007234 */ /* 0x000fe20003f24a00 */
[----:B------:R-:W-:Y:S01]  /*3670*/  HFMA2 R30, R32, 6.103515625e-05, 6.103515625e-05, R30 ;  /* 0x04000400201e7831 */ /* 0x000fe2000000001e */
[----:B------:R-:W-:Y:S01]  /*3680*/  HSET2.BF.EQ.AND R26, -R83, -2.966796875, -2.966796875, PT ;  /* 0xc1efc1ef531a7433 */ /* 0x000fe20003802180 */
[----:B------:R-:W1:Y:S01]  /*3690*/  MUFU.RCP R99, R58 ;  /* 0x0000003a00637308 */ /* 0x000e620000001000 */
[C---:B------:R-:W-:Y:S01]  /*36a0*/  HSETP2.GEU.AND P3, PT, |R86|.reuse.H0_H0, 8.523464202880859375e-06, 8.523464202880859375e-06, PT ;  /* 0x008f008f56007434 */ /* 0x040fe20003f6ea00 */
[----:B------:R-:W-:Y:S01]  /*36b0*/  HADD2.F32 R102, -RZ, R28.H1_H1 ;  /* 0x3000001cff667230 */ /* 0x000fe20000004100 */
[----:B------:R-:W-:Y:S01]  /*36c0*/  HSETP2.GT.AND P4, PT, |R86|.H0_H0, RZ.H0_H0, PT ;  /* 0x200000ff56007234 */ /* 0x000fe20003f84a00 */
[----:B------:R-:W-:Y:S01]  /*36d0*/  HFMA2 R26, R26, 3.0517578125e-05, 3.0517578125e-05, R30 ;  /* 0x020002001a1a7831 */ /* 0x000fe2000000001e */
[----:B------:R-:W-:-:S02]  /*36e0*/  PLOP3.LUT P1, PT, P0, P1, PT, 0xa2, 0x0 ;  /* 0x000000000000781c */ /* 0x000fc40000723472 */
[----:B--2---:R-:W-:Y:S01]  /*36f0*/  F2FP.F16.F32.PACK_AB R62, RZ, R96 ;  /* 0x00000060ff3e723e */ /* 0x004fe200000000ff */
[----:B------:R-:W2:Y:S01]  /*3700*/  MUFU.RCP R101, R98 ;  /* 0x0000006200657308 */ /* 0x000ea20000001000 */
[----:B------:R-:W-:Y:S01]  /*3710*/  PLOP3.LUT P0, PT, P3, P4, PT, 0xa2, 0x0 ;  /* 0x000000000000781c */ /* 0x000fe20001f09472 */
[----:B------:R-:W-:Y:S02]  /*3720*/  HADD2 R32, R26, 1, 1 ;  /* 0x3c003c001a207430 */ /* 0x000fe40000000000 */
[C---:B------:R-:W-:Y:S02]  /*3730*/  HSETP2.GEU.AND P2, PT, |R62|.reuse.H0_H0, 8.523464202880859375e-06, 8.523464202880859375e-06, PT ;  /* 0x008f008f3e007434 */ /* 0x040fe40003f4ea00 */
[----:B------:R-:W-:Y:S01]  /*3740*/  HSETP2.GT.AND P3, PT, |R62|.H0_H0, RZ.H0_H0, PT ;  /* 0x200000ff3e007234 */ /* 0x000fe20003f64a00 */
[--C-:B------:R-:W-:Y:S01]  /*3750*/  HADD2.F32 R103, -RZ, R32.reuse.H1_H1 ;  /* 0x30000020ff677230 */ /* 0x100fe20000004100 */
[----:B------:R-:W4:Y:S01]  /*3760*/  MUFU.RCP R105, R102 ;  /* 0x0000006600697308 */ /* 0x000f220000001000 */
[----:B-1----:R-:W-:Y:S01]  /*3770*/  F2FP.F16.F32.PACK_AB R30, RZ, R99 ;  /* 0x00000063ff1e723e */ /* 0x002fe200000000ff */
[----:B------:R-:W-:Y:S01]  /*3780*/  @!P1 FFMA R60, -R76, R77, 1 ;  /* 0x3f8000004c3c9423 */ /* 0x000fe2000000014d */
[----:B------:R-:W-:Y:S01]  /*3790*/  PLOP3.LUT P2, PT, P2, P3, PT, 0xa2, 0x0 ;  /* 0x000000000000781c */ /* 0x000fe20001747472 */
[----:B------:R-:W-:-:S02]  /*37a0*/  HADD2.F32 R76, -RZ, R32.H0_H0 ;  /* 0x20000020ff4c7230 */ /* 0x000fc40000004100 */
[----:B------:R-:W-:Y:S01]  /*37b0*/  @!P0 FFMA R78, -R78, R79, 1 ;  /* 0x3f8000004e4e8423 */ /* 0x000fe2000000014f */
[----:B------:R-:W-:Y:S01]  /*37c0*/  @!P1 FFMA R60, R77, R60, R77 ;  /* 0x0000003c4d3c9223 */ /* 0x000fe2000000004d */
[----:B------:R-:W-:Y:S01]  /*37d0*/  MUFU.RCP R100, R103 ;  /* 0x0000006700647308 */ /* 0x000fe20000001000 */
[----:B--2---:R-:W-:Y:S01]  /*37e0*/  F2FP.F16.F32.PACK_AB R28, RZ, R101 ;  /* 0x00000065ff1c723e */ /* 0x004fe200000000ff */
[----:B------:R-:W-:Y:S02]  /*37f0*/  @!P0 FFMA R79, R79, R78, R79 ;  /* 0x0000004e4f4f8223 */ /* 0x000fe4000000004f */
[----:B------:R-:W-:Y:S02]  /*3800*/  @!P1 F2FP.F16.F32.PACK_AB R64, RZ, R60 ;  /* 0x0000003cff40923e */ /* 0x000fe400000000ff */
[----:B------:R-:W-:Y:S02]  /*3810*/  HSETP2.GT.AND P1, PT, |R30|.H0_H0, RZ.H0_H0, PT ;  /* 0x200000ff1e007234 */ /* 0x000fe40003f24a00 */
[----:B------:R-:W1:Y:S01]  /*3820*/  MUFU.RCP R77, R76 ;  /* 0x0000004c004d7308 */ /* 0x000e620000001000 */
[----:B------:R-:W-:Y:S01]  /*3830*/  @!P2 FFMA R97, -R97, R96, 1 ;  /* 0x3f8000006161a423 */ /* 0x000fe20000000160 */
[----:B------:R-:W-:-:S02]  /*3840*/  @!P0 F2FP.F16.F32.PACK_AB R86, RZ, R79 ;  /* 0x0000004fff56823e */ /* 0x000fc400000000ff */
[----:B------:R-:W-:Y:S01]  /*3850*/  HSETP2.GEU.AND P0, PT, |R30|.H0_H0, 8.523464202880859375e-06, 8.523464202880859375e-06, PT ;  /* 0x008f008f1e007434 */ /* 0x000fe20003f0ea00 */
[----:B------:R-:W-:Y:S01]  /*3860*/  @!P2 FFMA R96, R96, R97, R96 ;  /* 0x000000616060a223 */ /* 0x000fe20000000060 */
[C---:B------:R-:W-:Y:S02]  /*3870*/  HSETP2.GEU.AND P3, PT, |R28|.reuse.H0_H0, 8.523464202880859375e-06, 8.523464202880859375e-06, PT ;  /* 0x008f008f1c007434 */ /* 0x040fe40003f6ea00 */
[----:B------:R-:W-:Y:S02]  /*3880*/  HSETP2.GT.AND P4, PT, |R28|.H0_H0, RZ.H0_H0, PT ;  /* 0x200000ff1c007234 */ /* 0x000fe40003f84a00 */
[----:B----4-:R-:W-:Y:S02]  /*3890*/  F2FP.F16.F32.PACK_AB R26, RZ, R105 ;  /* 0x00000069ff1a723e */ /* 0x010fe400000000ff */
[----:B------:R-:W-:Y:S02]  /*38a0*/  PLOP3.LUT P0, PT, P0, P1, PT, 0xa2, 0x0 ;  /* 0x000000000000781c */ /* 0x000fe40000703472 */
[----:B------:R-:W-:Y:S01]  /*38b0*/  @!P2 F2FP.F16.F32.PACK_AB R62, RZ, R96 ;  /* 0x00000060ff3ea23e */ /* 0x000fe200000000ff */
[----:B------:R-:W-:Y:S01]  /*38c0*/  IMAD R96, R92, UR6, RZ ;  /* 0x000000065c607c24 */ /* 0x000fe2000f8e02ff */
[----:B------:R-:W-:-:S02]  /*38d0*/  PLOP3.LUT P1, PT, P3, P4, PT, 0xa2, 0x0 ;  /* 0x000000000000781c */ /* 0x000fc40001f29472 */
[C---:B------:R-:W-:Y:S01]  /*38e0*/  HSETP2.GEU.AND P2, PT, |R26|.reuse.H0_H0, 8.523464202880859375e-06, 8.523464202880859375e-06, PT ;  /* 0x008f008f1a007434 */ /* 0x040fe20003f4ea00 */
[----:B------:R-:W-:Y:S01]  /*38f0*/  IMAD R96, R67, UR7, R96 ;  /* 0x0000000743607c24 */ /* 0x000fe2000f8e0260 */
[----:B------:R-:W-:Y:S02]  /*3900*/  HSETP2.GT.AND P3, PT, |R26|.H0_H0, RZ.H0_H0, PT ;  /* 0x200000ff1a007234 */ /* 0x000fe40003f64a00 */
[----:B-1----:R-:W-:-:S03]  /*3910*/  F2FP.F16.F32.PACK_AB R60, RZ, R77 ;  /* 0x0000004dff3c723e */ /* 0x002fc600000000ff */
[----:B------:R-:W-:Y:S01]  /*3920*/  PLOP3.LUT P2, PT, P2, P3, PT, 0xa2, 0x0 ;  /* 0x000000000000781c */ /* 0x000fe20001747472 */
[----:B------:R-:W-:Y:S01]  /*3930*/  @!P0 FFMA R58, -R58, R99, 1 ;  /* 0x3f8000003a3a8423 */ /* 0x000fe20000000163 */
[C---:B------:R-:W-:Y:S02]  /*3940*/  HSETP2.GEU.AND P3, PT, |R60|.reuse.H0_H0, 8.523464202880859375e-06, 8.523464202880859375e-06, PT ;  /* 0x008f008f3c007434 */ /* 0x040fe40003f6ea00 */
[----:B------:R-:W-:Y:S01]  /*3950*/  HSETP2.GT.AND P4, PT, |R60|.H0_H0, RZ.H0_H0, PT ;  /* 0x200000ff3c007234 */ /* 0x000fe20003f84a00 */
[----:B------:R-:W-:Y:S01]  /*3960*/  @!P0 FFMA R99, R99, R58, R99 ;  /* 0x0000003a63638223 */ /* 0x000fe20000000063 */
[----:B------:R-:W-:-:S03]  /*3970*/  @!P1 FFMA R98, -R98, R101, 1 ;  /* 0x3f80000062629423 */ /* 0x000fc60000000165 */
[----:B------:R-:W-:Y:S01]  /*3980*/  PLOP3.LUT P3, PT, P3, P4, PT, 0xa2, 0x0 ;  /* 0x000000000000781c */ /* 0x000fe20001f69472 */
[----:B------:R-:W-:Y:S01]  /*3990*/  @!P1 FFMA R101, R101, R98, R101 ;  /* 0x0000006265659223 */ /* 0x000fe20000000065 */
[----:B------:R-:W-:Y:S01]  /*39a0*/  @!P0 F2FP.F16.F32.PACK_AB R30, RZ, R99 ;  /* 0x00000063ff1e823e */ /* 0x000fe200000000ff */
[----:B------:R-:W-:Y:S01]  /*39b0*/  IMAD.WIDE.U32 R98, R67, UR6, R94 ;  /* 0x0000000643627c25 */ /* 0x000fe2000f8e005e */
[----:B------:R-:W-:-:S03]  /*39c0*/  ISETP.NE.U32.AND P0, PT, RZ, UR10, PT ;  /* 0x0000000aff007c0c */ /* 0x000fc6000bf05070 */
[----:B------:R-:W-:Y:S01]  /*39d0*/  @!P2 FFMA R102, -R102, R105, 1 ;  /* 0x3f8000006666a423 */ /* 0x000fe20000000169 */
[----:B------:R-:W-:Y:S01]  /*39e0*/  ISETP.NE.AND P4, PT, R87, RZ, PT ;  /* 0x000000ff5700720c */ /* 0x000fe20003f85270 */
[----:B------:R-:W-:Y:S01]  /*39f0*/  ULDC.64 UR6, c[0x0][0x3d8] ;  /* 0x0000f60000067ab9 */ /* 0x000fe20000000a00 */
[----:B------:R-:W-:Y:S01]  /*3a00*/  F2FP.F16.F32.PACK_AB R87, RZ, R100 ;  /* 0x00000064ff57723e */ /* 0x000fe200000000ff */
[----:B------:R-:W-:Y:S01]  /*3a10*/  @!P2 FFMA R105, R105, R102, R105 ;  /* 0x000000666969a223 */ /* 0x000fe20000000069 */
[----:B------:R-:W-:Y:S02]  /*3a20*/  @!P1 F2FP.F16.F32.PACK_AB R28, RZ, R101 ;  /* 0x00000065ff1c923e */ /* 0x000fe400000000ff */
[----:B------:R-:W-:Y:S01]  /*3a30*/  ISETP.NE.AND.EX P6, PT, RZ, UR11, !P5, P0 ;  /* 0x0000000bff007c0c */ /* 0x000fe2000efc5300 */
[----:B------:R-:W-:Y:S01]  /*3a40*/  @!P3 FFMA R32, -R76, R77, 1 ;  /* 0x3f8000004c20b423 */ /* 0x000fe2000000014d */
[C---:B------:R-:W-:Y:S02]  /*3a50*/  HSETP2.GEU.AND P0, PT, |R87|.reuse.H0_H0, 8.523464202880859375e-06, 8.523464202880859375e-06, PT ;  /* 0x008f008f57007434 */ /* 0x040fe40003f0ea00 */
[----:B------:R-:W-:Y:S01]  /*3a60*/  HSETP2.GT.AND P1, PT, |R87|.H0_H0, RZ.H0_H0, PT ;  /* 0x200000ff57007234 */ /* 0x000fe20003f24a00 */
[----:B------:R-:W-:Y:S01]  /*3a70*/  @!P3 FFMA R32, R77, R32, R77 ;  /* 0x000000204d20b223 */ /* 0x000fe2000000004d */
[----:B------:R-:W-:Y:S01]  /*3a80*/  @!P2 F2FP.F16.F32.PACK_AB R26, RZ, R105 ;  /* 0x00000069ff1aa23e */ /* 0x000fe200000000ff */
[----:B------:R-:W3:Y:S01]  /*3a90*/  LDS.128 R76, [R0+UR14+0xa00] ;  /* 0x000a000e004c7984 */ /* 0x000ee20008000c00 */
[----:B------:R-:W-:-:S02]  /*3aa0*/  P2R R58, PR, RZ, 0x40 ;  /* 0x00000040ff3a7803 */ /* 0x000fc40000000000 */
        /* <DEDUP_REMOVED lines=8> */
[C---:B------:R-:W-:Y:S01]  /*3b30*/  ISETP.LT.AND P3, PT, R67.reuse, UR20, P6 ;  /* 0x0000001443007c0c */ /* 0x040fe2000b761270 */
[----:B------:R-:W-:Y:S01]  /*3b40*/  IMAD R32, R67, UR7, R32 ;  /* 0x0000000743207c24 */ /* 0x000fe2000f8e0220 */
[----:B------:R-:W-:Y:S01]  /*3b50*/  IADD3 R96, P0, R96, UR8, RZ ;  /* 0x0000000860607c10 */ /* 0x000fe2000ff1e0ff */
[----:B------:R-:W-:Y:S01]  /*3b60*/  ULDC.64 UR6, c[0x0][0x450] ;  /* 0x0001140000067ab9 */ /* 0x000fe20000000a00 */
[----:B------:R-:W-:Y:S01]  /*3b70*/  ISETP.NE.AND.EX P6, PT, RZ, UR9, !P5, P1 ;  /* 0x00000009ff007c0c */ /* 0x000fe2000efc5310 */
[----:B------:R-:W-:Y:S01]  /*3b80*/  IMAD R92, R92, UR6, RZ ;  /* 0x000000065c5c7c24 */ /* 0x000fe2000f8e02ff */
[----:B------:R-:W-:Y:S01]  /*3b90*/  IADD3.X R97, R97, UR9, R32, P0, !PT ;  /* 0x0000000961617c10 */ /* 0x000fe200087fe420 */
[C---:B------:R-:W-:Y:S01]  /*3ba0*/  IMAD.WIDE.U32 R104, R67.reuse, UR6, R94 ;  /* 0x0000000643687c25 */ /* 0x040fe2000f8e005e */
[----:B------:R-:W-:-:S03]  /*3bb0*/  ISETP.LT.AND P0, PT, R67, UR20, P6 ;  /* 0x0000001443007c0c */ /* 0x000fc6000b701270 */
[----:B------:R-:W-:Y:S01]  /*3bc0*/  @!P2 FFMA R103, -R103, R100, 1 ;  /* 0x3f8000006767a423 */ /* 0x000fe20000000164 */
[----:B------:R-:W-:Y:S01]  /*3bd0*/  P2R R32, PR, RZ, 0x40 ;  /* 0x00000040ff207803 */ /* 0x000fe20000000000 */
[C---:B------:R-:W-:Y:S01]  /*3be0*/  IMAD R94, R67.reuse, UR7, R92 ;  /* 0x00000007435e7c24 */ /* 0x040fe2000f8e025c */
[----:B------:R-:W-:Y:S01]  /*3bf0*/  PRMT R95, R86, 0x5410, R64 ;  /* 0x00005410565f7816 */ /* 0x000fe20000000040 */
[----:B------:R1:W-:Y:S01]  /*3c00*/  @P3 STG.E.128 desc[UR26][R98.64], R80 ;  /* 0x0000005062003986 */ /* 0x0003e2000c101d1a */
[----:B------:R-:W-:Y:S01]  /*3c10*/  @!P2 FFMA R100, R100, R103, R100 ;  /* 0x000000676464a223 */ /* 0x000fe20000000064 */
[----:B------:R-:W-:Y:S01]  /*3c20*/  VIADD R86, R67, 0x8 ;  /* 0x0000000843567836 */ /* 0x000fe20000000000 */
[----:B------:R-:W-:Y:S01]  /*3c30*/  PRMT R62, R62, 0x5410, R30 ;  /* 0x000054103e3e7816 */ /* 0x000fe2000000001e */
[----:B------:R-:W-:Y:S01]  /*3c40*/  ULDC.64 UR8, c[0x0][0x300] ;  /* 0x0000c00000087ab9 */ /* 0x000fe20000000a00 */
[----:B------:R-:W-:Y:S01]  /*3c50*/  PRMT R28, R28, 0x5410, R26 ;  /* 0x000054101c1c7816 */ /* 0x000fe2000000001a */
[----:B------:R-:W-:Y:S01]  /*3c60*/  ULDC.64 UR6, c[0x0][0x3f8] ;  /* 0x0000fe0000067ab9 */ /* 0x000fe20000000a00 */
[----:B------:R-:W-:-:S04]  /*3c70*/  @!P2 F2FP.F16.F32.PACK_AB R87, RZ, R100 ;  /* 0x00000064ff57a23e */ /* 0x000fc800000000ff */
[----:B------:R-:W-:Y:S01]  /*3c80*/  PRMT R60, R60, 0x5410, R87 ;  /* 0x000054103c3c7816 */ /* 0x000fe20000000057 */
[C---:B---3--:R-:W-:Y:S02]  /*3c90*/  HFMA2 R76, R84.reuse.H0_H0, R76, R68 ;  /* 0x0000004c544c7231 */ /* 0x048fe40000000844 */
[C---:B------:R-:W-:Y:S02]  /*3ca0*/  HFMA2 R77, R84.reuse.H0_H0, R77, R69 ;  /* 0x0000004d544d7231 */ /* 0x040fe40000000845 */
[C---:B------:R-:W-:Y:S02]  /*3cb0*/  HFMA2 R78, R84.reuse.H0_H0, R78, R70 ;  /* 0x0000004e544e7231 */ /* 0x040fe40000000846 */
[----:B------:R-:W-:-:S05]  /*3cc0*/  HFMA2 R79, R84.H0_H0, R79, R71 ;  /* 0x0000004f544f7231 */ /* 0x000fca0000000847 */
[----:B------:R2:W-:Y:S01]  /*3cd0*/  @P0 STG.E.128 desc[UR26][R96.64], R76 ;  /* 0x0000004c60000986 */ /* 0x0005e2000c101d1a */
[----:B------:R-:W-:-:S04]  /*3ce0*/  ISETP.NE.U32.AND P0, PT, RZ, UR4, PT ;  /* 0x00000004ff007c0c */ /* 0x000fc8000bf05070 */
[----:B------:R-:W-:Y:S02]  /*3cf0*/  ISETP.NE.AND.EX P6, PT, RZ, UR5, !P5, P0 ;  /* 0x00000005ff007c0c */ /* 0x000fe4000efc5300 */
[----:B------:R-:W-:Y:S01]  /*3d00*/  IADD3 R92, P0, R104, UR4, RZ ;  /* 0x00000004685c7c10 */ /* 0x000fe2000ff1e0ff */
[----:B-1----:R-:W-:Y:S01]  /*3d10*/  HMUL2 R80, R80, R95 ;  /* 0x0000005f50507232 */ /* 0x002fe20000000000 */
[----:B------:R-:W-:Y:S01]  /*3d20*/  ISETP.NE.AND P5, PT, R93, RZ, PT ;  /* 0x000000ff5d00720c */ /* 0x000fe20003fa5270 */
[----:B------:R-:W-:Y:S01]  /*3d30*/  HMUL2 R81, R81, R62 ;  /* 0x0000003e51517232 */ /* 0x000fe20000000000 */
[----:B------:R-:W-:Y:S01]  /*3d40*/  IADD3.X R93, R105, UR5, R94, P0, !PT ;  /* 0x00000005695d7c10 */ /* 0x000fe200087fe45e */
[----:B------:R-:W-:Y:S01]  /*3d50*/  HMUL2 R82, R82, R28 ;  /* 0x0000001c52527232 */ /* 0x000fe20000000000 */
[----:B------:R-:W-:Y:S01]  /*3d60*/  IADD3 R90, P0, R90, UR12, RZ ;  /* 0x0000000c5a5a7c10 */ /* 0x000fe2000ff1e0ff */
[----:B------:R-:W-:Y:S01]  /*3d70*/  HMUL2 R83, R83, R60 ;  /* 0x0000003c53537232 */ /* 0x000fe20000000000 */
[----:B------:R-:W-:Y:S01]  /*3d80*/  ISETP.LT.AND P1, PT, R67, UR20, P6 ;  /* 0x0000001443007c0c */ /* 0x000fe2000b721270 */
[----:B------:R-:W-:Y:S01]  /*3d90*/  ULDC.64 UR4, c[0x0][0x470] ;  /* 0x00011c0000047ab9 */ /* 0x000fe20000000a00 */
[----:B------:R-:W-:-:S02]  /*3da0*/  IADD3.X R91, R91, UR13, RZ, P0, !PT ;  /* 0x0000000d5b5b7c10 */ /* 0x000fc400087fe4ff */
[----:B------:R-:W-:Y:S01]  /*3db0*/  ISETP.LT.AND P0, PT, R86, UR20, P5 ;  /* 0x0000001456007c0c */ /* 0x000fe2000af01270 */
        /* <DEDUP_REMOVED lines=22> */
[--C-:B------:R-:W-:Y:S01]  /*3f20*/  HADD2.F32 R60, -RZ, -R28.reuse.H0_H0 ;  /* 0xa000001cff3c7230 */ /* 0x100fe20000004100 */
[C---:B------:R-:W-:Y:S01]  /*3f30*/  HSET2.BF.EQ.AND R27, -R28.reuse, 0.007297515869140625, 0.007297515869140625, PT ;  /* 0x1f791f791c1b7433 */ /* 0x040fe20003802180 */
[----:B------:R-:W-:Y:S01]  /*3f40*/  HADD2.F32 R30, -RZ, -R28.H1_H1 ;  /* 0xb000001cff1e7230 */ /* 0x000fe20000004100 */
[----:B------:R-:W-:Y:S02]  /*3f50*/  HSET2.BF.EQ.AND R29, -R28, 0.0226898193359375, 0.0226898193359375, PT ;  /* 0x25cf25cf1c1d7433 */ /* 0x000fe40003802180 */
[----:B------:R-:W-:Y:S02]  /*3f60*/  FFMA R60, R60, 1.4426950216293334961, -RZ ;  /* 0x3fb8aa3b3c3c7823 */ /* 0x000fe400000008ff */
[----:B------:R-:W-:Y:S02]  /*3f70*/  FFMA R30, R30, 1.4426950216293334961, -RZ ;  /* 0x3fb8aa3b1e1e7823 */ /* 0x000fe400000008ff */
[----:B------:R-:W-:Y:S08]  /*3f80*/  MUFU.EX2 R59, R60 ;  /* 0x0000003c003b7308 */ /* 0x000ff00000000800 */
[----:B------:R-:W1:Y:S02]  /*3f90*/  MUFU.EX2 R26, R30 ;  /* 0x0000001e001a7308 */ /* 0x000e640000000800 */
        /* <DEDUP_REMOVED lines=10> */
[----:B------:R-:W-:Y:S01]  /*4040*/  HADD2.F32 R59, -RZ, -R29.H1_H1 ;  /* 0xb000001dff3b7230 */ /* 0x000fe20000004100 */
[----:B------:R-:W-:Y:S01]  /*4050*/  HSET2.BF.EQ.AND R30, -R29, 0.0226898193359375, 0.0226898193359375, PT ;  /* 0x25cf25cf1d1e7433 */ /* 0x000fe20003802180 */
[----:B------:R-:W-:Y:S01]  /*4060*/  FFMA R60, R60, 1.4426950216293334961, -RZ ;  /* 0x3fb8aa3b3c3c7823 */ /* 0x000fe200000008ff */
[--C-:B------:R-:W-:Y:S02]  /*4070*/  HADD2.F32 R82, -RZ, R26.reuse.H1_H1 ;  /* 0x3000001aff527230 */ /* 0x100fe40000004100 */
[----:B------:R-:W-:Y:S01]  /*4080*/  FFMA R59, R59, 1.4426950216293334961, -RZ ;  /* 0x3fb8aa3b3b3b7823 */ /* 0x000fe200000008ff */
[----:B------:R-:W-:Y:S01]  /*4090*/  HADD2.F32 R63, -RZ, R26.H0_H0 ;  /* 0x2000001aff3f7230 */ /* 0x000fe20000004100 */
[----:B------:R-:W-:Y:S08]  /*40a0*/  MUFU.EX2 R27, R60 ;  /* 0x0000003c001b7308 */ /* 0x000ff00000000800 */
[----:B------:R-:W1:Y:S08]  /*40b0*/  MUFU.EX2 R26, R59 ;  /* 0x0000003b001a7308 */ /* 0x000e700000000800 */
[----:B------:R-:W2:Y:S08]  /*40c0*/  MUFU.RCP R31, R82 ;  /* 0x00000052001f7308 */ /* 0x000eb00000001000 */
[----:B------:R-:W4:Y:S01]  /*40d0*/  MUFU.RCP R62, R63 ;  /* 0x0000003f003e7308 */ /* 0x000f220000001000 */
[----:B-1----:R-:W-:-:S02]  /*40e0*/  F2FP.F16.F32.PACK_AB R26, R26, R27 ;  /* 0x0000001b1a1a723e */ /* 0x002fc400000000ff */
[----:B------:R-:W-:-:S05]  /*40f0*/  HSET2.BF.EQ.AND R27, -R29, 0.007297515869140625, 0.007297515869140625, PT ;  /* 0x1f791f791d1b7433 */ /* 0x000fca0003802180 */
[----:B------:R-:W-:Y:S01]  /*4100*/  HFMA2 R26, R27, -0.0009765625, -0.0009765625, R26 ;  /* 0x940094001b1a7831 */ /* 0x000fe2000000001a */
[C---:B------:R-:W-:Y:S02]  /*4110*/  HSET2.BF.EQ.AND R27, -R29.reuse, -2.615234375, -2.615234375, PT ;  /* 0xc13bc13b1d1b7433 */ /* 0x040fe40003802180 */
[----:B--2---:R-:W-:Y:S01]  /*4120*/  F2FP.F16.F32.PACK_AB R33, RZ, R31 ;  /* 0x0000001fff21723e */ /* 0x004fe200000000ff */
[----:B------:R-:W-:Y:S01]  /*4130*/  HFMA2 R30, R30, -0.0009765625, -0.0009765625, R26 ;  /* 0x940094001e1e7831 */ /* 0x000fe2000000001a */
[----:B------:R-:W-:-:S03]  /*4140*/  HSET2.BF.EQ.AND R26, -R29, -2.966796875, -2.966796875, PT ;  /* 0xc1efc1ef1d1a7433 */ /* 0x000fc60003802180 */
[----:B------:R-:W-:Y:S01]  /*4150*/  HFMA2 R27, R27, 6.103515625e-05, 6.103515625e-05, R30 ;  /* 0x040004001b1b7831 */ /* 0x000fe2000000001e */
[----:B------:R-:W-:Y:S01]  /*4160*/  HSETP2.GEU.AND P0, PT, |R33|.H0_H0, 8.523464202880859375e-06, 8.523464202880859375e-06, PT ;  /* 0x008f008f21007434 */ /* 0x000fe20003f0ea00 */
[----:B------:R-:W-:Y:S01]  /*4170*/  HFMA2 R30, R85.H0_H0, R78, R74 ;  /* 0x0000004e551e7231 */ /* 0x000fe2000000084a */
[----:B------:R-:W-:Y:S01]  /*4180*/  HSETP2.GT.AND P1, PT, |R33|.H0_H0, RZ.H0_H0, PT ;  /* 0x200000ff21007234 */ /* 0x000fe20003f24a00 */
[----:B------:R-:W-:Y:S01]  /*4190*/  HFMA2 R26, R26, 3.0517578125e-05, 3.0517578125e-05, R27 ;  /* 0x020002001a1a7831 */ /* 0x000fe2000000001b */
[----:B----4-:R-:W-:Y:S02]  /*41a0*/  F2FP.F16.F32.PACK_AB R64, RZ, R62 ;  /* 0x0000003eff40723e */ /* 0x010fe400000000ff */
[--C-:B------:R-:W-:Y:S01]  /*41b0*/  HADD2.F32 R77, -RZ, -R30.reuse.H0_H0 ;  /* 0xa000001eff4d7230 */ /* 0x100fe20000004100 */
[----:B------:R-:W-:Y:S01]  /*41c0*/  PLOP3.LUT P2, PT, P0, P1, PT, 0xa2, 0x0 ;  /* 0x000000000000781c */ /* 0x000fe20000743472 */
[----:B------:R-:W-:Y:S02]  /*41d0*/  HADD2.F32 R61, -RZ, -R30.H1_H1 ;  /* 0xb000001eff3d7230 */ /* 0x000fe40000004100 */
[----:B------:R-:W-:Y:S01]  /*41e0*/  HADD2 R60, R26, 1, 1 ;  /* 0x3c003c001a3c7430 */ /* 0x000fe20000000000 */
[C---:B------:R-:W-:Y:S01]  /*41f0*/  HSETP2.GEU.AND P0, PT, |R64|.reuse.H0_H0, 8.523464202880859375e-06, 8.523464202880859375e-06, PT ;  /* 0x008f008f40007434 */ /* 0x040fe20003f0ea00 */
[----:B------:R-:W-:Y:S01]  /*4200*/  FFMA R77, R77, 1.4426950216293334961, -RZ ;  /* 0x3fb8aa3b4d4d7823 */ /* 0x000fe200000008ff */
[----:B------:R-:W-:Y:S01]  /*4210*/  HSETP2.GT.AND P1, PT, |R64|.H0_H0, RZ.H0_H0, PT ;  /* 0x200000ff40007234 */ /* 0x000fe20003f24a00 */
[----:B------:R-:W-:Y:S01]  /*4220*/  FFMA R61, R61, 1.4426950216293334961, -RZ ;  /* 0x3fb8aa3b3d3d7823 */ /* 0x000fe200000008ff */
[----:B------:R-:W-:Y:S01]  /*4230*/  HADD2.F32 R76, -RZ, R60.H0_H0 ;  /* 0x2000003cff4c7230 */ /* 0x000fe20000004100 */
[----:B------:R1:W-:Y:S02]  /*4240*/  MUFU.EX2 R27, R77 ;  /* 0x0000004d001b7308 */ /* 0x0003e40000000800 */
[----:B------:R-:W-:-:S02]  /*4250*/  PLOP3.LUT P0, PT, P0, P1, PT, 0xa2, 0x0 ;  /* 0x000000000000781c */ /* 0x000fc40000703472 */
[----:B------:R-:W-:-:S04]  /*4260*/  @!P2 FFMA R82, -R82, R31, 1 ;  /* 0x3f8000005252a423 */ /* 0x000fc8000000011f */
[----:B------:R-:W2:Y:S01]  /*4270*/  MUFU.EX2 R26, R61 ;  /* 0x0000003d001a7308 */ /* 0x000ea20000000800 */
[----:B------:R-:W-:-:S05]  /*4280*/  @!P2 FFMA R31, R31, R82, R31 ;  /* 0x000000521f1fa223 */ /* 0x000fca000000001f */
[----:B------:R-:W-:Y:S01]  /*4290*/  @!P2 F2FP.F16.F32.PACK_AB R33, RZ, R31 ;  /* 0x0000001fff21a23e */ /* 0x000fe200000000ff */
[----:B------:R-:W-:Y:S01]  /*42a0*/  @!P0 FFMA R63, -R63, R62, 1 ;  /* 0x3f8000003f3f8423 */ /* 0x000fe2000000013e */
[----:B------:R-:W4:Y:S01]  /*42b0*/  MUFU.RCP R65, R76 ;  /* 0x0000004c00417308 */ /* 0x000f220000001000 */
[----:B------:R-:W-:Y:S01]  /*42c0*/  HSET2.BF.EQ.AND R31, -R30, 0.0226898193359375, 0.0226898193359375, PT ;  /* 0x25cf25cf1e1f7433 */ /* 0x000fe20003802180 */
[----:B-1----:R-:W-:Y:S02]  /*42d0*/  HADD2.F32 R77, -RZ, R60.H1_H1 ;  /* 0x3000003cff4d7230 */ /* 0x002fe40000004100 */
[----:B------:R-:W-:-:S05]  /*42e0*/  @!P0 FFMA R62, R62, R63, R62 ;  /* 0x0000003f3e3e8223 */ /* 0x000fca000000003e */
[----:B------:R-:W-:Y:S01]  /*42f0*/  @!P0 F2FP.F16.F32.PACK_AB R64, RZ, R62 ;  /* 0x0000003eff40823e */ /* 0x000fe200000000ff */
[----:B------:R-:W1:Y:S01]  /*4300*/  MUFU.RCP R78, R77 ;  /* 0x0000004d004e7308 */ /* 0x000e620000001000 */
[----:B--2---:R-:W-:Y:S02]  /*4310*/  F2FP.F16.F32.PACK_AB R26, R26, R27 ;  /* 0x0000001b1a1a723e */ /* 0x004fe400000000ff */
[----:B------:R-:W-:Y:S02]  /*4320*/  HSET2.BF.EQ.AND R27, -R30, 0.007297515869140625, 0.007297515869140625, PT ;  /* 0x1f791f791e1b7433 */ /* 0x000fe40003802180 */
[----:B------:R-:W-:-:S03]  /*4330*/  PRMT R64, R64, 0x5410, R33 ;  /* 0x0000541040407816 */ /* 0x000fc60000000021 */
[----:B------:R-:W-:Y:S01]  /*4340*/  HFMA2 R26, R27, -0.0009765625, -0.0009765625, R26 ;  /* 0x940094001b1a7831 */ /* 0x000fe2000000001a */
[C---:B------:R-:W-:Y:S02]  /*4350*/  HSET2.BF.EQ.AND R27, -R30.reuse, -2.615234375, -2.615234375, PT ;  /* 0xc13bc13b1e1b7433 */ /* 0x040fe40003802180 */
[----:B----4-:R-:W-:Y:S01]  /*4360*/  F2FP.F16.F32.PACK_AB R59, RZ, R65 ;  /* 0x00000041ff3b723e */ /* 0x010fe200000000ff */
[----:B------:R-:W-:Y:S01]  /*4370*/  HFMA2 R31, R31, -0.0009765625, -0.0009765625, R26 ;  /* 0x940094001f1f7831 */ /* 0x000fe2000000001a */
[----:B------:R-:W-:-:S03]  /*4380*/  HSET2.BF.EQ.AND R26, -R30, -2.966796875, -2.966796875, PT ;  /* 0xc1efc1ef1e1a7433 */ /* 0x000fc60003802180 */
[----:B------:R-:W-:Y:S01]  /*4390*/  HFMA2 R27, R27, 6.103515625e-05, 6.103515625e-05, R31 ;  /* 0x040004001b1b7831 */ /* 0x000fe2000000001f */
[----:B------:R-:W-:Y:S01]  /*43a0*/  HSETP2.GEU.AND P1, PT, |R59|.H0_H0, 8.523464202880859375e-06, 8.523464202880859375e-06, PT ;  /* 0x008f008f3b007434 */ /* 0x000fe20003f2ea00 */
[----:B------:R-:W-:Y:S01]  /*43b0*/  HFMA2 R31, R85.H0_H0, R79, R75 ;  /* 0x0000004f551f7231 */ /* 0x000fe2000000084b */
[----:B------:R-:W-:Y:S01]  /*43c0*/  HSETP2.GT.AND P3, PT, |R59|.H0_H0, RZ.H0_H0, PT ;  /* 0x200000ff3b007234 */ /* 0x000fe20003f64a00 */
[----:B------:R-:W-:-:S03]  /*43d0*/  HFMA2 R26, R26, 3.0517578125e-05, 3.0517578125e-05, R27 ;  /* 0x020002001a1a7831 */ /* 0x000fc6000000001b */
[--C-:B------:R-:W-:Y:S02]  /*43e0*/  HADD2.F32 R63, -RZ, -R31.reuse.H0_H0 ;  /* 0xa000001fff3f7230 */ /* 0x100fe40000004100 */
[----:B------:R-:W-:Y:S02]  /*43f0*/  HADD2 R61, R26, 1, 1 ;  /* 0x3c003c001a3d7430 */ /* 0x000fe40000000000 */
[----:B------:R-:W-:Y:S01]  /*4400*/  HADD2.F32 R62, -RZ, -R31.H1_H1 ;  /* 0xb000001fff3e7230 */ /* 0x000fe20000004100 */
[----:B------:R-:W-:Y:S01]  /*4410*/  PLOP3.LUT P1, PT, P1, P3, PT, 0xa2, 0x0 ;  /* 0x000000000000781c */ /* 0x000fe20000f27472 */
[----:B------:R-:W-:Y:S01]  /*4420*/  FFMA R63, R63, 1.4426950216293334961, -RZ ;  /* 0x3fb8aa3b3f3f7823 */ /* 0x000fe200000008ff */
[--C-:B------:R-:W-:Y:S02]  /*4430*/  HADD2.F32 R83, -RZ, R61.reuse.H0_H0 ;  /* 0x2000003dff537230 */ /* 0x100fe40000004100 */
[----:B------:R-:W-:Y:S01]  /*4440*/  FFMA R62, R62, 1.4426950216293334961, -RZ ;  /* 0x3fb8aa3b3e3e7823 */ /* 0x000fe200000008ff */
[----:B------:R-:W-:Y:S01]  /*4450*/  HSET2.BF.EQ.AND R60, -R31, 0.0226898193359375, 0.0226898193359375, PT ;  /* 0x25cf25cf1f3c7433 */ /* 0x000fe20003802180 */
[----:B------:R-:W-:Y:S01]  /*4460*/  MUFU.EX2 R27, R63 ;  /* 0x0000003f001b7308 */ /* 0x000fe20000000800 */
[----:B------:R-:W-:-:S06]  /*4470*/  HADD2.F32 R61, -RZ, R61.H1_H1 ;  /* 0x3000003dff3d7230 */ /* 0x000fcc0000004100 */
[----:B------:R-:W-:Y:S01]  /*4480*/  @!P1 FFMA R76, -R76, R65, 1 ;  /* 0x3f8000004c4c9423 */ /* 0x000fe20000000141 */
[----:B------:R-:W2:Y:S03]  /*4490*/  MUFU.EX2 R26, R62 ;  /* 0x0000003e001a7308 */ /* 0x000ea60000000800 */
[----:B------:R-:W-:Y:S01]  /*44a0*/  @!P1 FFMA R65, R65, R76, R65 ;  /* 0x0000004c41419223 */ /* 0x000fe20000000041 */
[----:B-1----:R-:W-:-:S04]  /*44b0*/  F2FP.F16.F32.PACK_AB R76, RZ, R78 ;  /* 0x0000004eff4c723e */ /* 0x002fc800000000ff */
[----:B------:R-:W1:Y:S01]  /*44c0*/  MUFU.RCP R82, R83 ;  /* 0x0000005300527308 */ /* 0x000e620000001000 */
[----:B------:R-:W-:Y:S02]  /*44d0*/  @!P1 F2FP.F16.F32.PACK_AB R59, RZ, R65 ;  /* 0x00000041ff3b923e */ /* 0x000fe400000000ff */
[C---:B------:R-:W-:Y:S02]  /*44e0*/  HSETP2.GEU.AND P0, PT, |R76|.reuse.H0_H0, 8.523464202880859375e-06, 8.523464202880859375e-06, PT ;  /* 0x008f008f4c007434 */ /* 0x040fe40003f0ea00 */
[----:B------:R-:W-:Y:S02]  /*44f0*/  HSETP2.GT.AND P1, PT, |R76|.H0_H0, RZ.H0_H0, PT ;  /* 0x200000ff4c007234 */ /* 0x000fe40003f24a00 */
[----:B--2---:R-:W-:Y:S02]  /*4500*/  F2FP.F16.F32.PACK_AB R26, R26, R27 ;  /* 0x0000001b1a1a723e */ /* 0x004fe400000000ff */
[----:B------:R-:W-:Y:S02]  /*4510*/  HSET2.BF.EQ.AND R27, -R31, 0.007297515869140625, 0.007297515869140625, PT ;  /* 0x1f791f791f1b7433 */ /* 0x000fe40003802180 */
[----:B------:R-:W-:-:S03]  /*4520*/  PLOP3.LUT P0, PT, P0, P1, PT, 0xa2, 0x0 ;  /* 0x000000000000781c */ /* 0x000fc60000703472 */
[----:B------:R-:W-:Y:S01]  /*4530*/  HFMA2 R26, R27, -0.0009765625, -0.0009765625, R26 ;  /* 0x940094001b1a7831 */ /* 0x000fe2000000001a */
[----:B-1----:R-:W-:Y:S02]  /*4540*/  F2FP.F16.F32.PACK_AB R65, RZ, R82 ;  /* 0x00000052ff41723e */ /* 0x002fe400000000ff */
[C---:B------:R-:W-:Y:S01]  /*4550*/  HSET2.BF.EQ.AND R27, -R31.reuse, -2.615234375, -2.615234375, PT ;  /* 0xc13bc13b1f1b7433 */ /* 0x040fe20003802180 */
[----:B------:R-:W-:Y:S01]  /*4560*/  HFMA2 R60, R60, -0.0009765625, -0.0009765625, R26 ;  /* 0x940094003c3c7831 */ /* 0x000fe2000000001a */
[----:B------:R-:W-:Y:S02]  /*4570*/  HSET2.BF.EQ.AND R26, -R31, -2.966796875, -2.966796875, PT ;  /* 0xc1efc1ef1f1a7433 */ /* 0x000fe40003802180 */
[----:B------:R-:W-:Y:S01]  /*4580*/  HSETP2.GEU.AND P1, PT, |R65|.H0_H0, 8.523464202880859375e-06, 8.523464202880859375e-06, PT ;  /* 0x008f008f41007434 */ /* 0x000fe20003f2ea00 */
[----:B------:R-:W-:Y:S01]  /*4590*/  HFMA2 R27, R27, 6.103515625e-05, 6.103515625e-05, R60 ;  /* 0x040004001b1b7831 */ /* 0x000fe2000000003c */
[----:B------:R-:W-:Y:S01]  /*45a0*/  HSETP2.GT.AND P2, PT, |R65|.H0_H0, RZ.H0_H0, PT ;  /* 0x200000ff41007234 */ /* 0x000fe20003f44a00 */
[----:B------:R-:W1:Y:S01]  /*45b0*/  MUFU.RCP R60, R61 ;  /* 0x0000003d003c7308 */ /* 0x000e620000001000 */
[----:B------:R-:W-:Y:S01]  /*45c0*/  @!P0 FFMA R77, -R77, R78, 1 ;  /* 0x3f8000004d4d8423 */ /* 0x000fe2000000014e */
[----:B------:R-:W-:-:S02]  /*45d0*/  HFMA2 R26, R26, 3.0517578125e-05, 3.0517578125e-05, R27 ;  /* 0x020002001a1a7831 */ /* 0x000fc4000000001b */
[----:B------:R-:W-:Y:S01]  /*45e0*/  PLOP3.LUT P1, PT, P1, P2, PT, 0xa2, 0x0 ;  /* 0x000000000000781c */ /* 0x000fe20000f25472 */
[----:B------:R-:W-:Y:S01]  /*45f0*/  @!P0 FFMA R78, R78, R77, R78 ;  /* 0x0000004d4e4e8223 */ /* 0x000fe2000000004e */
[----:B------:R-:W-:-:S04]  /*4600*/  HADD2 R26, R26, 1, 1 ;  /* 0x3c003c001a1a7430 */ /* 0x000fc80000000000 */
[----:B------:R-:W-:Y:S01]  /*4610*/  @!P0 F2FP.F16.F32.PACK_AB R76, RZ, R78 ;  /* 0x0000004eff4c823e */ /* 0x000fe200000000ff */
[----:B------:R-:W-:-:S03]  /*4620*/  HADD2.F32 R88, -RZ, R26.H0_H0 ;  /* 0x2000001aff587230 */ /* 0x000fc60000004100 */
[----:B------:R-:W-:Y:S01]  /*4630*/  PRMT R59, R59, 0x5410, R76 ;  /* 0x000054103b3b7816 */ /* 0x000fe2000000004c */
[----:B------:R-:W2:Y:S02]  /*4640*/  MUFU.RCP R79, R88 ;  /* 0x00000058004f7308 */ /* 0x000ea40000001000 */
[----:B------:R-:W-:Y:S01]  /*4650*/  @!P1 FFMA R83, -R83, R82, 1 ;  /* 0x3f80000053539423 */ /* 0x000fe20000000152 */
[----:B-1----:R-:W-:-:S03]  /*4660*/  F2FP.F16.F32.PACK_AB R77, RZ, R60 ;  /* 0x0000003cff4d723e */ /* 0x002fc600000000ff */
[----:B------:R-:W-:Y:S01]  /*4670*/  @!P1 FFMA R82, R82, R83, R82 ;  /* 0x0000005352529223 */ /* 0x000fe20000000052 */
[----:B------:R-:W-:Y:S01]  /*4680*/  HADD2.F32 R83, -RZ, R26.H1_H1 ;  /* 0x3000001aff537230 */ /* 0x000fe20000004100 */
[----:B------:R-:W-:-:S03]  /*4690*/  HSETP2.GEU.AND P0, PT, |R77|.H0_H0, 8.523464202880859375e-06, 8.523464202880859375e-06, PT ;  /* 0x008f008f4d007434 */ /* 0x000fc60003f0ea00 */
[----:B------:R-:W-:Y:S01]  /*46a0*/  @!P1 F2FP.F16.F32.PACK_AB R65, RZ, R82 ;  /* 0x00000052ff41923e */ /* 0x000fe200000000ff */
[----:B------:R-:W1:Y:S01]  /*46b0*/  MUFU.RCP R78, R83 ;  /* 0x00000053004e7308 */ /* 0x000e620000001000 */
[----:B------:R-:W-:Y:S02]  /*46c0*/  HSETP2.GT.AND P1, PT, |R77|.H0_H0, RZ.H0_H0, PT ;  /* 0x200000ff4d007234 */ /* 0x000fe40003f24a00 */
[----:B--2---:R-:W-:-:S03]  /*46d0*/  F2FP.F16.F32.PACK_AB R27, RZ, R79 ;  /* 0x0000004fff1b723e */ /* 0x004fc600000000ff */
[----:B------:R-:W-:Y:S02]  /*46e0*/  PLOP3.LUT P2, PT, P0, P1, PT, 0xa2, 0x0 ;  /* 0x000000000000781c */ /* 0x000fe40000743472 */
[C---:B------:R-:W-:Y:S02]  /*46f0*/  HSETP2.GEU.AND P0, PT, |R27|.reuse.H0_H0, 8.523464202880859375e-06, 8.523464202880859375e-06, PT ;  /* 0x008f008f1b007434 */ /* 0x040fe40003f0ea00 */
[----:B------:R-:W-:Y:S02]  /*4700*/  HSETP2.GT.AND P1, PT, |R27|.H0_H0, RZ.H0_H0, PT ;  /* 0x200000ff1b007234 */ /* 0x000fe40003f24a00 */
[----:B-1----:R-:W-:-:S03]  /*4710*/  F2FP.F16.F32.PACK_AB R26, RZ, R78 ;  /* 0x0000004eff1a723e */ /* 0x002fc600000000ff */
[----:B------:R-:W-:-:S04]  /*4720*/  PLOP3.LUT P0, PT, P0, P1, PT, 0xa2, 0x0 ;  /* 0x000000000000781c */ /* 0x000fc80000703472 */
[----:B------:R-:W-:Y:S01]  /*4730*/  @!P2 FFMA R61, -R61, R60, 1 ;  /* 0x3f8000003d3da423 */ /* 0x000fe2000000013c */
[----:B------:R-:W-:-:S03]  /*4740*/  HSETP2.GEU.AND P1, PT, |R26|.H0_H0, 8.523464202880859375e-06, 8.523464202880859375e-06, PT ;  /* 0x008f008f1a007434 */ /* 0x000fc60003f2ea00 */
[----:B------:R-:W-:Y:S01]  /*4750*/  @!P2 FFMA R60, R60, R61, R60 ;  /* 0x0000003d3c3ca223 */ /* 0x000fe2000000003c */
[----:B------:R-:W-:-:S04]  /*4760*/  HSETP2.GT.AND P3, PT, |R26|.H0_H0, RZ.H0_H0, PT ;  /* 0x200000ff1a007234 */ /* 0x000fc80003f64a00 */
[----:B------:R-:W-:Y:S02]  /*4770*/  @!P2 F2FP.F16.F32.PACK_AB R77, RZ, R60 ;  /* 0x0000003cff4da23e */ /* 0x000fe400000000ff */
[----:B------:R-:W3:Y:S01]  /*4780*/  LDS.128 R60, [R0+UR14+0xa00] ;  /* 0x000a000e003c7984 */ /* 0x000ee20008000c00 */
[----:B------:R-:W-:Y:S01]  /*4790*/  PLOP3.LUT P1, PT, P1, P3, PT, 0xa2, 0x0 ;  /* 0x000000000000781c */ /* 0x000fe20000f27472 */
[----:B------:R-:W-:Y:S01]  /*47a0*/  @!P0 FFMA R88, -R88, R79, 1 ;  /* 0x3f80000058588423 */ /* 0x000fe2000000014f */
[----:B------:R-:W-:Y:S02]  /*47b0*/  ISETP.NE.AND P2, PT, R58, RZ, PT ;  /* 0x000000ff3a00720c */ /* 0x000fe40003f45270 */
[----:B------:R-:W-:Y:S01]  /*47c0*/  ISETP.NE.AND P3, PT, R32, RZ, PT ;  /* 0x000000ff2000720c */ /* 0x000fe20003f65270 */
[----:B------:R-:W-:Y:S01]  /*47d0*/  @!P0 FFMA R79, R79, R88, R79 ;  /* 0x000000584f4f8223 */ /* 0x000fe2000000004f */
[----:B------:R-:W-:Y:S02]  /*47e0*/  ISETP.LT.AND P2, PT, R86, UR20, P2 ;  /* 0x0000001456007c0c */ /* 0x000fe40009741270 */
[----:B------:R-:W-:-:S02]  /*47f0*/  PRMT R65, R65, 0x5410, R77 ;  /* 0x0000541041417816 */ /* 0x000fc4000000004d */
[----:B------:R-:W-:Y:S02]  /*4800*/  @!P0 F2FP.F16.F32.PACK_AB R27, RZ, R79 ;  /* 0x0000004fff1b823e */ /* 0x000fe400000000ff */
[----:B------:R-:W-:Y:S01]  /*4810*/  IADD3 R82, P0, R98, UR8, RZ ;  /* 0x0000000862527c10 */ /* 0x000fe2000ff1e0ff */
[----:B------:R-:W-:-:S04]  /*4820*/  @!P1 FFMA R83, -R83, R78, 1 ;  /* 0x3f80000053539423 */ /* 0x000fc8000000014e */
[----:B------:R-:W-:Y:S01]  /*4830*/  @!P1 FFMA R78, R78, R83, R78 ;  /* 0x000000534e4e9223 */ /* 0x000fe2000000004e */
[----:B------:R-:W-:-:S04]  /*4840*/  IADD3.X R83, R99, UR9, RZ, P0, !PT ;  /* 0x0000000963537c10 */ /* 0x000fc800087fe4ff */
[----:B------:R-:W-:Y:S01]  /*4850*/  @!P1 F2FP.F16.F32.PACK_AB R26, RZ, R78 ;  /* 0x0000004eff1a923e */ /* 0x000fe200000000ff */
[----:B------:R1:W-:Y:S01]  /*4860*/  @P2 STG.E.128 desc[UR26][R82.64], R28 ;  /* 0x0000001c52002986 */ /* 0x0003e2000c101d1a */
[----:B------:R-:W-:Y:S02]  /*4870*/  ISETP.LT.AND P1, PT, R86, UR20, P3 ;  /* 0x0000001456007c0c */ /* 0x000fe40009f21270 */
[----:B------:R-:W-:Y:S02]  /*4880*/  IADD3 R78, P0, R96, UR6, RZ ;  /* 0x00000006604e7c10 */ /* 0x000fe4000ff1e0ff */
[----:B------:R-:W-:Y:S01]  /*4890*/  PRMT R27, R27, 0x5410, R26 ;  /* 0x000054101b1b7816 */ /* 0x000fe2000000001a */
[----:B------:R-:W-:Y:S01]  /*48a0*/  HMUL2 R26, R28, R64 ;  /* 0x000000401c1a7232 */ /* 0x000fe20000000000 */
[----:B------:R-:W-:Y:S02]  /*48b0*/  IADD3.X R79, R97, UR7, RZ, P0, !PT ;  /* 0x00000007614f7c10 */ /* 0x000fe400087fe4ff */
[----:B------:R-:W-:-:S02]  /*48c0*/  ISETP.LT.AND P2, PT, R86, UR20, P6 ;  /* 0x0000001456007c0c */ /* 0x000fc4000b741270 */
[----:B------:R-:W-:Y:S01]  /*48d0*/  IADD3 R64, P0, R92, UR4, RZ ;  /* 0x000000045c407c10 */ /* 0x000fe2000ff1e0ff */
[C---:B---3--:R-:W-:Y:S02]  /*48e0*/  HFMA2 R60, R84.reuse.H0_H0, R60, R68 ;  /* 0x0000003c543c7231 */ /* 0x048fe40000000844 */
[C---:B------:R-:W-:Y:S02]  /*48f0*/  HFMA2 R61, R84.reuse.H0_H0, R61, R69 ;  /* 0x0000003d543d7231 */ /* 0x040fe40000000845 */
[C---:B------:R-:W-:Y:S02]  /*4900*/  HFMA2 R62, R84.reuse.H0_H0, R62, R70 ;  /* 0x0000003e543e7231 */ /* 0x040fe40000000846 */
[----:B------:R-:W-:-:S05]  /*4910*/  HFMA2 R63, R84.H0_H0, R63, R71 ;  /* 0x0000003f543f7231 */ /* 0x000fca0000000847 */
[----:B------:R-:W-:Y:S01]  /*4920*/  @P1 STG.E.128 desc[UR26][R78.64], R60 ;  /* 0x0000003c4e001986 */ /* 0x000fe2000c101d1a */
[----:B-1----:R-:W-:Y:S02]  /*4930*/  HMUL2 R29, R29, R59 ;  /* 0x0000003b1d1d7232 */ /* 0x002fe40000000000 */
[----:B------:R-:W-:Y:S02]  /*4940*/  VIADD R59, R67, 0x10 ;  /* 0x00000010433b7836 */ /* 0x000fe40000000000 */
[----:B------:R-:W-:Y:S01]  /*4950*/  HMUL2 R30, R30, R65 ;  /* 0x000000411e1e7232 */ /* 0x000fe20000000000 */
[----:B------:R-:W-:Y:S01]  /*4960*/  IADD3.X R65, R93, UR5, RZ, P0, !PT ;  /* 0x000000055d417c10 */ /* 0x000fe200087fe4ff */
[----:B------:R-:W-:Y:S01]  /*4970*/  HMUL2 R31, R31, R27 ;  /* 0x0000001b1f1f7232 */ /* 0x000fe20000000000 */
[----:B------:R-:W-:Y:S01]  /*4980*/  IADD3 R76, P0, R90, UR12, RZ ;  /* 0x0000000c5a4c7c10 */ /* 0x000fe2000ff1e0ff */
[----:B------:R-:W-:Y:S01]  /*4990*/  HMUL2 R28, R26, R60 ;  /* 0x0000003c1a1c7232 */ /* 0x000fe20000000000 */
[----:B------:R-:W-:Y:S01]  /*49a0*/  ISETP.LT.AND P1, PT, R59, UR20, P5 ;  /* 0x000000143b007c0c */ /* 0x000fe2000af21270 */
        /* <DEDUP_REMOVED lines=21> */
[----:B--2---:R-:W-:-:S02]  /*4b00*/  HFMA2 R60, R85.H0_H0, R28, R72 ;  /* 0x0000001c553c7231 */ /* 0x004fc40000000848 */
[C---:B------:R-:W-:Y:S02]  /*4b10*/  HFMA2 R61, R85.reuse.H0_H0, R29, R73 ;  /* 0x0000001d553d7231 */ /* 0x040fe40000000849 */
[----:B------:R-:W-:Y:S02]  /*4b20*/  HFMA2 R62, R85.H0_H0, R30, R74 ;  /* 0x0000001e553e7231 */ /* 0x000fe4000000084a */
[--C-:B------:R-:W-:Y:S01]  /*4b30*/  HADD2.F32 R27, -RZ, -R60.reuse.H0_H0 ;  /* 0xa000003cff1b7230 */ /* 0x100fe20000004100 */
[C---:B------:R-:W-:Y:S01]  /*4b40*/  HSET2.BF.EQ.AND R20, -R60.reuse, 0.007297515869140625, 0.007297515869140625, PT ;  /* 0x1f791f793c147433 */ /* 0x040fe20003802180 */
[----:B------:R-:W-:Y:S01]  /*4b50*/  HADD2.F32 R26, -RZ, -R60.H1_H1 ;  /* 0xb000003cff1a7230 */ /* 0x000fe20000004100 */
[----:B------:R-:W-:Y:S01]  /*4b60*/  HSET2.BF.EQ.AND R22, -R60, 0.0226898193359375, 0.0226898193359375, PT ;  /* 0x25cf25cf3c167433 */ /* 0x000fe20003802180 */
[----:B------:R-:W-:Y:S02]  /*4b70*/  HADD2.F32 R29, -RZ, -R61.H0_H0 ;  /* 0xa000003dff1d7230 */ /* 0x000fe40000004100 */
[----:B------:R-:W-:Y:S01]  /*4b80*/  FFMA R27, R27, 1.4426950216293334961, -RZ ;  /* 0x3fb8aa3b1b1b7823 */ /* 0x000fe200000008ff */
[----:B------:R-:W-:-:S02]  /*4b90*/  HADD2.F32 R30, -RZ, -R62.H1_H1 ;  /* 0xb000003eff1e7230 */ /* 0x000fc40000004100 */
[----:B------:R-:W-:Y:S01]  /*4ba0*/  FFMA R26, R26, 1.4426950216293334961, -RZ ;  /* 0x3fb8aa3b1a1a7823 */ /* 0x000fe200000008ff */
[----:B------:R-:W-:Y:S02]  /*4bb0*/  FFMA R29, R29, 1.4426950216293334961, -RZ ;  /* 0x3fb8aa3b1d1d7823 */ /* 0x000fe400000008ff */
[----:B------:R-:W-:Y:S01]  /*4bc0*/  MUFU.EX2 R27, R27 ;  /* 0x0000001b001b7308 */ /* 0x000fe20000000800 */
[----:B------:R-:W-:-:S07]  /*4bd0*/  FFMA R30, R30, 1.4426950216293334961, -RZ ;  /* 0x3fb8aa3b1e1e7823 */ /* 0x000fce00000008ff */
[----:B------:R-:W1:Y:S08]  /*4be0*/  MUFU.EX2 R18, R26 ;  /* 0x0000001a00127308 */ /* 0x000e700000000800 */
[----:B------:R-:W-:Y:S01]  /*4bf0*/  MUFU.EX2 R29, R29 ;  /* 0x0000001d001d7308 */ /* 0x000fe20000000800 */
[----:B-1----:R-:W-:Y:S01]  /*4c00*/  F2FP.F16.F32.PACK_AB R18, R18, R27 ;  /* 0x0000001b1212723e */ /* 0x002fe200000000ff */
[----:B------:R-:W-:-:S04]  /*4c10*/  HADD2.F32 R26, -RZ, -R61.H1_H1 ;  /* 0xb000003dff1a7230 */ /* 0x000fc80000004100 */
[----:B------:R-:W-:Y:S01]  /*4c20*/  HFMA2 R18, R20, -0.0009765625, -0.0009765625, R18 ;  /* 0x9400940014127831 */ /* 0x000fe20000000012 */
[----:B------:R-:W-:Y:S01]  /*4c30*/  HSET2.BF.EQ.AND R20, -R60, -2.615234375, -2.615234375, PT ;  /* 0xc13bc13b3c147433 */ /* 0x000fe20003802180 */
[----:B------:R-:W-:Y:S02]  /*4c40*/  FFMA R26, R26, 1.4426950216293334961, -RZ ;  /* 0x3fb8aa3b1a1a7823 */ /* 0x000fe400000008ff */
[----:B------:R-:W-:Y:S01]  /*4c50*/  HFMA2 R22, R22, -0.0009765625, -0.0009765625, R18 ;  /* 0x9400940016167831 */ /* 0x000fe20000000012 */
[----:B------:R-:W-:-:S03]  /*4c60*/  HSET2.BF.EQ.AND R18, -R60, -2.966796875, -2.966796875, PT ;  /* 0xc1efc1ef3c127433 */ /* 0x000fc60003802180 */
[----:B------:R-:W-:Y:S01]  /*4c70*/  HFMA2 R20, R20, 6.103515625e-05, 6.103515625e-05, R22 ;  /* 0x0400040014147831 */ /* 0x000fe20000000016 */
[----:B------:R-:W-:-:S03]  /*4c80*/  HSET2.BF.EQ.AND R22, -R61, 0.0226898193359375, 0.0226898193359375, PT ;  /* 0x25cf25cf3d167433 */ /* 0x000fc60003802180 */
[----:B------:R-:W-:Y:S01]  /*4c90*/  HFMA2 R18, R18, 3.0517578125e-05, 3.0517578125e-05, R20 ;  /* 0x0200020012127831 */ /* 0x000fe20000000014 */
[----:B------:R-:W-:-:S03]  /*4ca0*/  HSET2.BF.EQ.AND R20, -R61, 0.007297515869140625, 0.007297515869140625, PT ;  /* 0x1f791f793d147433 */ /* 0x000fc60003802180 */
[----:B------:R-:W-:-:S05]  /*4cb0*/  HADD2 R18, R18, 1, 1 ;  /* 0x3c003c0012127430 */ /* 0x000fca0000000000 */
[--C-:B------:R-:W-:Y:S02]  /*4cc0*/  HADD2.F32 R87, -RZ, R18.reuse.H1_H1 ;  /* 0x30000012ff577230 */ /* 0x100fe40000004100 */
[----:B------:R-:W-:Y:S02]  /*4cd0*/  HADD2.F32 R50, -RZ, R18.H0_H0 ;  /* 0x20000012ff327230 */ /* 0x000fe40000004100 */
[----:B------:R-:W1:Y:S08]  /*4ce0*/  MUFU.EX2 R18, R26 ;  /* 0x0000001a00127308 */ /* 0x000e700000000800 */
[----:B------:R-:W2:Y:S08]  /*4cf0*/  MUFU.RCP R52, R87 ;  /* 0x0000005700347308 */ /* 0x000eb00000001000 */
[----:B------:R-:W4:Y:S01]  /*4d00*/  MUFU.RCP R33, R50 ;  /* 0x0000003200217308 */ /* 0x000f220000001000 */
[----:B-1----:R-:W-:Y:S01]  /*4d10*/  F2FP.F16.F32.PACK_AB R18, R18, R29 ;  /* 0x0000001d1212723e */ /* 0x002fe200000000ff */
[----:B------:R-:W-:-:S04]  /*4d20*/  HADD2.F32 R29, -RZ, -R62.H0_H0 ;  /* 0xa000003eff1d7230 */ /* 0x000fc80000004100 */
[----:B------:R-:W-:Y:S01]  /*4d30*/  HFMA2 R18, R20, -0.0009765625, -0.0009765625, R18 ;  /* 0x9400940014127831 */ /* 0x000fe20000000012 */
[C---:B------:R-:W-:Y:S01]  /*4d40*/  HSET2.BF.EQ.AND R20, -R61.reuse, -2.615234375, -2.615234375, PT ;  /* 0xc13bc13b3d147433 */ /* 0x040fe20003802180 */
[----:B------:R-:W-:Y:S01]  /*4d50*/  FFMA R29, R29, 1.4426950216293334961, -RZ ;  /* 0x3fb8aa3b1d1d7823 */ /* 0x000fe200000008ff */
[----:B--2---:R-:W-:Y:S01]  /*4d60*/  F2FP.F16.F32.PACK_AB R24, RZ, R52 ;  /* 0x00000034ff18723e */ /* 0x004fe200000000ff */
[----:B------:R-:W-:Y:S01]  /*4d70*/  HFMA2 R22, R22, -0.0009765625, -0.0009765625, R18 ;  /* 0x9400940016167831 */ /* 0x000fe20000000012 */
[----:B------:R-:W-:-:S03]  /*4d80*/  HSET2.BF.EQ.AND R18, -R61, -2.966796875, -2.966796875, PT ;  /* 0xc1efc1ef3d127433 */ /* 0x000fc60003802180 */
[----:B------:R-:W-:Y:S01]  /*4d90*/  HFMA2 R20, R20, 6.103515625e-05, 6.103515625e-05, R22 ;  /* 0x0400040014147831 */ /* 0x000fe20000000016 */
[C---:B------:R-:W-:Y:S01]  /*4da0*/  HSETP2.GEU.AND P0, PT, |R24|.reuse.H0_H0, 8.523464202880859375e-06, 8.523464202880859375e-06, PT ;  /* 0x008f008f18007434 */ /* 0x040fe20003f0ea00 */
[----:B------:R-:W-:Y:S01]  /*4db0*/  MUFU.EX2 R29, R29 ;  /* 0x0000001d001d7308 */ /* 0x000fe20000000800 */
[----:B------:R-:W-:Y:S01]  /*4dc0*/  HSETP2.GT.AND P1, PT, |R24|.H0_H0, RZ.H0_H0, PT ;  /* 0x200000ff18007234 */ /* 0x000fe20003f24a00 */
[----:B------:R-:W-:Y:S01]  /*4dd0*/  HFMA2 R18, R18, 3.0517578125e-05, 3.0517578125e-05, R20 ;  /* 0x0200020012127831 */ /* 0x000fe20000000014 */
[----:B----4-:R-:W-:Y:S02]  /*4de0*/  F2FP.F16.F32.PACK_AB R27, RZ, R33 ;  /* 0x00000021ff1b723e */ /* 0x010fe400000000ff */
[----:B------:R-:W-:Y:S01]  /*4df0*/  HSET2.BF.EQ.AND R20, -R62, 0.007297515869140625, 0.007297515869140625, PT ;  /* 0x1f791f793e147433 */ /* 0x000fe20003802180 */
[----:B------:R-:W-:Y:S01]  /*4e00*/  HADD2 R28, R18, 1, 1 ;  /* 0x3c003c00121c7430 */ /* 0x000fe20000000000 */
[----:B------:R-:W-:Y:S01]  /*4e10*/  PLOP3.LUT P2, PT, P0, P1, PT, 0xa2, 0x0 ;  /* 0x000000000000781c */ /* 0x000fe20000743472 */
[----:B------:R-:W1:Y:S01]  /*4e20*/  MUFU.EX2 R18, R30 ;  /* 0x0000001e00127308 */ /* 0x000e620000000800 */
[----:B------:R-:W-:-:S02]  /*4e30*/  HSETP2.GEU.AND P0, PT, |R27|.H0_H0, 8.523464202880859375e-06, 8.523464202880859375e-06, PT ;  /* 0x008f008f1b007434 */ /* 0x000fc40003f0ea00 */
[----:B------:R-:W-:Y:S01]  /*4e40*/  HADD2.F32 R63, -RZ, R28.H0_H0 ;  /* 0x2000001cff3f7230 */ /* 0x000fe20000004100 */
[----:B------:R-:W-:Y:S02]  /*4e50*/  HSETP2.GT.AND P1, PT, |R27|.H0_H0, RZ.H0_H0, PT ;  /* 0x200000ff1b007234 */ /* 0x000fe40003f24a00 */
[----:B------:R-:W-:Y:S02]  /*4e60*/  HSET2.BF.EQ.AND R22, -R62, 0.0226898193359375, 0.0226898193359375, PT ;  /* 0x25cf25cf3e167433 */ /* 0x000fe40003802180 */
[----:B------:R-:W2:Y:S01]  /*4e70*/  MUFU.RCP R54, R63 ;  /* 0x0000003f00367308 */ /* 0x000ea20000001000 */
[----:B------:R-:W-:-:S03]  /*4e80*/  PLOP3.LUT P0, PT, P0, P1, PT, 0xa2, 0x0 ;  /* 0x000000000000781c */ /* 0x000fc60000703472 */
[----:B------:R-:W-:-:S04]  /*4e90*/  @!P2 FFMA R87, -R87, R52, 1 ;  /* 0x3f8000005757a423 */ /* 0x000fc80000000134 */
[----:B------:R-:W-:Y:S01]  /*4ea0*/  @!P2 FFMA R52, R52, R87, R52 ;  /* 0x000000573434a223 */ /* 0x000fe20000000034 */
[----:B-1----:R-:W-:Y:S01]  /*4eb0*/  F2FP.F16.F32.PACK_AB R18, R18, R29 ;  /* 0x0000001d1212723e */ /* 0x002fe200000000ff */
[----:B------:R-:W-:-:S03]  /*4ec0*/  HADD2.F32 R29, -RZ, R28.H1_H1 ;  /* 0x3000001cff1d7230 */ /* 0x000fc60000004100 */
[----:B------:R-:W-:Y:S01]  /*4ed0*/  @!P2 F2FP.F16.F32.PACK_AB R24, RZ, R52 ;  /* 0x00000034ff18a23e */ /* 0x000fe200000000ff */
[----:B------:R-:W-:Y:S01]  /*4ee0*/  HFMA2 R18, R20, -0.0009765625, -0.0009765625, R18 ;  /* 0x9400940014127831 */ /* 0x000fe20000000012 */
[----:B------:R-:W-:Y:S01]  /*4ef0*/  HSET2.BF.EQ.AND R20, -R62, -2.615234375, -2.615234375, PT ;  /* 0xc13bc13b3e147433 */ /* 0x000fe20003802180 */
[----:B------:R-:W1:Y:S01]  /*4f00*/  MUFU.RCP R30, R29 ;  /* 0x0000001d001e7308 */ /* 0x000e620000001000 */
[----:B--2---:R-:W-:Y:S01]  /*4f10*/  F2FP.F16.F32.PACK_AB R26, RZ, R54 ;  /* 0x00000036ff1a723e */ /* 0x004fe200000000ff */
[----:B------:R-:W-:Y:S01]  /*4f20*/  HFMA2 R22, R22, -0.0009765625, -0.0009765625, R18 ;  /* 0x9400940016167831 */ /* 0x000fe20000000012 */
[----:B------:R-:W-:Y:S01]  /*4f30*/  HSET2.BF.EQ.AND R18, -R62, -2.966796875, -2.966796875, PT ;  /* 0xc1efc1ef3e127433 */ /* 0x000fe20003802180 */
[----:B------:R-:W-:Y:S02]  /*4f40*/  @!P0 FFMA R50, -R50, R33, 1 ;  /* 0x3f80000032328423 */ /* 0x000fe40000000121 */
[----:B------:R-:W-:Y:S01]  /*4f50*/  HSETP2.GEU.AND P1, PT, |R26|.H0_H0, 8.523464202880859375e-06, 8.523464202880859375e-06, PT ;  /* 0x008f008f1a007434 */ /* 0x000fe20003f2ea00 */
[----:B------:R-:W-:Y:S01]  /*4f60*/  HFMA2 R20, R20, 6.103515625e-05, 6.103515625e-05, R22 ;  /* 0x0400040014147831 */ /* 0x000fe20000000016 */
[----:B------:R-:W-:Y:S01]  /*4f70*/  HSETP2.GT.AND P3, PT, |R26|.H0_H0, RZ.H0_H0, PT ;  /* 0x200000ff1a007234 */ /* 0x000fe20003f64a00 */
[----:B------:R-:W-:-:S02]  /*4f80*/  @!P0 FFMA R33, R33, R50, R33 ;  /* 0x0000003221218223 */ /* 0x000fc40000000021 */
[----:B------:R-:W-:Y:S02]  /*4f90*/  HFMA2 R18, R18, 3.0517578125e-05, 3.0517578125e-05, R20 ;  /* 0x0200020012127831 */ /* 0x000fe40000000014 */
[----:B------:R-:W-:Y:S02]  /*4fa0*/  PLOP3.LUT P1, PT, P1, P3, PT, 0xa2, 0x0 ;  /* 0x000000000000781c */ /* 0x000fe40000f27472 */
[----:B------:R-:W-:Y:S01]  /*4fb0*/  HADD2 R28, R18, 1, 1 ;  /* 0x3c003c00121c7430 */ /* 0x000fe20000000000 */
[----:B------:R-:W-:Y:S02]  /*4fc0*/  @!P0 F2FP.F16.F32.PACK_AB R27, RZ, R33 ;  /* 0x00000021ff1b823e */ /* 0x000fe400000000ff */
[----:B-1----:R-:W-:Y:S02]  /*4fd0*/  F2FP.F16.F32.PACK_AB R50, RZ, R30 ;  /* 0x0000001eff32723e */ /* 0x002fe400000000ff */
[--C-:B------:R-:W-:Y:S01]  /*4fe0*/  HADD2.F32 R87, -RZ, R28.reuse.H0_H0 ;  /* 0x2000001cff577230 */ /* 0x100fe20000004100 */
[----:B------:R-:W-:Y:S01]  /*4ff0*/  ISETP.NE.AND P3, PT, R32, RZ, PT ;  /* 0x000000ff2000720c */ /* 0x000fe20003f65270 */
[----:B------:R-:W-:Y:S01]  /*5000*/  HADD2.F32 R28, -RZ, R28.H1_H1 ;  /* 0x3000001cff1c7230 */ /* 0x000fe20000004100 */
[----:B------:R-:W-:Y:S01]  /*5010*/  HSETP2.GEU.AND P0, PT, |R50|.H0_H0, 8.523464202880859375e-06, 8.523464202880859375e-06, PT ;  /* 0x008f008f32007434 */ /* 0x000fe20003f0ea00 */
[----:B------:R-:W1:Y:S01]  /*5020*/  MUFU.RCP R52, R87 ;  /* 0x0000005700347308 */ /* 0x000e620000001000 */
[----:B------:R-:W-:Y:S01]  /*5030*/  PRMT R27, R27, 0x5410, R24 ;  /* 0x000054101b1b7816 */ /* 0x000fe20000000018 */
[----:B------:R-:W-:-:S04]  /*5040*/  @!P1 FFMA R63, -R63, R54, 1 ;  /* 0x3f8000003f3f9423 */ /* 0x000fc80000000136 */
[----:B------:R-:W-:Y:S01]  /*5050*/  @!P1 FFMA R54, R54, R63, R54 ;  /* 0x0000003f36369223 */ /* 0x000fe20000000036 */
[----:B------:R-:W-:-:S04]  /*5060*/  HFMA2 R63, R85.H0_H0, R31, R75 ;  /* 0x0000001f553f7231 */ /* 0x000fc8000000084b */
[----:B------:R-:W-:Y:S01]  /*5070*/  @!P1 F2FP.F16.F32.PACK_AB R26, RZ, R54 ;  /* 0x00000036ff1a923e */ /* 0x000fe200000000ff */
[--C-:B------:R-:W-:Y:S01]  /*5080*/  HADD2.F32 R31, -RZ, -R63.reuse.H0_H0 ;  /* 0xa000003fff1f7230 */ /* 0x100fe20000004100 */
[C---:B------:R-:W-:Y:S01]  /*5090*/  HSET2.BF.EQ.AND R20, -R63.reuse, 0.007297515869140625, 0.007297515869140625, PT ;  /* 0x1f791f793f147433 */ /* 0x040fe20003802180 */
[----:B------:R-:W-:Y:S01]  /*50a0*/  HADD2.F32 R54, -RZ, -R63.H1_H1 ;  /* 0xb000003fff367230 */ /* 0x000fe20000004100 */
[----:B------:R-:W-:Y:S02]  /*50b0*/  HSET2.BF.EQ.AND R22, -R63, 0.0226898193359375, 0.0226898193359375, PT ;  /* 0x25cf25cf3f167433 */ /* 0x000fe40003802180 */
[----:B------:R-:W-:Y:S01]  /*50c0*/  FFMA R31, R31, 1.4426950216293334961, -RZ ;  /* 0x3fb8aa3b1f1f7823 */ /* 0x000fe200000008ff */
[----:B------:R-:W-:Y:S01]  /*50d0*/  HSETP2.GT.AND P1, PT, |R50|.H0_H0, RZ.H0_H0, PT ;  /* 0x200000ff32007234 */ /* 0x000fe20003f24a00 */
[----:B------:R-:W-:Y:S01]  /*50e0*/  FFMA R54, R54, 1.4426950216293334961, -RZ ;  /* 0x3fb8aa3b36367823 */ /* 0x000fe200000008ff */
[----:B-1----:R-:W-:-:S03]  /*50f0*/  F2FP.F16.F32.PACK_AB R33, RZ, R52 ;  /* 0x00000034ff21723e */ /* 0x002fc600000000ff */
[----:B------:R-:W-:Y:S01]  /*5100*/  MUFU.EX2 R31, R31 ;  /* 0x0000001f001f7308 */ /* 0x000fe20000000800 */
[----:B------:R-:W-:Y:S02]  /*5110*/  PLOP3.LUT P0, PT, P0, P1, PT, 0xa2, 0x0 ;  /* 0x000000000000781c */ /* 0x000fe40000703472 */
[C---:B------:R-:W-:Y:S02]  /*5120*/  HSETP2.GEU.AND P1, PT, |R33|.reuse.H0_H0, 8.523464202880859375e-06, 8.523464202880859375e-06, PT ;  /* 0x008f008f21007434 */ /* 0x040fe40003f2ea00 */
[----:B------:R-:W-:-:S03]  /*5130*/  HSETP2.GT.AND P2, PT, |R33|.H0_H0, RZ.H0_H0, PT ;  /* 0x200000ff21007234 */ /* 0x000fc60003f44a00 */
[----:B------:R-:W1:Y:S02]  /*5140*/  MUFU.EX2 R18, R54 ;  /* 0x0000003600127308 */ /* 0x000e640000000800 */
[----:B------:R-:W-:-:S04]  /*5150*/  PLOP3.LUT P1, PT, P1, P2, PT, 0xa2, 0x0 ;  /* 0x000000000000781c */ /* 0x000fc80000f25472 */
[----:B------:R-:W-:-:S04]  /*5160*/  @!P0 FFMA R29, -R29, R30, 1 ;  /* 0x3f8000001d1d8423 */ /* 0x000fc8000000011e */
[----:B------:R-:W-:-:S05]  /*5170*/  @!P0 FFMA R30, R30, R29, R30 ;  /* 0x0000001d1e1e8223 */ /* 0x000fca000000001e */
[----:B------:R-:W-:Y:S01]  /*5180*/  @!P1 FFMA R87, -R87, R52, 1 ;  /* 0x3f80000057579423 */ /* 0x000fe20000000134 */
[----:B------:R-:W-:Y:S02]  /*5190*/  @!P0 F2FP.F16.F32.PACK_AB R50, RZ, R30 ;  /* 0x0000001eff32823e */ /* 0x000fe400000000ff */
[----:B-1----:R-:W-:Y:S01]  /*51a0*/  F2FP.F16.F32.PACK_AB R18, R18, R31 ;  /* 0x0000001f1212723e */ /* 0x002fe200000000ff */
[----:B------:R-:W-:Y:S01]  /*51b0*/  @!P1 FFMA R52, R52, R87, R52 ;  /* 0x0000005734349223 */ /* 0x000fe20000000034 */
[----:B------:R-:W1:Y:S01]  /*51c0*/  MUFU.RCP R31, R28 ;  /* 0x0000001c001f7308 */ /* 0x000e620000001000 */
[----:B------:R-:W-:Y:S02]  /*51d0*/  PRMT R26, R26, 0x5410, R50 ;  /* 0x000054101a1a7816 */ /* 0x000fe40000000032 */
[----:B------:R-:W-:Y:S01]  /*51e0*/  HFMA2 R18, R20, -0.0009765625, -0.0009765625, R18 ;  /* 0x9400940014127831 */ /* 0x000fe20000000012 */
[C---:B------:R-:W-:Y:S02]  /*51f0*/  HSET2.BF.EQ.AND R20, -R63.reuse, -2.615234375, -2.615234375, PT ;  /* 0xc13bc13b3f147433 */ /* 0x040fe40003802180 */
[----:B------:R-:W-:Y:S01]  /*5200*/  @!P1 F2FP.F16.F32.PACK_AB R33, RZ, R52 ;  /* 0x00000034ff21923e */ /* 0x000fe200000000ff */
[----:B------:R-:W-:Y:S01]  /*5210*/  HFMA2 R22, R22, -0.0009765625, -0.0009765625, R18 ;  /* 0x9400940016167831 */ /* 0x000fe20000000012 */
[----:B------:R-:W-:-:S03]  /*5220*/  HSET2.BF.EQ.AND R18, -R63, -2.966796875, -2.966796875, PT ;  /* 0xc1efc1ef3f127433 */ /* 0x000fc60003802180 */
[----:B------:R-:W-:-:S04]  /*5230*/  HFMA2 R20, R20, 6.103515625e-05, 6.103515625e-05, R22 ;  /* 0x0400040014147831 */ /* 0x000fc80000000016 */
[----:B------:R-:W-:Y:S01]  /*5240*/  HFMA2 R18, R18, 3.0517578125e-05, 3.0517578125e-05, R20 ;  /* 0x0200020012127831 */ /* 0x000fe20000000014 */
[----:B-1----:R-:W-:-:S03]  /*5250*/  F2FP.F16.F32.PACK_AB R20, RZ, R31 ;  /* 0x0000001fff14723e */ /* 0x002fc600000000ff */
[----:B------:R-:W-:Y:S02]  /*5260*/  HADD2 R22, R18, 1, 1 ;  /* 0x3c003c0012167430 */ /* 0x000fe40000000000 */
[----:B------:R-:W-:-:S03]  /*5270*/  HSETP2.GEU.AND P0, PT, |R20|.H0_H0, 8.523464202880859375e-06, 8.523464202880859375e-06, PT ;  /* 0x008f008f14007434 */ /* 0x000fc60003f0ea00 */
[--C-:B------:R-:W-:Y:S01]  /*5280*/  HADD2.F32 R89, -RZ, R22.reuse.H0_H0 ;  /* 0x20000016ff597230 */ /* 0x100fe20000004100 */
[----:B------:R-:W-:Y:S01]  /*5290*/  HSETP2.GT.AND P1, PT, |R20|.H0_H0, RZ.H0_H0, PT ;  /* 0x200000ff14007234 */ /* 0x000fe20003f24a00 */
[----:B------:R-:W-:Y:S02]  /*52a0*/  HADD2.F32 R87, -RZ, R22.H1_H1 ;  /* 0x30000016ff577230 */ /* 0x000fe40000004100 */
[----:B------:R-:W1:Y:S02]  /*52b0*/  MUFU.RCP R54, R89 ;  /* 0x0000005900367308 */ /* 0x000e640000001000 */
[----:B------:R-:W-:-:S06]  /*52c0*/  PLOP3.LUT P0, PT, P0, P1, PT, 0xa2, 0x0 ;  /* 0x000000000000781c */ /* 0x000fcc0000703472 */
[----:B------:R-:W2:Y:S07]  /*52d0*/  MUFU.RCP R52, R87 ;  /* 0x0000005700347308 */ /* 0x000eae0000001000 */
[----:B------:R-:W-:Y:S01]  /*52e0*/  @!P0 FFMA R56, -R28, R31, 1 ;  /* 0x3f8000001c388423 */ /* 0x000fe2000000011f */
[----:B-1----:R-:W-:-:S03]  /*52f0*/  F2FP.F16.F32.PACK_AB R18, RZ, R54 ;  /* 0x00000036ff12723e */ /* 0x002fc600000000ff */
[----:B------:R-:W-:Y:S02]  /*5300*/  @!P0 FFMA R56, R31, R56, R31 ;  /* 0x000000381f388223 */ /* 0x000fe4000000001f */
[----:B------:R-:W3:Y:S01]  /*5310*/  LDS.128 R28, [R0+UR14+0xa00] ;  /* 0x000a000e001c7984 */ /* 0x000ee20008000c00 */
[C---:B------:R-:W-:Y:S02]  /*5320*/  HSETP2.GEU.AND P1, PT, |R18|.reuse.H0_H0, 8.523464202880859375e-06, 8.523464202880859375e-06, PT ;  /* 0x008f008f12007434 */ /* 0x040fe40003f2ea00 */
[----:B------:R-:W-:Y:S02]  /*5330*/  HSETP2.GT.AND P2, PT, |R18|.H0_H0, RZ.H0_H0, PT ;  /* 0x200000ff12007234 */ /* 0x000fe40003f44a00 */
[----:B--2---:R-:W-:Y:S02]  /*5340*/  F2FP.F16.F32.PACK_AB R22, RZ, R52 ;  /* 0x00000034ff16723e */ /* 0x004fe400000000ff */
[----:B------:R-:W-:Y:S02]  /*5350*/  @!P0 F2FP.F16.F32.PACK_AB R20, RZ, R56 ;  /* 0x00000038ff14823e */ /* 0x000fe400000000ff */
[----:B------:R-:W-:-:S02]  /*5360*/  PLOP3.LUT P1, PT, P1, P2, PT, 0xa2, 0x0 ;  /* 0x000000000000781c */ /* 0x000fc40000f25472 */
[----:B------:R-:W-:Y:S02]  /*5370*/  HSETP2.GEU.AND P0, PT, |R22|.H0_H0, 8.523464202880859375e-06, 8.523464202880859375e-06, PT ;  /* 0x008f008f16007434 */ /* 0x000fe40003f0ea00 */
[----:B------:R-:W-:Y:S02]  /*5380*/  ISETP.NE.AND P2, PT, R58, RZ, PT ;  /* 0x000000ff3a00720c */ /* 0x000fe40003f45270 */
[----:B------:R-:W-:-:S07]  /*5390*/  PRMT R33, R33, 0x5410, R20 ;  /* 0x0000541021217816 */ /* 0x000fce0000000014 */
[----:B------:R-:W-:-:S04]  /*53a0*/  @!P1 FFMA R89, -R89, R54, 1 ;  /* 0x3f80000059599423 */ /* 0x000fc80000000136 */
[----:B------:R-:W-:-:S05]  /*53b0*/  @!P1 FFMA R54, R54, R89, R54 ;  /* 0x0000005936369223 */ /* 0x000fca0000000036 */
[----:B------:R-:W-:Y:S02]  /*53c0*/  @!P1 F2FP.F16.F32.PACK_AB R18, RZ, R54 ;  /* 0x00000036ff12923e */ /* 0x000fe400000000ff */
[----:B------:R-:W-:-:S05]  /*53d0*/  HSETP2.GT.AND P1, PT, |R22|.H0_H0, RZ.H0_H0, PT ;  /* 0x200000ff16007234 */ /* 0x000fca0003f24a00 */
[----:B------:R-:W-:Y:S02]  /*53e0*/  PLOP3.LUT P0, PT, P0, P1, PT, 0xa2, 0x0 ;  /* 0x000000000000781c */ /* 0x000fe40000703472 */
[----:B------:R-:W-:Y:S01]  /*53f0*/  IADD3 R82, P1, R82, UR8, RZ ;  /* 0x0000000852527c10 */ /* 0x000fe2000ff3e0ff */
[C---:B---3--:R-:W-:Y:S02]  /*5400*/  HFMA2 R28, R84.reuse.H0_H0, R28, R68 ;  /* 0x0000001c541c7231 */ /* 0x048fe40000000844 */
[C---:B------:R-:W-:Y:S01]  /*5410*/  HFMA2 R29, R84.reuse.H0_H0, R29, R69 ;  /* 0x0000001d541d7231 */ /* 0x040fe20000000845 */
[----:B------:R-:W-:Y:S01]  /*5420*/  IADD3.X R83, R83, UR9, RZ, P1, !PT ;  /* 0x0000000953537c10 */ /* 0x000fe20008ffe4ff */
[C---:B------:R-:W-:Y:S01]  /*5430*/  HFMA2 R30, R84.reuse.H0_H0, R30, R70 ;  /* 0x0000001e541e7231 */ /* 0x040fe20000000846 */
[----:B------:R-:W-:Y:S01]  /*5440*/  ISETP.LT.AND P1, PT, R59, UR20, P2 ;  /* 0x000000143b007c0c */ /* 0x000fe20009721270 */
[----:B------:R-:W-:-:S04]  /*5450*/  HFMA2 R31, R84.H0_H0, R31, R71 ;  /* 0x0000001f541f7231 */ /* 0x000fc80000000847 */
[----:B------:R-:W-:-:S04]  /*5460*/  @!P0 FFMA R87, -R87, R52, 1 ;  /* 0x3f80000057578423 */ /* 0x000fc80000000134 */
[----:B------:R-:W-:-:S04]  /*5470*/  @!P0 FFMA R52, R52, R87, R52 ;  /* 0x0000005734348223 */ /* 0x000fc80000000034 */
[----:B------:R1:W-:Y:S01]  /*5480*/  @P1 STG.E.128 desc[UR26][R82.64], R60 ;  /* 0x0000003c52001986 */ /* 0x0003e2000c101d1a */
[----:B------:R-:W-:Y:S01]  /*5490*/  @!P0 F2FP.F16.F32.PACK_AB R22, RZ, R52 ;  /* 0x00000034ff16823e */ /* 0x000fe200000000ff */
[----:B------:R-:W-:Y:S01]  /*54a0*/  VIADD R52, R67, 0x18 ;  /* 0x0000001843347836 */ /* 0x000fe20000000000 */
[----:B------:R-:W-:Y:S02]  /*54b0*/  ISETP.LT.AND P1, PT, R59, UR20, P3 ;  /* 0x000000143b007c0c */ /* 0x000fe40009f21270 */
[----:B------:R-:W-:Y:S02]  /*54c0*/  IADD3 R78, P0, R78, UR6, RZ ;  /* 0x000000064e4e7c10 */ /* 0x000fe4000ff1e0ff */
[----:B------:R-:W-:Y:S02]  /*54d0*/  PRMT R18, R18, 0x5410, R22 ;  /* 0x0000541012127816 */ /* 0x000fe40000000016 */
[----:B------:R-:W-:Y:S02]  /*54e0*/  IADD3.X R79, R79, UR7, RZ, P0, !PT ;  /* 0x000000074f4f7c10 */ /* 0x000fe400087fe4ff */
[----:B------:R-:W-:-:S04]  /*54f0*/  IADD3 R64, P0, R64, UR4, RZ ;  /* 0x0000000440407c10 */ /* 0x000fc8000ff1e0ff */
[----:B------:R-:W-:Y:S01]  /*5500*/  IADD3.X R65, R65, UR5, RZ, P0, !PT ;  /* 0x0000000541417c10 */ /* 0x000fe200087fe4ff */
[----:B------:R2:W-:Y:S01]  /*5510*/  @P1 STG.E.128 desc[UR26][R78.64], R28 ;  /* 0x0000001c4e001986 */ /* 0x0005e2000c101d1a */
[----:B------:R-:W-:Y:S02]  /*5520*/  IADD3 R76, P0, R76, UR12, RZ ;  /* 0x0000000c4c4c7c10 */ /* 0x000fe4000ff1e0ff */
[----:B------:R-:W-:Y:S02]  /*5530*/  ISETP.LT.AND P1, PT, R59, UR20, P6 ;  /* 0x000000143b007c0c */ /* 0x000fe4000b721270 */
[----:B------:R-:W-:Y:S02]  /*5540*/  IADD3.X R77, R77, UR13, RZ, P0, !PT ;  /* 0x0000000d4d4d7c10 */ /* 0x000fe400087fe4ff */
[----:B------:R-:W-:Y:S01]  /*5550*/  ISETP.LT.AND P0, PT, R52, UR20, P5 ;  /* 0x0000001434007c0c */ /* 0x000fe2000af01270 */
[----:B-1----:R-:W-:Y:S02]  /*5560*/  HMUL2 R60, R60, R27 ;  /* 0x0000001b3c3c7232 */ /* 0x002fe40000000000 */
[----:B------:R-:W-:-:S02]  /*5570*/  HMUL2 R61, R61, R26 ;  /* 0x0000001a3d3d7232 */ /* 0x000fc40000000000 */
[----:B------:R-:W-:Y:S02]  /*5580*/  HMUL2 R62, R62, R33 ;  /* 0x000000213e3e7232 */ /* 0x000fe40000000000 */
        /* <DEDUP_REMOVED lines=28> */
[----:B------:R-:W-:-:S04]  /*5750*/  FFMA R22, R22, 1.4426950216293334961, -RZ ;  /* 0x3fb8aa3b16167823 */ /* 0x000fc800000008ff */
        /* <DEDUP_REMOVED lines=19> */
[----:B------:R-:W1:Y:S08]  /*5890*/  MUFU.RCP R24, R51 ;  /* 0x0000003300187308 */ /* 0x000e700000001000 */
[----:B------:R-:W2:Y:S08]  /*58a0*/  MUFU.EX2 R19, R25 ;  /* 0x0000001900137308 */ /* 0x000eb00000000800 */
[----:B------:R-:W4:Y:S01]  /*58b0*/  MUFU.RCP R27, R50 ;  /* 0x00000032001b7308 */ /* 0x000f220000001000 */
[----:B-1----:R-:W-:-:S05]  /*58c0*/  F2FP.F16.F32.PACK_AB R28, RZ, R24 ;  /* 0x00000018ff1c723e */ /* 0x002fca00000000ff */
[C---:B------:R-:W-:Y:S02]  /*58d0*/  HSETP2.GEU.AND P0, PT, |R28|.reuse.H0_H0, 8.523464202880859375e-06, 8.523464202880859375e-06, PT ;  /* 0x008f008f1c007434 */ /* 0x040fe40003f0ea00 */
[----:B------:R-:W-:Y:S02]  /*58e0*/  HSETP2.GT.AND P1, PT, |R28|.H0_H0, RZ.H0_H0, PT ;  /* 0x200000ff1c007234 */ /* 0x000fe40003f24a00 */
[----:B--2---:R-:W-:Y:S02]  /*58f0*/  F2FP.F16.F32.PACK_AB R19, R19, R22 ;  /* 0x000000161313723e */ /* 0x004fe400000000ff */
[----:B------:R-:W-:Y:S02]  /*5900*/  HSET2.BF.EQ.AND R22, -R21, 0.007297515869140625, 0.007297515869140625, PT ;  /* 0x1f791f7915167433 */ /* 0x000fe40003802180 */
[----:B------:R-:W-:-:S03]  /*5910*/  PLOP3.LUT P2, PT, P0, P1, PT, 0xa2, 0x0 ;  /* 0x000000000000781c */ /* 0x000fc60000743472 */
[----:B------:R-:W-:Y:S01]  /*5920*/  HFMA2 R19, R22, -0.0009765625, -0.0009765625, R19 ;  /* 0x9400940016137831 */ /* 0x000fe20000000013 */
[----:B------:R-:W-:Y:S02]  /*5930*/  HSET2.BF.EQ.AND R22, -R21, -2.615234375, -2.615234375, PT ;  /* 0xc13bc13b15167433 */ /* 0x000fe40003802180 */
[----:B----4-:R-:W-:Y:S01]  /*5940*/  F2FP.F16.F32.PACK_AB R18, RZ, R27 ;  /* 0x0000001bff12723e */ /* 0x010fe200000000ff */
[----:B------:R-:W-:Y:S01]  /*5950*/  HFMA2 R23, R23, -0.0009765625, -0.0009765625, R19 ;  /* 0x9400940017177831 */ /* 0x000fe20000000013 */
[----:B------:R-:W-:-:S03]  /*5960*/  HSET2.BF.EQ.AND R19, -R21, -2.966796875, -2.966796875, PT ;  /* 0xc1efc1ef15137433 */ /* 0x000fc60003802180 */
[----:B------:R-:W-:Y:S01]  /*5970*/  HFMA2 R22, R22, 6.103515625e-05, 6.103515625e-05, R23 ;  /* 0x0400040016167831 */ /* 0x000fe20000000017 */
[C---:B------:R-:W-:Y:S01]  /*5980*/  HSETP2.GEU.AND P0, PT, |R18|.reuse.H0_H0, 8.523464202880859375e-06, 8.523464202880859375e-06, PT ;  /* 0x008f008f12007434 */ /* 0x040fe20003f0ea00 */
[----:B------:R-:W-:Y:S01]  /*5990*/  @!P2 FFMA R51, -R51, R24, 1 ;  /* 0x3f8000003333a423 */ /* 0x000fe20000000118 */
[----:B------:R-:W-:Y:S01]  /*59a0*/  HSETP2.GT.AND P1, PT, |R18|.H0_H0, RZ.H0_H0, PT ;  /* 0x200000ff12007234 */ /* 0x000fe20003f24a00 */
[----:B------:R-:W-:Y:S02]  /*59b0*/  HFMA2 R19, R19, 3.0517578125e-05, 3.0517578125e-05, R22 ;  /* 0x0200020013137831 */ /* 0x000fe40000000016 */
[----:B------:R-:W-:Y:S02]  /*59c0*/  HFMA2 R22, R85.H0_H0, R30, R74 ;  /* 0x0000001e55167231 */ /* 0x000fe4000000084a */
[----:B------:R-:W-:Y:S01]  /*59d0*/  @!P2 FFMA R24, R24, R51, R24 ;  /* 0x000000331818a223 */ /* 0x000fe20000000018 */
[----:B------:R-:W-:Y:S01]  /*59e0*/  HADD2 R25, R19, 1, 1 ;  /* 0x3c003c0013197430 */ /* 0x000fe20000000000 */
[----:B------:R-:W-:Y:S01]  /*59f0*/  PLOP3.LUT P0, PT, P0, P1, PT, 0xa2, 0x0 ;  /* 0x000000000000781c */ /* 0x000fe20000703472 */
[----:B------:R-:W-:-:S02]  /*5a00*/  HADD2.F32 R30, -RZ, -R22.H0_H0 ;  /* 0xa0000016ff1e7230 */ /* 0x000fc40000004100 */
[----:B------:R-:W-:Y:S01]  /*5a10*/  @!P2 F2FP.F16.F32.PACK_AB R28, RZ, R24 ;  /* 0x00000018ff1ca23e */ /* 0x000fe200000000ff */
[----:B------:R-:W-:Y:S01]  /*5a20*/  HADD2.F32 R26, -RZ, -R22.H1_H1 ;  /* 0xb0000016ff1a7230 */ /* 0x000fe20000004100 */
[----:B------:R-:W-:Y:S01]  /*5a30*/  HSET2.BF.EQ.AND R23, -R22, 0.007297515869140625, 0.007297515869140625, PT ;  /* 0x1f791f7916177433 */ /* 0x000fe20003802180 */
[--C-:B------:R-:W-:Y:S02]  /*5a40*/  HADD2.F32 R62, -RZ, R25.reuse.H0_H0 ;  /* 0x20000019ff3e7230 */ /* 0x100fe40000004100 */
[----:B------:R-:W-:Y:S01]  /*5a50*/  FFMA R30, R30, 1.4426950216293334961, -RZ ;  /* 0x3fb8aa3b1e1e7823 */ /* 0x000fe200000008ff */
[----:B------:R-:W-:Y:S02]  /*5a60*/  HADD2.F32 R51, -RZ, R25.H1_H1 ;  /* 0x30000019ff337230 */ /* 0x000fe40000004100 */
[----:B------:R-:W-:Y:S01]  /*5a70*/  FFMA R26, R26, 1.4426950216293334961, -RZ ;  /* 0x3fb8aa3b1a1a7823 */ /* 0x000fe200000008ff */
[----:B------:R-:W1:Y:S01]  /*5a80*/  MUFU.RCP R33, R62 ;  /* 0x0000003e00217308 */ /* 0x000e620000001000 */
[----:B------:R-:W-:-:S04]  /*5a90*/  @!P0 FFMA R50, -R50, R27, 1 ;  /* 0x3f80000032328423 */ /* 0x000fc8000000011b */
[----:B------:R-:W-:-:S03]  /*5aa0*/  @!P0 FFMA R27, R27, R50, R27 ;  /* 0x000000321b1b8223 */ /* 0x000fc6000000001b */
[----:B------:R2:W-:Y:S08]  /*5ab0*/  MUFU.EX2 R24, R30 ;  /* 0x0000001e00187308 */ /* 0x0005f00000000800 */
[----:B------:R-:W4:Y:S01]  /*5ac0*/  MUFU.EX2 R19, R26 ;  /* 0x0000001a00137308 */ /* 0x000f220000000800 */
[----:B-1----:R-:W-:-:S05]  /*5ad0*/  F2FP.F16.F32.PACK_AB R29, RZ, R33 ;  /* 0x00000021ff1d723e */ /* 0x002fca00000000ff */
[C---:B------:R-:W-:Y:S02]  /*5ae0*/  HSETP2.GEU.AND P1, PT, |R29|.reuse.H0_H0, 8.523464202880859375e-06, 8.523464202880859375e-06, PT ;  /* 0x008f008f1d007434 */ /* 0x040fe40003f2ea00 */
[----:B------:R-:W-:Y:S01]  /*5af0*/  HSETP2.GT.AND P3, PT, |R29|.H0_H0, RZ.H0_H0, PT ;  /* 0x200000ff1d007234 */ /* 0x000fe20003f64a00 */
[----:B------:R-:W1:Y:S01]  /*5b00*/  MUFU.RCP R54, R51 ;  /* 0x0000003300367308 */ /* 0x000e620000001000 */
[----:B--2---:R-:W-:Y:S02]  /*5b10*/  PRMT R30, R18, 0x7610, R30 ;  /* 0x00007610121e7816 */ /* 0x004fe4000000001e */
[----:B------:R-:W-:Y:S02]  /*5b20*/  @!P0 F2FP.F16.F32.PACK_AB R30, RZ, R27 ;  /* 0x0000001bff1e823e */ /* 0x000fe400000000ff */
[----:B------:R-:W-:Y:S02]  /*5b30*/  PLOP3.LUT P1, PT, P1, P3, PT, 0xa2, 0x0 ;  /* 0x000000000000781c */ /* 0x000fe40000f27472 */
[----:B------:R-:W-:-:S02]  /*5b40*/  PRMT R30, R30, 0x5410, R28 ;  /* 0x000054101e1e7816 */ /* 0x000fc4000000001c */
[----:B----4-:R-:W-:Y:S02]  /*5b50*/  F2FP.F16.F32.PACK_AB R19, R19, R24 ;  /* 0x000000181313723e */ /* 0x010fe400000000ff */
[----:B------:R-:W-:-:S03]  /*5b60*/  HSET2.BF.EQ.AND R24, -R22, 0.0226898193359375, 0.0226898193359375, PT ;  /* 0x25cf25cf16187433 */ /* 0x000fc60003802180 */
[----:B------:R-:W-:Y:S01]  /*5b70*/  HFMA2 R19, R23, -0.0009765625, -0.0009765625, R19 ;  /* 0x9400940017137831 */ /* 0x000fe20000000013 */
[----:B------:R-:W-:-:S03]  /*5b80*/  HSET2.BF.EQ.AND R23, -R22, -2.615234375, -2.615234375, PT ;  /* 0xc13bc13b16177433 */ /* 0x000fc60003802180 */
[----:B------:R-:W-:Y:S01]  /*5b90*/  HFMA2 R24, R24, -0.0009765625, -0.0009765625, R19 ;  /* 0x9400940018187831 */ /* 0x000fe20000000013 */
[----:B------:R-:W-:Y:S01]  /*5ba0*/  HSET2.BF.EQ.AND R19, -R22, -2.966796875, -2.966796875, PT ;  /* 0xc1efc1ef16137433 */ /* 0x000fe20003802180 */
[----:B------:R-:W-:Y:S02]  /*5bb0*/  @!P1 FFMA R62, -R62, R33, 1 ;  /* 0x3f8000003e3e9423 */ /* 0x000fe40000000121 */
[----:B------:R-:W-:-:S04]  /*5bc0*/  HFMA2 R23, R23, 6.103515625e-05, 6.103515625e-05, R24 ;  /* 0x0400040017177831 */ /* 0x000fc80000000018 */
[----:B------:R-:W-:Y:S02]  /*5bd0*/  HFMA2 R19, R19, 3.0517578125e-05, 3.0517578125e-05, R23 ;  /* 0x0200020013137831 */ /* 0x000fe40000000017 */
[----:B------:R-:W-:Y:S02]  /*5be0*/  HFMA2 R23, R85.H0_H0, R31, R75 ;  /* 0x0000001f55177231 */ /* 0x000fe4000000084b */
[----:B------:R-:W-:Y:S02]  /*5bf0*/  HADD2 R26, R19, 1, 1 ;  /* 0x3c003c00131a7430 */ /* 0x000fe40000000000 */
[----:B------:R-:W-:Y:S01]  /*5c00*/  @!P1 FFMA R19, R33, R62, R33 ;  /* 0x0000003e21139223 */ /* 0x000fe20000000021 */
[----:B-1----:R-:W-:Y:S01]  /*5c10*/  F2FP.F16.F32.PACK_AB R33, RZ, R54 ;  /* 0x00000036ff21723e */ /* 0x002fe200000000ff */
[--C-:B------:R-:W-:Y:S01]  /*5c20*/  HADD2.F32 R31, -RZ, -R23.reuse.H0_H0 ;  /* 0xa0000017ff1f7230 */ /* 0x100fe20000004100 */
[----:B------:R-:W-:Y:S01]  /*5c30*/  HSET2.BF.EQ.AND R24, -R23, 0.0226898193359375, 0.0226898193359375, PT ;  /* 0x25cf25cf17187433 */ /* 0x000fe20003802180 */
[----:B------:R-:W-:Y:S01]  /*5c40*/  HADD2.F32 R56, -RZ, R26.H0_H0 ;  /* 0x2000001aff387230 */ /* 0x000fe20000004100 */
[----:B------:R-:W-:Y:S01]  /*5c50*/  @!P1 F2FP.F16.F32.PACK_AB R29, RZ, R19 ;  /* 0x00000013ff1d923e */ /* 0x000fe200000000ff */
[----:B------:R-:W-:-:S02]  /*5c60*/  HADD2.F32 R27, -RZ, -R23.H1_H1 ;  /* 0xb0000017ff1b7230 */ /* 0x000fc40000004100 */
[----:B------:R-:W-:Y:S01]  /*5c70*/  FFMA R31, R31, 1.4426950216293334961, -RZ ;  /* 0x3fb8aa3b1f1f7823 */ /* 0x000fe200000008ff */
[----:B------:R-:W1:Y:S01]  /*5c80*/  MUFU.RCP R53, R56 ;  /* 0x0000003800357308 */ /* 0x000e620000001000 */
[C---:B------:R-:W-:Y:S01]  /*5c90*/  HSETP2.GEU.AND P0, PT, |R33|.reuse.H0_H0, 8.523464202880859375e-06, 8.523464202880859375e-06, PT ;  /* 0x008f008f21007434 */ /* 0x040fe20003f0ea00 */
[----:B------:R-:W-:Y:S02]  /*5ca0*/  HADD2.F32 R26, -RZ, R26.H1_H1 ;  /* 0x3000001aff1a7230 */ /* 0x000fe40000004100 */
[----:B------:R-:W-:Y:S01]  /*5cb0*/  FFMA R27, R27, 1.4426950216293334961, -RZ ;  /* 0x3fb8aa3b1b1b7823 */ /* 0x000fe200000008ff */
[----:B------:R-:W-:-:S03]  /*5cc0*/  HSETP2.GT.AND P1, PT, |R33|.H0_H0, RZ.H0_H0, PT ;  /* 0x200000ff21007234 */ /* 0x000fc60003f24a00 */
[----:B------:R2:W-:Y:S02]  /*5cd0*/  MUFU.EX2 R19, R31 ;  /* 0x0000001f00137308 */ /* 0x0005e40000000800 */
[----:B------:R-:W-:-:S06]  /*5ce0*/  PLOP3.LUT P0, PT, P0, P1, PT, 0xa2, 0x0 ;  /* 0x000000000000781c */ /* 0x000fcc0000703472 */
[----:B------:R-:W4:Y:S01]  /*5cf0*/  MUFU.EX2 R18, R27 ;  /* 0x0000001b00127308 */ /* 0x000f220000000800 */
[----:B-1----:R-:W-:-:S05]  /*5d00*/  F2FP.F16.F32.PACK_AB R25, RZ, R53 ;  /* 0x00000035ff19723e */ /* 0x002fca00000000ff */
[C---:B------:R-:W-:Y:S01]  /*5d10*/  HSETP2.GEU.AND P1, PT, |R25|.reuse.H0_H0, 8.523464202880859375e-06, 8.523464202880859375e-06, PT ;  /* 0x008f008f19007434 */ /* 0x040fe20003f2ea00 */
[----:B------:R-:W-:Y:S01]  /*5d20*/  @!P0 FFMA R51, -R51, R54, 1 ;  /* 0x3f80000033338423 */ /* 0x000fe20000000136 */
[----:B------:R-:W-:Y:S01]  /*5d30*/  HSETP2.GT.AND P2, PT, |R25|.H0_H0, RZ.H0_H0, PT ;  /* 0x200000ff19007234 */ /* 0x000fe20003f44a00 */
[----:B------:R-:W1:Y:S01]  /*5d40*/  MUFU.RCP R27, R26 ;  /* 0x0000001a001b7308 */ /* 0x000e620000001000 */
[----:B--2---:R-:W-:Y:S01]  /*5d50*/  PRMT R31, R25, 0x7610, R31 ;  /* 0x00007610191f7816 */ /* 0x004fe2000000001f */
[----:B------:R-:W-:Y:S02]  /*5d60*/  @!P0 FFMA R54, R54, R51, R54 ;  /* 0x0000003336368223 */ /* 0x000fe40000000036 */
[----:B------:R-:W-:-:S03]  /*5d70*/  PLOP3.LUT P1, PT, P1, P2, PT, 0xa2, 0x0 ;  /* 0x000000000000781c */ /* 0x000fc60000f25472 */
[----:B------:R-:W-:Y:S02]  /*5d80*/  @!P0 F2FP.F16.F32.PACK_AB R33, RZ, R54 ;  /* 0x00000036ff21823e */ /* 0x000fe400000000ff */
[----:B----4-:R-:W-:Y:S02]  /*5d90*/  F2FP.F16.F32.PACK_AB R18, R18, R19 ;  /* 0x000000131212723e */ /* 0x010fe400000000ff */
[----:B------:R-:W-:Y:S02]  /*5da0*/  HSET2.BF.EQ.AND R19, -R23, 0.007297515869140625, 0.007297515869140625, PT ;  /* 0x1f791f7917137433 */ /* 0x000fe40003802180 */
[----:B------:R-:W-:-:S03]  /*5db0*/  PRMT R29, R29, 0x5410, R33 ;  /* 0x000054101d1d7816 */ /* 0x000fc60000000021 */
[----:B------:R-:W-:Y:S01]  /*5dc0*/  HFMA2 R18, R19, -0.0009765625, -0.0009765625, R18 ;  /* 0x9400940013127831 */ /* 0x000fe20000000012 */
[C---:B------:R-:W-:Y:S01]  /*5dd0*/  HSET2.BF.EQ.AND R19, -R23.reuse, -2.615234375, -2.615234375, PT ;  /* 0xc13bc13b17137433 */ /* 0x040fe20003802180 */
[----:B------:R-:W-:Y:S01]  /*5de0*/  @!P1 FFMA R56, -R56, R53, 1 ;  /* 0x3f80000038389423 */ /* 0x000fe20000000135 */
[----:B-1----:R-:W-:Y:S01]  /*5df0*/  F2FP.F16.F32.PACK_AB R50, RZ, R27 ;  /* 0x0000001bff32723e */ /* 0x002fe200000000ff */
[----:B------:R-:W-:Y:S01]  /*5e00*/  HFMA2 R24, R24, -0.0009765625, -0.0009765625, R18 ;  /* 0x9400940018187831 */ /* 0x000fe20000000012 */
[----:B------:R-:W-:Y:S01]  /*5e10*/  HSET2.BF.EQ.AND R18, -R23, -2.966796875, -2.966796875, PT ;  /* 0xc1efc1ef17127433 */ /* 0x000fe20003802180 */
[----:B------:R-:W-:Y:S02]  /*5e20*/  @!P1 FFMA R53, R53, R56, R53 ;  /* 0x0000003835359223 */ /* 0x000fe40000000035 */
[----:B------:R-:W-:Y:S01]  /*5e30*/  HFMA2 R19, R19, 6.103515625e-05, 6.103515625e-05, R24 ;  /* 0x0400040013137831 */ /* 0x000fe20000000018 */
[----:B------:R-:W-:Y:S02]  /*5e40*/  HSETP2.GEU.AND P0, PT, |R50|.H0_H0, 8.523464202880859375e-06, 8.523464202880859375e-06, PT ;  /* 0x008f008f32007434 */ /* 0x000fe40003f0ea00 */
[----:B------:R-:W-:Y:S01]  /*5e50*/  @!P1 F2FP.F16.F32.PACK_AB R31, RZ, R53 ;  /* 0x00000035ff1f923e */ /* 0x000fe200000000ff */
[----:B------:R-:W-:Y:S01]  /*5e60*/  HFMA2 R18, R18, 3.0517578125e-05, 3.0517578125e-05, R19 ;  /* 0x0200020012127831 */ /* 0x000fe20000000013 */
[----:B------:R-:W-:-:S03]  /*5e70*/  HSETP2.GT.AND P1, PT, |R50|.H0_H0, RZ.H0_H0, PT ;  /* 0x200000ff32007234 */ /* 0x000fc60003f24a00 */
[----:B------:R-:W-:Y:S02]  /*5e80*/  HADD2 R18, R18, 1, 1 ;  /* 0x3c003c0012127430 */ /* 0x000fe40000000000 */
[----:B------:R-:W-:-:S03]  /*5e90*/  PLOP3.LUT P2, PT, P0, P1, PT, 0xa2, 0x0 ;  /* 0x000000000000781c */ /* 0x000fc60000743472 */
[--C-:B------:R-:W-:Y:S02]  /*5ea0*/  HADD2.F32 R62, -RZ, R18.reuse.H0_H0 ;  /* 0x20000012ff3e7230 */ /* 0x100fe40000004100 */
[----:B------:R-:W-:Y:S02]  /*5eb0*/  HADD2.F32 R54, -RZ, R18.H1_H1 ;  /* 0x30000012ff367230 */ /* 0x000fe40000004100 */
[----:B------:R-:W1:Y:S06]  /*5ec0*/  MUFU.RCP R55, R62 ;  /* 0x0000003e00377308 */ /* 0x000e6c0000001000 */
[----:B------:R-:W-:-:S02]  /*5ed0*/  @!P2 FFMA R26, -R26, R27, 1 ;  /* 0x3f8000001a1aa423 */ /* 0x000fc4000000011b */
[----:B------:R-:W2:Y:S02]  /*5ee0*/  MUFU.RCP R51, R54 ;  /* 0x0000003600337308 */ /* 0x000ea40000001000 */
[----:B------:R-:W-:-:S05]  /*5ef0*/  @!P2 FFMA R27, R27, R26, R27 ;  /* 0x0000001a1b1ba223 */ /* 0x000fca000000001b */
[----:B------:R-:W-:Y:S02]  /*5f00*/  @!P2 F2FP.F16.F32.PACK_AB R50, RZ, R27 ;  /* 0x0000001bff32a23e */ /* 0x000fe400000000ff */
[----:B-1----:R-:W-:Y:S01]  /*5f10*/  F2FP.F16.F32.PACK_AB R19, RZ, R55 ;  /* 0x00000037ff13723e */ /* 0x002fe200000000ff */
[----:B------:R-:W3:Y:S01]  /*5f20*/  LDS.128 R24, [R0+UR14+0xa00] ;  /* 0x000a000e00187984 */ /* 0x000ee20008000c00 */
[----:B------:R-:W-:Y:S02]  /*5f30*/  ISETP.NE.AND P2, PT, R58, RZ, PT ;  /* 0x000000ff3a00720c */ /* 0x000fe40003f45270 */
[----:B------:R-:W-:Y:S02]  /*5f40*/  PRMT R31, R31, 0x5410, R50 ;  /* 0x000054101f1f7816 */ /* 0x000fe40000000032 */
[C---:B------:R-:W-:Y:S02]  /*5f50*/  HSETP2.GEU.AND P0, PT, |R19|.reuse.H0_H0, 8.523464202880859375e-06, 8.523464202880859375e-06, PT ;  /* 0x008f008f13007434 */ /* 0x040fe40003f0ea00 */
[----:B------:R-:W-:-:S02]  /*5f60*/  HSETP2.GT.AND P1, PT, |R19|.H0_H0, RZ.H0_H0, PT ;  /* 0x200000ff13007234 */ /* 0x000fc40003f24a00 */
[----:B--2---:R-:W-:Y:S02]  /*5f70*/  F2FP.F16.F32.PACK_AB R18, RZ, R51 ;  /* 0x00000033ff12723e */ /* 0x004fe400000000ff */
[----:B------:R-:W-:Y:S02]  /*5f80*/  ISETP.LT.AND P2, PT, R52, UR20, P2 ;  /* 0x0000001434007c0c */ /* 0x000fe40009741270 */
[----:B------:R-:W-:Y:S02]  /*5f90*/  PLOP3.LUT P0, PT, P0, P1, PT, 0xa2, 0x0 ;  /* 0x000000000000781c */ /* 0x000fe40000703472 */
[C---:B------:R-:W-:Y:S02]  /*5fa0*/  HSETP2.GEU.AND P1, PT, |R18|.reuse.H0_H0, 8.523464202880859375e-06, 8.523464202880859375e-06, PT ;  /* 0x008f008f12007434 */ /* 0x040fe40003f2ea00 */
[----:B------:R-:W-:-:S05]  /*5fb0*/  HSETP2.GT.AND P3, PT, |R18|.H0_H0, RZ.H0_H0, PT ;  /* 0x200000ff12007234 */ /* 0x000fca0003f64a00 */
[----:B------:R-:W-:Y:S02]  /*5fc0*/  PLOP3.LUT P1, PT, P1, P3, PT, 0xa2, 0x0 ;  /* 0x000000000000781c */ /* 0x000fe40000f27472 */
[----:B------:R-:W-:Y:S02]  /*5fd0*/  ISETP.NE.AND P3, PT, R32, RZ, PT ;  /* 0x000000ff2000720c */ /* 0x000fe40003f65270 */
[----:B------:R-:W-:-:S04]  /*5fe0*/  @!P0 FFMA R62, -R62, R55, 1 ;  /* 0x3f8000003e3e8423 */ /* 0x000fc80000000137 */
[----:B------:R-:W-:-:S05]  /*5ff0*/  @!P0 FFMA R55, R55, R62, R55 ;  /* 0x0000003e37378223 */ /* 0x000fca0000000037 */
[----:B------:R-:W-:Y:S01]  /*6000*/  @!P1 FFMA R54, -R54, R51, 1 ;  /* 0x3f80000036369423 */ /* 0x000fe20000000133 */
[----:B------:R-:W-:Y:S02]  /*6010*/  @!P0 F2FP.F16.F32.PACK_AB R19, RZ, R55 ;  /* 0x00000037ff13823e */ /* 0x000fe400000000ff */
[----:B------:R-:W-:Y:S01]  /*6020*/  IADD3 R56, P0, R82, UR8, RZ ;  /* 0x0000000852387c10 */ /* 0x000fe2000ff1e0ff */
[----:B------:R-:W-:Y:S01]  /*6030*/  @!P1 FFMA R51, R51, R54, R51 ;  /* 0x0000003633339223 */ /* 0x000fe20000000033 */
[C---:B---3--:R-:W-:Y:S02]  /*6040*/  HFMA2 R24, R84.reuse.H0_H0, R24, R68 ;  /* 0x0000001854187231 */ /* 0x048fe40000000844 */
[----:B------:R-:W-:Y:S01]  /*6050*/  IADD3.X R57, R83, UR9, RZ, P0, !PT ;  /* 0x0000000953397c10 */ /* 0x000fe200087fe4ff */
[C---:B------:R-:W-:Y:S01]  /*6060*/  HFMA2 R25, R84.reuse.H0_H0, R25, R69 ;  /* 0x0000001954197231 */ /* 0x040fe20000000845 */
[----:B------:R-:W-:Y:S01]  /*6070*/  @!P1 F2FP.F16.F32.PACK_AB R18, RZ, R51 ;  /* 0x00000033ff12923e */ /* 0x000fe200000000ff */
[C---:B------:R-:W-:Y:S01]  /*6080*/  HFMA2 R26, R84.reuse.H0_H0, R26, R70 ;  /* 0x0000001a541a7231 */ /* 0x040fe20000000846 */
[----:B------:R-:W-:Y:S01]  /*6090*/  ISETP.LT.AND P1, PT, R52, UR20, P3 ;  /* 0x0000001434007c0c */ /* 0x000fe20009f21270 */
[----:B------:R-:W-:Y:S01]  /*60a0*/  HFMA2 R27, R84.H0_H0, R27, R71 ;  /* 0x0000001b541b7231 */ /* 0x000fe20000000847 */
[----:B------:R-:W-:Y:S01]  /*60b0*/  IADD3 R54, P0, R78, UR6, RZ ;  /* 0x000000064e367c10 */ /* 0x000fe2000ff1e0ff */
[----:B------:R1:W-:Y:S01]  /*60c0*/  @P2 STG.E.128 desc[UR26][R56.64], R20 ;  /* 0x0000001438002986 */ /* 0x0003e2000c101d1a */
[----:B------:R-:W-:Y:S01]  /*60d0*/  PRMT R19, R19, 0x5410, R18 ;  /* 0x0000541013137816 */ /* 0x000fe20000000012 */
[----:B------:R-:W-:Y:S01]  /*60e0*/  HMUL2 R18, R20, R30 ;  /* 0x0000001e14127232 */ /* 0x000fe20000000000 */
[----:B------:R-:W-:Y:S01]  /*60f0*/  IADD3.X R55, R79, UR7, RZ, P0, !PT ;  /* 0x000000074f377c10 */ /* 0x000fe200087fe4ff */
[----:B------:R-:W-:Y:S01]  /*6100*/  VIADD R30, R67, 0x20 ;  /* 0x00000020431e7836 */ /* 0x000fe20000000000 */
[----:B------:R-:W-:-:S02]  /*6110*/  ISETP.LT.AND P2, PT, R52, UR20, P6 ;  /* 0x0000001434007c0c */ /* 0x000fc4000b741270 */
[----:B------:R-:W-:-:S03]  /*6120*/  IADD3 R50, P0, R64, UR4, RZ ;  /* 0x0000000440327c10 */ /* 0x000fc6000ff1e0ff */
[----:B------:R-:W-:Y:S01]  /*6130*/  @P1 STG.E.128 desc[UR26][R54.64], R24 ;  /* 0x0000001836001986 */ /* 0x000fe2000c101d1a */
[----:B------:R-:W-:Y:S02]  /*6140*/  ISETP.LT.AND P1, PT, R30, UR20, P5 ;  /* 0x000000141e007c0c */ /* 0x000fe4000af21270 */
        /* <DEDUP_REMOVED lines=28> */
[----:B------:R-:W-:-:S03]  /*6310*/  HFMA2 R25, R85.H0_H0, R21, R73 ;  /* 0x0000001555197231 */ /* 0x000fc60000000849 */
[--C-:B------:R-:W-:Y:S01]  /*6320*/  HADD2.F32 R19, -RZ, -R24.reuse.H0_H0 ;  /* 0xa0000018ff137230 */ /* 0x100fe20000004100 */
[----:B------:R-:W-:Y:S01]  /*6330*/  HSET2.BF.EQ.AND R12, -R24, 0.007297515869140625, 0.007297515869140625, PT ;  /* 0x1f791f79180c7433 */ /* 0x000fe20003802180 */
[----:B------:R-:W-:Y:S02]  /*6340*/  HADD2.F32 R18, -RZ, -R24.H1_H1 ;  /* 0xb0000018ff127230 */ /* 0x000fe40000004100 */
[--C-:B------:R-:W-:Y:S02]  /*6350*/  HADD2.F32 R21, -RZ, -R25.reuse.H0_H0 ;  /* 0xa0000019ff157230 */ /* 0x100fe40000004100 */
[----:B------:R-:W-:Y:S01]  /*6360*/  FFMA R19, R19, 1.4426950216293334961, -RZ ;  /* 0x3fb8aa3b13137823 */ /* 0x000fe200000008ff */
[----:B------:R-:W-:Y:S01]  /*6370*/  FFMA R16, R18, 1.4426950216293334961, -RZ ;  /* 0x3fb8aa3b12107823 */ /* 0x000fe200000008ff */
[----:B------:R-:W-:Y:S02]  /*6380*/  HADD2.F32 R18, -RZ, -R25.H1_H1 ;  /* 0xb0000019ff127230 */ /* 0x000fe40000004100 */
[----:B------:R-:W-:-:S02]  /*6390*/  FFMA R21, R21, 1.4426950216293334961, -RZ ;  /* 0x3fb8aa3b15157823 */ /* 0x000fc400000008ff */
[----:B------:R-:W-:Y:S01]  /*63a0*/  MUFU.EX2 R19, R19 ;  /* 0x0000001300137308 */ /* 0x000fe20000000800 */
[----:B------:R-:W-:-:S07]  /*63b0*/  FFMA R18, R18, 1.4426950216293334961, -RZ ;  /* 0x3fb8aa3b12127823 */ /* 0x000fce00000008ff */
[----:B------:R-:W1:Y:S08]  /*63c0*/  MUFU.EX2 R14, R16 ;  /* 0x00000010000e7308 */ /* 0x000e700000000800 */
[----:B------:R-:W-:Y:S01]  /*63d0*/  MUFU.EX2 R21, R21 ;  /* 0x0000001500157308 */ /* 0x000fe20000000800 */
[----:B-1----:R-:W-:Y:S02]  /*63e0*/  F2FP.F16.F32.PACK_AB R10, R14, R19 ;  /* 0x000000130e0a723e */ /* 0x002fe400000000ff */
[----:B------:R-:W-:-:S03]  /*63f0*/  HSET2.BF.EQ.AND R14, -R24, 0.0226898193359375, 0.0226898193359375, PT ;  /* 0x25cf25cf180e7433 */ /* 0x000fc60003802180 */
[----:B------:R-:W-:Y:S01]  /*6400*/  HFMA2 R10, R12, -0.0009765625, -0.0009765625, R10 ;  /* 0x940094000c0a7831 */ /* 0x000fe2000000000a */
[----:B------:R-:W-:-:S03]  /*6410*/  HSET2.BF.EQ.AND R12, -R24, -2.615234375, -2.615234375, PT ;  /* 0xc13bc13b180c7433 */ /* 0x000fc60003802180 */
        /* <DEDUP_REMOVED lines=9> */
[----:B------:R-:W1:Y:S08]  /*64b0*/  MUFU.RCP R26, R31 ;  /* 0x0000001f001a7308 */ /* 0x000e700000001000 */
[----:B------:R-:W2:Y:S08]  /*64c0*/  MUFU.EX2 R10, R18 ;  /* 0x00000012000a7308 */ /* 0x000eb00000000800 */
[----:B------:R-:W4:Y:S01]  /*64d0*/  MUFU.RCP R27, R28 ;  /* 0x0000001c001b7308 */ /* 0x000f220000001000 */
[----:B-1----:R-:W-:-:S05]  /*64e0*/  F2FP.F16.F32.PACK_AB R16, RZ, R26 ;  /* 0x0000001aff10723e */ /* 0x002fca00000000ff */
[C---:B------:R-:W-:Y:S02]  /*64f0*/  HSETP2.GEU.AND P0, PT, |R16|.reuse.H0_H0, 8.523464202880859375e-06, 8.523464202880859375e-06, PT ;  /* 0x008f008f10007434 */ /* 0x040fe40003f0ea00 */
[----:B------:R-:W-:Y:S02]  /*6500*/  HSETP2.GT.AND P1, PT, |R16|.H0_H0, RZ.H0_H0, PT ;  /* 0x200000ff10007234 */ /* 0x000fe40003f24a00 */
[----:B--2---:R-:W-:-:S03]  /*6510*/  F2FP.F16.F32.PACK_AB R10, R10, R21 ;  /* 0x000000150a0a723e */ /* 0x004fc600000000ff */
[----:B------:R-:W-:Y:S02]  /*6520*/  PLOP3.LUT P2, PT, P0, P1, PT, 0xa2, 0x0 ;  /* 0x000000000000781c */ /* 0x000fe40000743472 */
[----:B------:R-:W-:Y:S01]  /*6530*/  HFMA2 R10, R12, -0.0009765625, -0.0009765625, R10 ;  /* 0x940094000c0a7831 */ /* 0x000fe2000000000a */
[C---:B------:R-:W-:Y:S02]  /*6540*/  HSET2.BF.EQ.AND R12, -R25.reuse, -2.615234375, -2.615234375, PT ;  /* 0xc13bc13b190c7433 */ /* 0x040fe40003802180 */
[----:B----4-:R-:W-:Y:S01]  /*6550*/  F2FP.F16.F32.PACK_AB R19, RZ, R27 ;  /* 0x0000001bff13723e */ /* 0x010fe200000000ff */
[----:B------:R-:W-:Y:S01]  /*6560*/  HFMA2 R14, R14, -0.0009765625, -0.0009765625, R10 ;  /* 0x940094000e0e7831 */ /* 0x000fe2000000000a */
[----:B------:R-:W-:-:S03]  /*6570*/  HSET2.BF.EQ.AND R10, -R25, -2.966796875, -2.966796875, PT ;  /* 0xc1efc1ef190a7433 */ /* 0x000fc60003802180 */
[----:B------:R-:W-:Y:S01]  /*6580*/  HFMA2 R12, R12, 6.103515625e-05, 6.103515625e-05, R14 ;  /* 0x040004000c0c7831 */ /* 0x000fe2000000000e */
[C---:B------:R-:W-:Y:S02]  /*6590*/  HSETP2.GEU.AND P0, PT, |R19|.reuse.H0_H0, 8.523464202880859375e-06, 8.523464202880859375e-06, PT ;  /* 0x008f008f13007434 */ /* 0x040fe40003f0ea00 */
[----:B------:R-:W-:Y:S01]  /*65a0*/  @!P2 FFMA R31, -R31, R26, 1 ;  /* 0x3f8000001f1fa423 */ /* 0x000fe2000000011a */
[----:B------:R-:W-:Y:S01]  /*65b0*/  HFMA2 R10, R10, 3.0517578125e-05, 3.0517578125e-05, R12 ;  /* 0x020002000a0a7831 */ /* 0x000fe2000000000c */
[----:B------:R-:W-:Y:S02]  /*65c0*/  HSETP2.GT.AND P1, PT, |R19|.H0_H0, RZ.H0_H0, PT ;  /* 0x200000ff13007234 */ /* 0x000fe40003f24a00 */
[----:B------:R-:W-:Y:S01]  /*65d0*/  @!P2 FFMA R26, R26, R31, R26 ;  /* 0x0000001f1a1aa223 */ /* 0x000fe2000000001a */
[----:B------:R-:W-:Y:S02]  /*65e0*/  HADD2 R20, R10, 1, 1 ;  /* 0x3c003c000a147430 */ /* 0x000fe40000000000 */
[----:B------:R-:W-:-:S02]  /*65f0*/  PLOP3.LUT P0, PT, P0, P1, PT, 0xa2, 0x0 ;  /* 0x000000000000781c */ /* 0x000fc40000703472 */
[----:B------:R-:W-:Y:S01]  /*6600*/  @!P2 F2FP.F16.F32.PACK_AB R16, RZ, R26 ;  /* 0x0000001aff10a23e */ /* 0x000fe200000000ff */
[----:B------:R-:W-:Y:S02]  /*6610*/  HFMA2 R26, R85.H0_H0, R22, R74 ;  /* 0x00000016551a7231 */ /* 0x000fe4000000084a */
[----:B------:R-:W-:-:S03]  /*6620*/  HADD2.F32 R44, -RZ, R20.H0_H0 ;  /* 0x20000014ff2c7230 */ /* 0x000fc60000004100 */
[--C-:B------:R-:W-:Y:S01]  /*6630*/  HADD2.F32 R21, -RZ, -R26.reuse.H0_H0 ;  /* 0xa000001aff157230 */ /* 0x100fe20000004100 */
[----:B------:R-:W1:Y:S01]  /*6640*/  MUFU.RCP R29, R44 ;  /* 0x0000002c001d7308 */ /* 0x000e620000001000 */
[----:B------:R-:W-:Y:S01]  /*6650*/  HADD2.F32 R22, -RZ, -R26.H1_H1 ;  /* 0xb000001aff167230 */ /* 0x000fe20000004100 */
[C---:B------:R-:W-:Y:S02]  /*6660*/  HSET2.BF.EQ.AND R12, -R26.reuse, 0.007297515869140625, 0.007297515869140625, PT ;  /* 0x1f791f791a0c7433 */ /* 0x040fe40003802180 */
[----:B------:R-:W-:Y:S01]  /*6670*/  FFMA R21, R21, 1.4426950216293334961, -RZ ;  /* 0x3fb8aa3b15157823 */ /* 0x000fe200000008ff */
[----:B------:R-:W-:Y:S01]  /*6680*/  HSET2.BF.EQ.AND R14, -R26, 0.0226898193359375, 0.0226898193359375, PT ;  /* 0x25cf25cf1a0e7433 */ /* 0x000fe20003802180 */
[----:B------:R-:W-:Y:S01]  /*6690*/  FFMA R22, R22, 1.4426950216293334961, -RZ ;  /* 0x3fb8aa3b16167823 */ /* 0x000fe200000008ff */
[----:B------:R-:W-:-:S03]  /*66a0*/  @!P0 FFMA R28, -R28, R27, 1 ;  /* 0x3f8000001c1c8423 */ /* 0x000fc6000000011b */
[----:B------:R-:W-:Y:S01]  /*66b0*/  MUFU.EX2 R21, R21 ;  /* 0x0000001500157308 */ /* 0x000fe20000000800 */
[----:B------:R-:W-:-:S05]  /*66c0*/  @!P0 FFMA R27, R27, R28, R27 ;  /* 0x0000001c1b1b8223 */ /* 0x000fca000000001b */
[----:B------:R-:W-:Y:S01]  /*66d0*/  @!P0 F2FP.F16.F32.PACK_AB R19, RZ, R27 ;  /* 0x0000001bff13823e */ /* 0x000fe200000000ff */
[----:B------:R-:W-:Y:S01]  /*66e0*/  HFMA2 R27, R85.H0_H0, R23, R75 ;  /* 0x00000017551b7231 */ /* 0x000fe2000000084b */
[----:B------:R-:W2:Y:S01]  /*66f0*/  MUFU.EX2 R10, R22 ;  /* 0x00000016000a7308 */ /* 0x000ea20000000800 */
[----:B-1----:R-:W-:Y:S02]  /*6700*/  F2FP.F16.F32.PACK_AB R18, RZ, R29 ;  /* 0x0000001dff12723e */ /* 0x002fe400000000ff */
[----:B------:R-:W-:Y:S01]  /*6710*/  PRMT R19, R19, 0x5410, R16 ;  /* 0x0000541013137816 */ /* 0x000fe20000000010 */
[--C-:B------:R-:W-:Y:S02]  /*6720*/  HADD2.F32 R23, -RZ, -R27.reuse.H0_H0 ;  /* 0xa000001bff177230 */ /* 0x100fe40000004100 */
[C---:B------:R-:W-:Y:S01]  /*6730*/  HSETP2.GEU.AND P1, PT, |R18|.reuse.H0_H0, 8.523464202880859375e-06, 8.523464202880859375e-06, PT ;  /* 0x008f008f12007434 */ /* 0x040fe20003f2ea00 */
[----:B------:R-:W-:Y:S01]  /*6740*/  HADD2.F32 R33, -RZ, -R27.H1_H1 ;  /* 0xb000001bff217230 */ /* 0x000fe20000004100 */
[----:B------:R-:W-:Y:S01]  /*6750*/  HSETP2.GT.AND P3, PT, |R18|.H0_H0, RZ.H0_H0, PT ;  /* 0x200000ff12007234 */ /* 0x000fe20003f64a00 */
[----:B------:R-:W-:-:S03]  /*6760*/  FFMA R23, R23, 1.4426950216293334961, -RZ ;  /* 0x3fb8aa3b17177823 */ /* 0x000fc600000008ff */
[----:B------:R-:W-:Y:S01]  /*6770*/  FFMA R33, R33, 1.4426950216293334961, -RZ ;  /* 0x3fb8aa3b21217823 */ /* 0x000fe200000008ff */
[----:B------:R-:W-:Y:S02]  /*6780*/  PLOP3.LUT P1, PT, P1, P3, PT, 0xa2, 0x0 ;  /* 0x000000000000781c */ /* 0x000fe40000f27472 */
[----:B------:R-:W-:Y:S01]  /*6790*/  MUFU.EX2 R23, R23 ;  /* 0x0000001700177308 */ /* 0x000fe20000000800 */
[----:B------:R-:W-:Y:S02]  /*67a0*/  ISETP.NE.AND P3, PT, R32, RZ, PT ;  /* 0x000000ff2000720c */ /* 0x000fe40003f65270 */
[----:B--2---:R-:W-:Y:S01]  /*67b0*/  F2FP.F16.F32.PACK_AB R10, R10, R21 ;  /* 0x000000150a0a723e */ /* 0x004fe200000000ff */
[----:B------:R-:W-:-:S04]  /*67c0*/  HADD2.F32 R21, -RZ, R20.H1_H1 ;  /* 0x30000014ff157230 */ /* 0x000fc80000004100 */
[----:B------:R-:W-:Y:S01]  /*67d0*/  HFMA2 R10, R12, -0.0009765625, -0.0009765625, R10 ;  /* 0x940094000c0a7831 */ /* 0x000fe2000000000a */
[----:B------:R-:W-:Y:S01]  /*67e0*/  HSET2.BF.EQ.AND R12, -R26, -2.615234375, -2.615234375, PT ;  /* 0xc13bc13b1a0c7433 */ /* 0x000fe20003802180 */
[----:B------:R-:W1:Y:S02]  /*67f0*/  MUFU.RCP R22, R21 ;  /* 0x0000001500167308 */ /* 0x000e640000001000 */
[----:B------:R-:W-:Y:S01]  /*6800*/  HFMA2 R14, R14, -0.0009765625, -0.0009765625, R10 ;  /* 0x940094000e0e7831 */ /* 0x000fe2000000000a */
[----:B------:R-:W-:-:S03]  /*6810*/  HSET2.BF.EQ.AND R10, -R26, -2.966796875, -2.966796875, PT ;  /* 0xc1efc1ef1a0a7433 */ /* 0x000fc60003802180 */
[----:B------:R-:W-:Y:S01]  /*6820*/  HFMA2 R12, R12, 6.103515625e-05, 6.103515625e-05, R14 ;  /* 0x040004000c0c7831 */ /* 0x000fe2000000000e */
[----:B------:R-:W-:-:S03]  /*6830*/  HSET2.BF.EQ.AND R14, -R27, 0.0226898193359375, 0.0226898193359375, PT ;  /* 0x25cf25cf1b0e7433 */ /* 0x000fc60003802180 */
[----:B------:R-:W-:Y:S01]  /*6840*/  HFMA2 R10, R10, 3.0517578125e-05, 3.0517578125e-05, R12 ;  /* 0x020002000a0a7831 */ /* 0x000fe2000000000c */
[----:B------:R-:W-:-:S03]  /*6850*/  HSET2.BF.EQ.AND R12, -R27, 0.007297515869140625, 0.007297515869140625, PT ;  /* 0x1f791f791b0c7433 */ /* 0x000fc60003802180 */
[----:B------:R-:W-:Y:S02]  /*6860*/  HADD2 R20, R10, 1, 1 ;  /* 0x3c003c000a147430 */ /* 0x000fe40000000000 */
[----:B------:R-:W-:-:S04]  /*6870*/  @!P1 FFMA R10, -R44, R29, 1 ;  /* 0x3f8000002c0a9423 */ /* 0x000fc8000000011d */
[----:B------:R-:W-:Y:S01]  /*6880*/  @!P1 FFMA R10, R29, R10, R29 ;  /* 0x0000000a1d0a9223 */ /* 0x000fe2000000001d */
[--C-:B------:R-:W-:Y:S01]  /*6890*/  HADD2.F32 R42, -RZ, R20.reuse.H0_H0 ;  /* 0x20000014ff2a7230 */ /* 0x100fe20000004100 */
[----:B-1----:R-:W-:Y:S01]  /*68a0*/  F2FP.F16.F32.PACK_AB R29, RZ, R22 ;  /* 0x00000016ff1d723e */ /* 0x002fe200000000ff */
[----:B------:R-:W-:Y:S02]  /*68b0*/  HADD2.F32 R20, -RZ, R20.H1_H1 ;  /* 0x30000014ff147230 */ /* 0x000fe40000004100 */
[----:B------:R-:W-:Y:S01]  /*68c0*/  @!P1 F2FP.F16.F32.PACK_AB R18, RZ, R10 ;  /* 0x0000000aff12923e */ /* 0x000fe200000000ff */
[----:B------:R-:W1:Y:S01]  /*68d0*/  MUFU.RCP R31, R42 ;  /* 0x0000002a001f7308 */ /* 0x000e620000001000 */
[C---:B------:R-:W-:Y:S02]  /*68e0*/  HSETP2.GEU.AND P0, PT, |R29|.reuse.H0_H0, 8.523464202880859375e-06, 8.523464202880859375e-06, PT ;  /* 0x008f008f1d007434 */ /* 0x040fe40003f0ea00 */
[----:B------:R-:W-:-:S05]  /*68f0*/  HSETP2.GT.AND P1, PT, |R29|.H0_H0, RZ.H0_H0, PT ;  /* 0x200000ff1d007234 */ /* 0x000fca0003f24a00 */
[----:B------:R-:W2:Y:S01]  /*6900*/  MUFU.EX2 R10, R33 ;  /* 0x00000021000a7308 */ /* 0x000ea20000000800 */
[----:B------:R-:W-:Y:S02]  /*6910*/  PLOP3.LUT P0, PT, P0, P1, PT, 0xa2, 0x0 ;  /* 0x000000000000781c */ /* 0x000fe40000703472 */
[----:B-1----:R-:W-:-:S05]  /*6920*/  F2FP.F16.F32.PACK_AB R28, RZ, R31 ;  /* 0x0000001fff1c723e */ /* 0x002fca00000000ff */
[----:B------:R-:W-:-:S06]  /*6930*/  HSETP2.GEU.AND P1, PT, |R28|.H0_H0, 8.523464202880859375e-06, 8.523464202880859375e-06, PT ;  /* 0x008f008f1c007434 */ /* 0x000fcc0003f2ea00 */
[----:B------:R-:W-:Y:S01]  /*6940*/  @!P0 FFMA R21, -R21, R22, 1 ;  /* 0x3f80000015158423 */ /* 0x000fe20000000116 */
[----:B------:R-:W-:Y:S02]  /*6950*/  HSETP2.GT.AND P2, PT, |R28|.H0_H0, RZ.H0_H0, PT ;  /* 0x200000ff1c007234 */ /* 0x000fe40003f44a00 */
[----:B--2---:R-:W-:Y:S01]  /*6960*/  F2FP.F16.F32.PACK_AB R10, R10, R23 ;  /* 0x000000170a0a723e */ /* 0x004fe200000000ff */
[----:B------:R-:W-:Y:S01]  /*6970*/  @!P0 FFMA R22, R22, R21, R22 ;  /* 0x0000001516168223 */ /* 0x000fe20000000016 */
[----:B------:R-:W1:Y:S01]  /*6980*/  MUFU.RCP R23, R20 ;  /* 0x0000001400177308 */ /* 0x000e620000001000 */
[----:B------:R-:W-:Y:S02]  /*6990*/  PLOP3.LUT P1, PT, P1, P2, PT, 0xa2, 0x0 ;  /* 0x000000000000781c */ /* 0x000fe40000f25472 */
[----:B------:R-:W-:Y:S01]  /*69a0*/  HFMA2 R10, R12, -0.0009765625, -0.0009765625, R10 ;  /* 0x940094000c0a7831 */ /* 0x000fe2000000000a */
[C---:B------:R-:W-:Y:S02]  /*69b0*/  HSET2.BF.EQ.AND R12, -R27.reuse, -2.615234375, -2.615234375, PT ;  /* 0xc13bc13b1b0c7433 */ /* 0x040fe40003802180 */
[----:B------:R-:W-:Y:S01]  /*69c0*/  @!P0 F2FP.F16.F32.PACK_AB R29, RZ, R22 ;  /* 0x00000016ff1d823e */ /* 0x000fe200000000ff */
[----:B------:R-:W-:Y:S01]  /*69d0*/  HFMA2 R14, R14, -0.0009765625, -0.0009765625, R10 ;  /* 0x940094000e0e7831 */ /* 0x000fe2000000000a */
[----:B------:R-:W-:-:S02]  /*69e0*/  HSET2.BF.EQ.AND R10, -R27, -2.966796875, -2.966796875, PT ;  /* 0xc1efc1ef1b0a7433 */ /* 0x000fc40003802180 */
[----:B------:R-:W-:Y:S01]  /*69f0*/  PRMT R18, R18, 0x5410, R29 ;  /* 0x0000541012127816 */ /* 0x000fe2000000001d */
[----:B------:R-:W-:-:S03]  /*6a00*/  HFMA2 R12, R12, 6.103515625e-05, 6.103515625e-05, R14 ;  /* 0x040004000c0c7831 */ /* 0x000fc6000000000e */
[----:B------:R-:W-:Y:S01]  /*6a10*/  @!P1 FFMA R42, -R42, R31, 1 ;  /* 0x3f8000002a2a9423 */ /* 0x000fe2000000011f */
[----:B------:R-:W-:Y:S01]  /*6a20*/  HFMA2 R10, R10, 3.0517578125e-05, 3.0517578125e-05, R12 ;  /* 0x020002000a0a7831 */ /* 0x000fe2000000000c */
[----:B-1----:R-:W-:Y:S02]  /*6a30*/  F2FP.F16.F32.PACK_AB R12, RZ, R23 ;  /* 0x00000017ff0c723e */ /* 0x002fe400000000ff */
[----:B------:R-:W-:Y:S01]  /*6a40*/  @!P1 FFMA R31, R31, R42, R31 ;  /* 0x0000002a1f1f9223 */ /* 0x000fe2000000001f */
[----:B------:R-:W-:Y:S02]  /*6a50*/  HADD2 R14, R10, 1, 1 ;  /* 0x3c003c000a0e7430 */ /* 0x000fe40000000000 */
[----:B------:R-:W-:-:S03]  /*6a60*/  HSETP2.GEU.AND P0, PT, |R12|.H0_H0, 8.523464202880859375e-06, 8.523464202880859375e-06, PT ;  /* 0x008f008f0c007434 */ /* 0x000fc60003f0ea00 */
[--C-:B------:R-:W-:Y:S01]  /*6a70*/  HADD2.F32 R44, -RZ, R14.reuse.H0_H0 ;  /* 0x2000000eff2c7230 */ /* 0x100fe20000004100 */
[----:B------:R-:W-:Y:S01]  /*6a80*/  @!P1 F2FP.F16.F32.PACK_AB R28, RZ, R31 ;  /* 0x0000001fff1c923e */ /* 0x000fe200000000ff */
[----:B------:R-:W-:Y:S01]  /*6a90*/  HADD2.F32 R42, -RZ, R14.H1_H1 ;  /* 0x3000000eff2a7230 */ /* 0x000fe20000004100 */
[----:B------:R-:W-:Y:S01]  /*6aa0*/  HSETP2.GT.AND P1, PT, |R12|.H0_H0, RZ.H0_H0, PT ;  /* 0x200000ff0c007234 */ /* 0x000fe20003f24a00 */
[----:B------:R-:W1:Y:S04]  /*6ab0*/  MUFU.RCP R33, R44 ;  /* 0x0000002c00217308 */ /* 0x000e680000001000 */
[----:B------:R-:W-:-:S04]  /*6ac0*/  PLOP3.LUT P0, PT, P0, P1, PT, 0xa2, 0x0 ;  /* 0x000000000000781c */ /* 0x000fc80000703472 */
[----:B------:R-:W2:Y:S01]  /*6ad0*/  MUFU.RCP R31, R42 ;  /* 0x0000002a001f7308 */ /* 0x000ea20000001000 */
[----:B-1----:R-:W-:-:S08]  /*6ae0*/  F2FP.F16.F32.PACK_AB R10, RZ, R33 ;  /* 0x00000021ff0a723e */ /* 0x002fd000000000ff */
[----:B------:R-:W-:Y:S01]  /*6af0*/  @!P0 FFMA R20, -R20, R23, 1 ;  /* 0x3f80000014148423 */ /* 0x000fe20000000117 */
[C---:B------:R-:W-:Y:S02]  /*6b00*/  HSETP2.GEU.AND P1, PT, |R10|.reuse.H0_H0, 8.523464202880859375e-06, 8.523464202880859375e-06, PT ;  /* 0x008f008f0a007434 */ /* 0x040fe40003f2ea00 */
[----:B------:R-:W-:-:S05]  /*6b10*/  HSETP2.GT.AND P2, PT, |R10|.H0_H0, RZ.H0_H0, PT ;  /* 0x200000ff0a007234 */ /* 0x000fca0003f44a00 */
[----:B------:R-:W-:Y:S02]  /*6b20*/  PLOP3.LUT P1, PT, P1, P2, PT, 0xa2, 0x0 ;  /* 0x000000000000781c */ /* 0x000fe40000f25472 */
[----:B------:R-:W-:-:S11]  /*6b30*/  ISETP.NE.AND P2, PT, R58, RZ, PT ;  /* 0x000000ff3a00720c */ /* 0x000fd60003f45270 */
[----:B------:R-:W-:Y:S01]  /*6b40*/  @!P1 FFMA R14, -R44, R33, 1 ;  /* 0x3f8000002c0e9423 */ /* 0x000fe20000000121 */
[----:B------:R-:W-:Y:S02]  /*6b50*/  @!P0 FFMA R44, R23, R20, R23 ;  /* 0x00000014172c8223 */ /* 0x000fe40000000017 */
[----:B------:R-:W3:Y:S01]  /*6b60*/  LDS.128 R20, [R0+UR14+0xa00] ;  /* 0x000a000e00147984 */ /* 0x000ee20008000c00 */
[----:B------:R-:W-:Y:S01]  /*6b70*/  @!P1 FFMA R33, R33, R14, R33 ;  /* 0x0000000e21219223 */ /* 0x000fe20000000021 */
[----:B--2---:R-:W-:Y:S02]  /*6b80*/  F2FP.F16.F32.PACK_AB R14, RZ, R31 ;  /* 0x0000001fff0e723e */ /* 0x004fe400000000ff */
[----:B------:R-:W-:Y:S02]  /*6b90*/  @!P0 F2FP.F16.F32.PACK_AB R12, RZ, R44 ;  /* 0x0000002cff0c823e */ /* 0x000fe400000000ff */
[----:B------:R-:W-:Y:S01]  /*6ba0*/  @!P1 F2FP.F16.F32.PACK_AB R10, RZ, R33 ;  /* 0x00000021ff0a923e */ /* 0x000fe200000000ff */
[----:B------:R-:W-:Y:S01]  /*6bb0*/  VIADD R33, R67, 0x28 ;  /* 0x0000002843217836 */ /* 0x000fe20000000000 */
[----:B------:R-:W-:-:S02]  /*6bc0*/  HSETP2.GEU.AND P0, PT, |R14|.H0_H0, 8.523464202880859375e-06, 8.523464202880859375e-06, PT ;  /* 0x008f008f0e007434 */ /* 0x000fc40003f0ea00 */
[----:B------:R-:W-:Y:S02]  /*6bd0*/  HSETP2.GT.AND P1, PT, |R14|.H0_H0, RZ.H0_H0, PT ;  /* 0x200000ff0e007234 */ /* 0x000fe40003f24a00 */
[----:B------:R-:W-:-:S03]  /*6be0*/  PRMT R28, R28, 0x5410, R12 ;  /* 0x000054101c1c7816 */ /* 0x000fc6000000000c */
[----:B------:R-:W-:Y:S02]  /*6bf0*/  PLOP3.LUT P0, PT, P0, P1, PT, 0xa2, 0x0 ;  /* 0x000000000000781c */ /* 0x000fe40000703472 */
[----:B------:R-:W-:-:S04]  /*6c00*/  IADD3 R56, P1, R56, UR8, RZ ;  /* 0x0000000838387c10 */ /* 0x000fc8000ff3e0ff */
[----:B------:R-:W-:Y:S02]  /*6c10*/  IADD3.X R57, R57, UR9, RZ, P1, !PT ;  /* 0x0000000939397c10 */ /* 0x000fe40008ffe4ff */
[----:B------:R-:W-:-:S05]  /*6c20*/  ISETP.LT.AND P1, PT, R30, UR20, P2 ;  /* 0x000000141e007c0c */ /* 0x000fca0009721270 */
[----:B------:R-:W-:-:S04]  /*6c30*/  @!P0 FFMA R42, -R42, R31, 1 ;  /* 0x3f8000002a2a8423 */ /* 0x000fc8000000011f */
[----:B------:R-:W-:-:S04]  /*6c40*/  @!P0 FFMA R31, R31, R42, R31 ;  /* 0x0000002a1f1f8223 */ /* 0x000fc8000000001f */
[----:B------:R1:W-:Y:S01]  /*6c50*/  @P1 STG.E.128 desc[UR26][R56.64], R24 ;  /* 0x0000001838001986 */ /* 0x0003e2000c101d1a */
[----:B------:R-:W-:Y:S02]  /*6c60*/  ISETP.LT.AND P1, PT, R30, UR20, P3 ;  /* 0x000000141e007c0c */ /* 0x000fe40009f21270 */
[----:B------:R-:W-:Y:S01]  /*6c70*/  @!P0 F2FP.F16.F32.PACK_AB R14, RZ, R31 ;  /* 0x0000001fff0e823e */ /* 0x000fe200000000ff */
[C---:B---3--:R-:W-:Y:S01]  /*6c80*/  HFMA2 R20, R84.reuse.H0_H0, R20, R68 ;  /* 0x0000001454147231 */ /* 0x048fe20000000844 */
[----:B------:R-:W-:Y:S01]  /*6c90*/  IADD3 R54, P0, R54, UR6, RZ ;  /* 0x0000000636367c10 */ /* 0x000fe2000ff1e0ff */
[C---:B------:R-:W-:Y:S01]  /*6ca0*/  HFMA2 R21, R84.reuse.H0_H0, R21, R69 ;  /* 0x0000001554157231 */ /* 0x040fe20000000845 */
[----:B------:R-:W-:Y:S01]  /*6cb0*/  PRMT R14, R10, 0x5410, R14 ;  /* 0x000054100a0e7816 */ /* 0x000fe2000000000e */
[C---:B------:R-:W-:Y:S01]  /*6cc0*/  HFMA2 R22, R84.reuse.H0_H0, R22, R70 ;  /* 0x0000001654167231 */ /* 0x040fe20000000846 */
[----:B------:R-:W-:Y:S01]  /*6cd0*/  IADD3.X R55, R55, UR7, RZ, P0, !PT ;  /* 0x0000000737377c10 */ /* 0x000fe200087fe4ff */
[----:B------:R-:W-:Y:S01]  /*6ce0*/  HFMA2 R23, R84.H0_H0, R23, R71 ;  /* 0x0000001754177231 */ /* 0x000fe20000000847 */
[----:B------:R-:W-:Y:S01]  /*6cf0*/  IADD3 R50, P0, R50, UR4, RZ ;  /* 0x0000000432327c10 */ /* 0x000fe2000ff1e0ff */
[----:B------:R-:W-:-:S03]  /*6d00*/  HMUL2 R10, R24, R19 ;  /* 0x00000013180a7232 */ /* 0x000fc60000000000 */
[----:B------:R2:W-:Y:S01]  /*6d10*/  @P1 STG.E.128 desc[UR26][R54.64], R20 ;  /* 0x0000001436001986 */ /* 0x0005e2000c101d1a */
[----:B------:R-:W-:Y:S02]  /*6d20*/  ISETP.LT.AND P1, PT, R30, UR20, P6 ;  /* 0x000000141e007c0c */ /* 0x000fe4000b721270 */
[----:B------:R-:W-:Y:S02]  /*6d30*/  IADD3.X R51, R51, UR5, RZ, P0, !PT ;  /* 0x0000000533337c10 */ /* 0x000fe400087fe4ff */
[----:B------:R-:W-:-:S04]  /*6d40*/  IADD3 R30, P0, R52, UR12, RZ ;  /* 0x0000000c341e7c10 */ /* 0x000fc8000ff1e0ff */
[----:B------:R-:W-:Y:S02]  /*6d50*/  IADD3.X R31, R53, UR13, RZ, P0, !PT ;  /* 0x0000000d351f7c10 */ /* 0x000fe400087fe4ff */
[----:B------:R-:W-:Y:S01]  /*6d60*/  ISETP.LT.AND P0, PT, R33, UR20, P5 ;  /* 0x0000001421007c0c */ /* 0x000fe2000af01270 */
[----:B-1----:R-:W-:Y:S02]  /*6d70*/  HMUL2 R25, R25, R18 ;  /* 0x0000001219197232 */ /* 0x002fe40000000000 */
[----:B------:R-:W-:Y:S02]  /*6d80*/  HMUL2 R26, R26, R28 ;  /* 0x0000001c1a1a7232 */ /* 0x000fe40000000000 */
[----:B------:R-:W-:Y:S02]  /*6d90*/  HMUL2 R27, R27, R14 ;  /* 0x0000000e1b1b7232 */ /* 0x000fe40000000000 */
[----:B--2---:R-:W-:Y:S02]  /*6da0*/  HMUL2 R20, R10, R20 ;  /* 0x000000140a147232 */ /* 0x004fe40000000000 */
[----:B------:R-:W-:-:S02]  /*6db0*/  HMUL2 R21, R25, R21 ;  /* 0x0000001519157232 */ /* 0x000fc40000000000 */
        /* <DEDUP_REMOVED lines=92> */
[----:B------:R-:W-:Y:S02]  /*7380*/  HSET2.BF.EQ.AND R15, -R14, -2.615234375, -2.615234375, PT ;  /* 0xc13bc13b0e0f7433 */ /* 0x000fe40003802180 */
[----:B-1----:R-:W-:Y:S01]  /*7390*/  F2FP.F16.F32.PACK_AB R24, RZ, R28 ;  /* 0x0000001cff18723e */ /* 0x002fe200000000ff */
[----:B------:R-:W-:Y:S01]  /*73a0*/  HFMA2 R16, R16, -0.0009765625, -0.0009765625, R11 ;  /* 0x9400940010107831 */ /* 0x000fe2000000000b */
[----:B------:R-:W-:Y:S01]  /*73b0*/  HSET2.BF.EQ.AND R11, -R14, -2.966796875, -2.966796875, PT ;  /* 0xc1efc1ef0e0b7433 */ /* 0x000fe20003802180 */
[----:B------:R-:W-:Y:S02]  /*73c0*/  @!P1 FFMA R44, -R44, R43, 1 ;  /* 0x3f8000002c2c9423 */ /* 0x000fe4000000012b */
[----:B------:R-:W-:Y:S01]  /*73d0*/  HFMA2 R15, R15, 6.103515625e-05, 6.103515625e-05, R16 ;  /* 0x040004000f0f7831 */ /* 0x000fe20000000010 */
[----:B------:R-:W-:Y:S01]  /*73e0*/  HSETP2.GEU.AND P0, PT, |R24|.H0_H0, 8.523464202880859375e-06, 8.523464202880859375e-06, PT ;  /* 0x008f008f18007434 */ /* 0x000fe20003f0ea00 */
[----:B------:R-:W-:-:S02]  /*73f0*/  @!P1 FFMA R43, R43, R44, R43 ;  /* 0x0000002c2b2b9223 */ /* 0x000fc4000000002b */
[----:B------:R-:W-:Y:S02]  /*7400*/  HFMA2 R11, R11, 3.0517578125e-05, 3.0517578125e-05, R15 ;  /* 0x020002000b0b7831 */ /* 0x000fe4000000000f */
[----:B------:R-:W-:Y:S01]  /*7410*/  HFMA2 R15, R85.H0_H0, R23, R75 ;  /* 0x00000017550f7231 */ /* 0x000fe2000000084b */
[----:B------:R-:W-:Y:S01]  /*7420*/  @!P1 F2FP.F16.F32.PACK_AB R21, RZ, R43 ;  /* 0x0000002bff15923e */ /* 0x000fe200000000ff */
[----:B------:R-:W-:Y:S01]  /*7430*/  HADD2 R18, R11, 1, 1 ;  /* 0x3c003c000b127430 */ /* 0x000fe20000000000 */
[----:B------:R-:W-:Y:S02]  /*7440*/  HSETP2.GT.AND P1, PT, |R24|.H0_H0, RZ.H0_H0, PT ;  /* 0x200000ff18007234 */ /* 0x000fe40003f24a00 */
[--C-:B------:R-:W-:Y:S01]  /*7450*/  HADD2.F32 R23, -RZ, -R15.reuse.H0_H0 ;  /* 0xa000000fff177230 */ /* 0x100fe20000004100 */
[----:B------:R-:W-:Y:S01]  /*7460*/  HSET2.BF.EQ.AND R16, -R15, 0.0226898193359375, 0.0226898193359375, PT ;  /* 0x25cf25cf0f107433 */ /* 0x000fe20003802180 */
[----:B------:R-:W-:Y:S01]  /*7470*/  HADD2.F32 R42, -RZ, R18.H0_H0 ;  /* 0x20000012ff2a7230 */ /* 0x000fe20000004100 */
[----:B------:R-:W-:Y:S01]  /*7480*/  PLOP3.LUT P0, PT, P0, P1, PT, 0xa2, 0x0 ;  /* 0x000000000000781c */ /* 0x000fe20000703472 */
[----:B------:R-:W-:-:S02]  /*7490*/  HADD2.F32 R19, -RZ, -R15.H1_H1 ;  /* 0xb000000fff137230 */ /* 0x000fc40000004100 */
[----:B------:R-:W-:Y:S01]  /*74a0*/  FFMA R23, R23, 1.4426950216293334961, -RZ ;  /* 0x3fb8aa3b17177823 */ /* 0x000fe200000008ff */
[----:B------:R-:W1:Y:S01]  /*74b0*/  MUFU.RCP R29, R42 ;  /* 0x0000002a001d7308 */ /* 0x000e620000001000 */
[----:B------:R-:W-:Y:S02]  /*74c0*/  HADD2.F32 R18, -RZ, R18.H1_H1 ;  /* 0x30000012ff127230 */ /* 0x000fe40000004100 */
[----:B------:R-:W-:-:S05]  /*74d0*/  FFMA R19, R19, 1.4426950216293334961, -RZ ;  /* 0x3fb8aa3b13137823 */ /* 0x000fca00000008ff */
[----:B------:R2:W-:Y:S01]  /*74e0*/  MUFU.EX2 R11, R23 ;  /* 0x00000017000b7308 */ /* 0x0005e20000000800 */
[----:B------:R-:W-:-:S04]  /*74f0*/  @!P0 FFMA R25, -R25, R28, 1 ;  /* 0x3f80000019198423 */ /* 0x000fc8000000011c */
[----:B------:R-:W-:-:S03]  /*7500*/  @!P0 FFMA R28, R28, R25, R28 ;  /* 0x000000191c1c8223 */ /* 0x000fc6000000001c */
[----:B------:R-:W4:Y:S01]  /*7510*/  MUFU.EX2 R10, R19 ;  /* 0x00000013000a7308 */ /* 0x000f220000000800 */
[----:B-1----:R-:W-:Y:S02]  /*7520*/  F2FP.F16.F32.PACK_AB R17, RZ, R29 ;  /* 0x0000001dff11723e */ /* 0x002fe400000000ff */
[----:B------:R-:W-:-:S03]  /*7530*/  @!P0 F2FP.F16.F32.PACK_AB R24, RZ, R28 ;  /* 0x0000001cff18823e */ /* 0x000fc600000000ff */
[C---:B------:R-:W-:Y:S02]  /*7540*/  HSETP2.GEU.AND P1, PT, |R17|.reuse.H0_H0, 8.523464202880859375e-06, 8.523464202880859375e-06, PT ;  /* 0x008f008f11007434 */ /* 0x040fe40003f2ea00 */
[----:B------:R-:W-:Y:S01]  /*7550*/  HSETP2.GT.AND P2, PT, |R17|.H0_H0, RZ.H0_H0, PT ;  /* 0x200000ff11007234 */ /* 0x000fe20003f44a00 */
[----:B------:R-:W1:Y:S01]  /*7560*/  MUFU.RCP R19, R18 ;  /* 0x0000001200137308 */ /* 0x000e620000001000 */
[----:B--2---:R-:W-:Y:S02]  /*7570*/  PRMT R23, R17, 0x7610, R23 ;  /* 0x0000761011177816 */ /* 0x004fe40000000017 */
[----:B------:R-:W-:Y:S02]  /*7580*/  PRMT R21, R21, 0x5410, R24 ;  /* 0x0000541015157816 */ /* 0x000fe40000000018 */
[----:B------:R-:W-:Y:S02]  /*7590*/  PLOP3.LUT P1, PT, P1, P2, PT, 0xa2, 0x0 ;  /* 0x000000000000781c */ /* 0x000fe40000f25472 */
[----:B----4-:R-:W-:-:S02]  /*75a0*/  F2FP.F16.F32.PACK_AB R10, R10, R11 ;  /* 0x0000000b0a0a723e */ /* 0x010fc400000000ff */
[----:B------:R-:W-:-:S05]  /*75b0*/  HSET2.BF.EQ.AND R11, -R15, 0.007297515869140625, 0.007297515869140625, PT ;  /* 0x1f791f790f0b7433 */ /* 0x000fca0003802180 */
[----:B------:R-:W-:Y:S01]  /*75c0*/  HFMA2 R10, R11, -0.0009765625, -0.0009765625, R10 ;  /* 0x940094000b0a7831 */ /* 0x000fe2000000000a */
[----:B------:R-:W-:-:S03]  /*75d0*/  HSET2.BF.EQ.AND R11, -R15, -2.615234375, -2.615234375, PT ;  /* 0xc13bc13b0f0b7433 */ /* 0x000fc60003802180 */
[----:B------:R-:W-:Y:S01]  /*75e0*/  @!P1 FFMA R42, -R42, R29, 1 ;  /* 0x3f8000002a2a9423 */ /* 0x000fe2000000011d */
[----:B------:R-:W-:Y:S01]  /*75f0*/  HFMA2 R16, R16, -0.0009765625, -0.0009765625, R10 ;  /* 0x9400940010107831 */ /* 0x000fe2000000000a */
[----:B------:R-:W-:Y:S02]  /*7600*/  HSET2.BF.EQ.AND R10, -R15, -2.966796875, -2.966796875, PT ;  /* 0xc1efc1ef0f0a7433 */ /* 0x000fe40003802180 */
[----:B------:R-:W-:Y:S01]  /*7610*/  @!P1 FFMA R29, R29, R42, R29 ;  /* 0x0000002a1d1d9223 */ /* 0x000fe2000000001d */
[----:B------:R-:W-:Y:S01]  /*7620*/  HFMA2 R11, R11, 6.103515625e-05, 6.103515625e-05, R16 ;  /* 0x040004000b0b7831 */ /* 0x000fe20000000010 */
[----:B-1----:R-:W-:-:S03]  /*7630*/  F2FP.F16.F32.PACK_AB R25, RZ, R19 ;  /* 0x00000013ff19723e */ /* 0x002fc600000000ff */
[----:B------:R-:W-:Y:S01]  /*7640*/  HFMA2 R10, R10, 3.0517578125e-05, 3.0517578125e-05, R11 ;  /* 0x020002000a0a7831 */ /* 0x000fe2000000000b */
[----:B------:R-:W-:Y:S02]  /*7650*/  @!P1 F2FP.F16.F32.PACK_AB R23, RZ, R29 ;  /* 0x0000001dff17923e */ /* 0x000fe400000000ff */
[C---:B------:R-:W-:Y:S01]  /*7660*/  HSETP2.GEU.AND P0, PT, |R25|.reuse.H0_H0, 8.523464202880859375e-06, 8.523464202880859375e-06, PT ;  /* 0x008f008f19007434 */ /* 0x040fe20003f0ea00 */
[----:B------:R-:W-:Y:S01]  /*7670*/  HADD2 R10, R10, 1, 1 ;  /* 0x3c003c000a0a7430 */ /* 0x000fe20000000000 */
[----:B------:R-:W-:-:S04]  /*7680*/  HSETP2.GT.AND P1, PT, |R25|.H0_H0, RZ.H0_H0, PT ;  /* 0x200000ff19007234 */ /* 0x000fc80003f24a00 */
[--C-:B------:R-:W-:Y:S01]  /*7690*/  HADD2.F32 R44, -RZ, R10.reuse.H0_H0 ;  /* 0x2000000aff2c7230 */ /* 0x100fe20000004100 */
[----:B------:R-:W-:Y:S01]  /*76a0*/  PLOP3.LUT P2, PT, P0, P1, PT, 0xa2, 0x0 ;  /* 0x000000000000781c */ /* 0x000fe20000743472 */
[----:B------:R-:W-:Y:S02]  /*76b0*/  HADD2.F32 R29, -RZ, R10.H1_H1 ;  /* 0x3000000aff1d7230 */ /* 0x000fe40000004100 */
[----:B------:R-:W1:Y:S08]  /*76c0*/  MUFU.RCP R43, R44 ;  /* 0x0000002c002b7308 */ /* 0x000e700000001000 */
[----:B------:R-:W2:Y:S02]  /*76d0*/  MUFU.RCP R28, R29 ;  /* 0x0000001d001c7308 */ /* 0x000ea40000001000 */
[----:B------:R-:W-:-:S04]  /*76e0*/  @!P2 FFMA R18, -R18, R19, 1 ;  /* 0x3f8000001212a423 */ /* 0x000fc80000000113 */
[----:B------:R-:W-:Y:S01]  /*76f0*/  @!P2 FFMA R19, R19, R18, R19 ;  /* 0x000000121313a223 */ /* 0x000fe20000000013 */
[----:B-1----:R-:W-:-:S04]  /*7700*/  F2FP.F16.F32.PACK_AB R11, RZ, R43 ;  /* 0x0000002bff0b723e */ /* 0x002fc800000000ff */
[----:B------:R-:W-:Y:S02]  /*7710*/  @!P2 F2FP.F16.F32.PACK_AB R25, RZ, R19 ;  /* 0x00000013ff19a23e */ /* 0x000fe400000000ff */
[----:B------:R-:W3:Y:S01]  /*7720*/  LDS.128 R16, [R0+UR14+0xa00] ;  /* 0x000a000e00107984 */ /* 0x000ee20008000c00 */
[C---:B------:R-:W-:Y:S02]  /*7730*/  HSETP2.GEU.AND P0, PT, |R11|.reuse.H0_H0, 8.523464202880859375e-06, 8.523464202880859375e-06, PT ;  /* 0x008f008f0b007434 */ /* 0x040fe40003f0ea00 */
[----:B------:R-:W-:Y:S02]  /*7740*/  HSETP2.GT.AND P1, PT, |R11|.H0_H0, RZ.H0_H0, PT ;  /* 0x200000ff0b007234 */ /* 0x000fe40003f24a00 */
[----:B--2---:R-:W-:Y:S02]  /*7750*/  F2FP.F16.F32.PACK_AB R10, RZ, R28 ;  /* 0x0000001cff0a723e */ /* 0x004fe400000000ff */
[----:B------:R-:W-:Y:S02]  /*7760*/  ISETP.NE.AND P2, PT, R58, RZ, PT ;  /* 0x000000ff3a00720c */ /* 0x000fe40003f45270 */
[----:B------:R-:W-:-:S02]  /*7770*/  PLOP3.LUT P0, PT, P0, P1, PT, 0xa2, 0x0 ;  /* 0x000000000000781c */ /* 0x000fc40000703472 */
[C---:B------:R-:W-:Y:S02]  /*7780*/  HSETP2.GEU.AND P1, PT, |R10|.reuse.H0_H0, 8.523464202880859375e-06, 8.523464202880859375e-06, PT ;  /* 0x008f008f0a007434 */ /* 0x040fe40003f2ea00 */
[----:B------:R-:W-:Y:S02]  /*7790*/  HSETP2.GT.AND P3, PT, |R10|.H0_H0, RZ.H0_H0, PT ;  /* 0x200000ff0a007234 */ /* 0x000fe40003f64a00 */
[----:B------:R-:W-:Y:S02]  /*77a0*/  ISETP.LT.AND P2, PT, R33, UR20, P2 ;  /* 0x0000001421007c0c */ /* 0x000fe40009741270 */
[----:B------:R-:W-:Y:S02]  /*77b0*/  PRMT R23, R23, 0x5410, R25 ;  /* 0x0000541017177816 */ /* 0x000fe40000000019 */
[----:B------:R-:W-:Y:S02]  /*77c0*/  PLOP3.LUT P1, PT, P1, P3, PT, 0xa2, 0x0 ;  /* 0x000000000000781c */ /* 0x000fe40000f27472 */
[----:B------:R-:W-:Y:S01]  /*77d0*/  ISETP.NE.AND P3, PT, R32, RZ, PT ;  /* 0x000000ff2000720c */ /* 0x000fe20003f65270 */
[----:B------:R-:W-:-:S04]  /*77e0*/  @!P0 FFMA R44, -R44, R43, 1 ;  /* 0x3f8000002c2c8423 */ /* 0x000fc8000000012b */
[----:B------:R-:W-:-:S05]  /*77f0*/  @!P0 FFMA R43, R43, R44, R43 ;  /* 0x0000002c2b2b8223 */ /* 0x000fca000000002b */
[----:B------:R-:W-:Y:S01]  /*7800*/  @!P0 F2FP.F16.F32.PACK_AB R11, RZ, R43 ;  /* 0x0000002bff0b823e */ /* 0x000fe200000000ff */
[----:B------:R-:W-:-:S04]  /*7810*/  @!P1 FFMA R29, -R29, R28, 1 ;  /* 0x3f8000001d1d9423 */ /* 0x000fc8000000011c */
[----:B------:R-:W-:Y:S01]  /*7820*/  @!P1 FFMA R28, R28, R29, R28 ;  /* 0x0000001d1c1c9223 */ /* 0x000fe2000000001c */
[----:B---3--:R-:W-:-:S04]  /*7830*/  HFMA2 R16, R84.H0_H0, R16, R68 ;  /* 0x0000001054107231 */ /* 0x008fc80000000844 */
[----:B------:R-:W-:Y:S01]  /*7840*/  @!P1 F2FP.F16.F32.PACK_AB R10, RZ, R28 ;  /* 0x0000001cff0a923e */ /* 0x000fe200000000ff */
[C---:B------:R-:W-:Y:S01]  /*7850*/  HFMA2 R17, R84.reuse.H0_H0, R17, R69 ;  /* 0x0000001154117231 */ /* 0x040fe20000000845 */
[----:B------:R-:W-:Y:S01]  /*7860*/  IADD3 R28, P0, R56, UR8, RZ ;  /* 0x00000008381c7c10 */ /* 0x000fe2000ff1e0ff */
[C---:B------:R-:W-:Y:S01]  /*7870*/  HFMA2 R18, R84.reuse.H0_H0, R18, R70 ;  /* 0x0000001254127231 */ /* 0x040fe20000000846 */
[----:B------:R-:W-:Y:S01]  /*7880*/  ISETP.LT.AND P1, PT, R33, UR20, P3 ;  /* 0x0000001421007c0c */ /* 0x000fe20009f21270 */
[----:B------:R-:W-:Y:S01]  /*7890*/  HFMA2 R19, R84.H0_H0, R19, R71 ;  /* 0x0000001354137231 */ /* 0x000fe20000000847 */
[----:B------:R-:W-:Y:S02]  /*78a0*/  IADD3.X R29, R57, UR9, RZ, P0, !PT ;  /* 0x00000009391d7c10 */ /* 0x000fe400087fe4ff */
[----:B------:R-:W-:Y:S02]  /*78b0*/  IADD3 R42, P0, R54, UR6, RZ ;  /* 0x00000006362a7c10 */ /* 0x000fe4000ff1e0ff */
[----:B------:R-:W-:Y:S01]  /*78c0*/  PRMT R11, R11, 0x5410, R10 ;  /* 0x000054100b0b7816 */ /* 0x000fe2000000000a */
[----:B------:R-:W-:Y:S01]  /*78d0*/  HMUL2 R10, R12, R22 ;  /* 0x000000160c0a7232 */ /* 0x000fe20000000000 */
[----:B------:R-:W-:Y:S01]  /*78e0*/  IADD3.X R43, R55, UR7, RZ, P0, !PT ;  /* 0x00000007372b7c10 */ /* 0x000fe200087fe4ff */
[----:B------:R-:W-:Y:S01]  /*78f0*/  VIADD R22, R67, 0x30 ;  /* 0x0000003043167836 */ /* 0x000fe20000000000 */
[----:B------:R1:W-:Y:S01]  /*7900*/  @P2 STG.E.128 desc[UR26][R28.64], R12 ;  /* 0x0000000c1c002986 */ /* 0x0003e2000c101d1a */
[----:B------:R-:W-:-:S02]  /*7910*/  ISETP.LT.AND P2, PT, R33, UR20, P6 ;  /* 0x0000001421007c0c */ /* 0x000fc4000b741270 */
[----:B------:R-:W-:Y:S01]  /*7920*/  IADD3 R24, P0, R50, UR4, RZ ;  /* 0x0000000432187c10 */ /* 0x000fe2000ff1e0ff */
        /* <DEDUP_REMOVED lines=32> */
[C---:B------:R-:W-:Y:S01]  /*7b30*/  HSET2.BF.EQ.AND R4, -R16.reuse, 0.007297515869140625, 0.007297515869140625, PT ;  /* 0x1f791f7910047433 */ /* 0x040fe20003802180 */
[----:B------:R-:W-:Y:S01]  /*7b40*/  HADD2.F32 R10, -RZ, -R16.H1_H1 ;  /* 0xb0000010ff0a7230 */ /* 0x000fe20000004100 */
[----:B------:R-:W-:Y:S01]  /*7b50*/  HSET2.BF.EQ.AND R6, -R16, 0.0226898193359375, 0.0226898193359375, PT ;  /* 0x25cf25cf10067433 */ /* 0x000fe20003802180 */
[--C-:B------:R-:W-:Y:S02]  /*7b60*/  HADD2.F32 R13, -RZ, -R17.reuse.H0_H0 ;  /* 0xa0000011ff0d7230 */ /* 0x100fe40000004100 */
[----:B------:R-:W-:Y:S01]  /*7b70*/  FFMA R11, R11, 1.4426950216293334961, -RZ ;  /* 0x3fb8aa3b0b0b7823 */ /* 0x000fe200000008ff */
[----:B------:R-:W-:Y:S02]  /*7b80*/  HADD2.F32 R12, -RZ, -R17.H1_H1 ;  /* 0xb0000011ff0c7230 */ /* 0x000fe40000004100 */
[----:B------:R-:W-:Y:S01]  /*7b90*/  FFMA R10, R10, 1.4426950216293334961, -RZ ;  /* 0x3fb8aa3b0a0a7823 */ /* 0x000fe200000008ff */
[----:B------:R-:W-:Y:S01]  /*7ba0*/  HSET2.BF.EQ.AND R8, -R17, 0.0226898193359375, 0.0226898193359375, PT ;  /* 0x25cf25cf11087433 */ /* 0x000fe20003802180 */
[----:B------:R-:W-:Y:S01]  /*7bb0*/  FFMA R13, R13, 1.4426950216293334961, -RZ ;  /* 0x3fb8aa3b0d0d7823 */ /* 0x000fe200000008ff */
[----:B------:R-:W-:Y:S01]  /*7bc0*/  MUFU.EX2 R11, R11 ;  /* 0x0000000b000b7308 */ /* 0x000fe20000000800 */
[----:B------:R-:W-:-:S07]  /*7bd0*/  FFMA R12, R12, 1.4426950216293334961, -RZ ;  /* 0x3fb8aa3b0c0c7823 */ /* 0x000fce00000008ff */
[----:B------:R-:W1:Y:S08]  /*7be0*/  MUFU.EX2 R2, R10 ;  /* 0x0000000a00027308 */ /* 0x000e700000000800 */
[----:B------:R-:W-:Y:S01]  /*7bf0*/  MUFU.EX2 R13, R13 ;  /* 0x0000000d000d7308 */ /* 0x000fe20000000800 */
[----:B-1----:R-:W-:-:S05]  /*7c00*/  F2FP.F16.F32.PACK_AB R2, R2, R11 ;  /* 0x0000000b0202723e */ /* 0x002fca00000000ff */
[----:B------:R-:W-:Y:S01]  /*7c10*/  HFMA2 R2, R4, -0.0009765625, -0.0009765625, R2 ;  /* 0x9400940004027831 */ /* 0x000fe20000000002 */
[----:B------:R-:W-:-:S03]  /*7c20*/  HSET2.BF.EQ.AND R4, -R16, -2.615234375, -2.615234375, PT ;  /* 0xc13bc13b10047433 */ /* 0x000fc60003802180 */
[----:B------:R-:W-:Y:S01]  /*7c30*/  HFMA2 R6, R6, -0.0009765625, -0.0009765625, R2 ;  /* 0x9400940006067831 */ /* 0x000fe20000000002 */
[----:B------:R-:W-:-:S03]  /*7c40*/  HSET2.BF.EQ.AND R2, -R16, -2.966796875, -2.966796875, PT ;  /* 0xc1efc1ef10027433 */ /* 0x000fc60003802180 */
[----:B------:R-:W-:-:S04]  /*7c50*/  HFMA2 R4, R4, 6.103515625e-05, 6.103515625e-05, R6 ;  /* 0x0400040004047831 */ /* 0x000fc80000000006 */
[----:B------:R-:W-:Y:S01]  /*7c60*/  HFMA2 R2, R2, 3.0517578125e-05, 3.0517578125e-05, R4 ;  /* 0x0200020002027831 */ /* 0x000fe20000000004 */
[----:B------:R-:W-:-:S03]  /*7c70*/  HSET2.BF.EQ.AND R4, -R17, 0.007297515869140625, 0.007297515869140625, PT ;  /* 0x1f791f7911047433 */ /* 0x000fc60003802180 */
[----:B------:R-:W-:Y:S02]  /*7c80*/  HADD2 R20, R2, 1, 1 ;  /* 0x3c003c0002147430 */ /* 0x000fe40000000000 */
[----:B------:R-:W1:Y:S03]  /*7c90*/  MUFU.EX2 R2, R12 ;  /* 0x0000000c00027308 */ /* 0x000e660000000800 */
[--C-:B------:R-:W-:Y:S02]  /*7ca0*/  HADD2.F32 R18, -RZ, R20.reuse.H1_H1 ;  /* 0x30000014ff127230 */ /* 0x100fe40000004100 */
[----:B------:R-:W-:-:S03]  /*7cb0*/  HADD2.F32 R20, -RZ, R20.H0_H0 ;  /* 0x20000014ff147230 */ /* 0x000fc60000004100 */
[----:B------:R-:W2:Y:S08]  /*7cc0*/  MUFU.RCP R11, R18 ;  /* 0x00000012000b7308 */ /* 0x000eb00000001000 */
[----:B------:R-:W4:Y:S01]  /*7cd0*/  MUFU.RCP R19, R20 ;  /* 0x0000001400137308 */ /* 0x000f220000001000 */
        /* <DEDUP_REMOVED lines=12> */
[----:B------:R-:W-:Y:S01]  /*7da0*/  HADD2 R12, R2, 1, 1 ;  /* 0x3c003c00020c7430 */ /* 0x000fe20000000000 */
[----:B------:R-:W-:-:S02]  /*7db0*/  HSETP2.GEU.AND P0, PT, |R10|.H0_H0, 8.523464202880859375e-06, 8.523464202880859375e-06, PT ;  /* 0x008f008f0a007434 */ /* 0x000fc40003f0ea00 */
[----:B------:R-:W-:Y:S02]  /*7dc0*/  HSETP2.GT.AND P1, PT, |R10|.H0_H0, RZ.H0_H0, PT ;  /* 0x200000ff0a007234 */ /* 0x000fe40003f24a00 */
[----:B------:R-:W-:-:S03]  /*7dd0*/  HADD2.F32 R36, -RZ, R12.H0_H0 ;  /* 0x2000000cff247230 */ /* 0x000fc60000004100 */
[----:B------:R-:W-:Y:S01]  /*7de0*/  PLOP3.LUT P0, PT, P0, P1, PT, 0xa2, 0x0 ;  /* 0x000000000000781c */ /* 0x000fe20000703472 */
[----:B------:R-:W1:Y:S02]  /*7df0*/  MUFU.RCP R33, R36 ;  /* 0x0000002400217308 */ /* 0x000e640000001000 */
[----:B------:R-:W-:-:S04]  /*7e00*/  @!P2 FFMA R18, -R18, R11, 1 ;  /* 0x3f8000001212a423 */ /* 0x000fc8000000010b */
[----:B------:R-:W-:Y:S01]  /*7e10*/  @!P2 FFMA R11, R11, R18, R11 ;  /* 0x000000120b0ba223 */ /* 0x000fe2000000000b */
[----:B------:R-:W-:-:S04]  /*7e20*/  HFMA2 R18, R85.H0_H0, R14, R74 ;  /* 0x0000000e55127231 */ /* 0x000fc8000000084a */
[----:B------:R-:W-:Y:S01]  /*7e30*/  @!P2 F2FP.F16.F32.PACK_AB R6, RZ, R11 ;  /* 0x0000000bff06a23e */ /* 0x000fe200000000ff */
[--C-:B------:R-:W-:Y:S02]  /*7e40*/  HADD2.F32 R14, -RZ, -R18.reuse.H0_H0 ;  /* 0xa0000012ff0e7230 */ /* 0x100fe40000004100 */
[----:B------:R-:W-:Y:S01]  /*7e50*/  @!P0 FFMA R20, -R20, R19, 1 ;  /* 0x3f80000014148423 */ /* 0x000fe20000000113 */
[----:B------:R-:W-:Y:S01]  /*7e60*/  HADD2.F32 R13, -RZ, -R18.H1_H1 ;  /* 0xb0000012ff0d7230 */ /* 0x000fe20000004100 */
[----:B------:R-:W-:Y:S01]  /*7e70*/  HSET2.BF.EQ.AND R4, -R18, 0.007297515869140625, 0.007297515869140625, PT ;  /* 0x1f791f7912047433 */ /* 0x000fe20003802180 */
[----:B------:R-:W-:Y:S01]  /*7e80*/  FFMA R14, R14, 1.4426950216293334961, -RZ ;  /* 0x3fb8aa3b0e0e7823 */ /* 0x000fe200000008ff */
[----:B-1----:R-:W-:Y:S02]  /*7e90*/  F2FP.F16.F32.PACK_AB R8, RZ, R33 ;  /* 0x00000021ff08723e */ /* 0x002fe400000000ff */
[----:B------:R-:W-:Y:S01]  /*7ea0*/  FFMA R13, R13, 1.4426950216293334961, -RZ ;  /* 0x3fb8aa3b0d0d7823 */ /* 0x000fe200000008ff */
[----:B------:R-:W-:Y:S01]  /*7eb0*/  @!P0 FFMA R19, R19, R20, R19 ;  /* 0x0000001413138223 */ /* 0x000fe20000000013 */
[----:B------:R1:W-:Y:S01]  /*7ec0*/  MUFU.EX2 R11, R14 ;  /* 0x0000000e000b7308 */ /* 0x0003e20000000800 */
[----:B------:R-:W-:-:S02]  /*7ed0*/  HSETP2.GEU.AND P1, PT, |R8|.H0_H0, 8.523464202880859375e-06, 8.523464202880859375e-06, PT ;  /* 0x008f008f08007434 */ /* 0x000fc40003f2ea00 */
[----:B------:R-:W-:Y:S02]  /*7ee0*/  HSETP2.GT.AND P3, PT, |R8|.H0_H0, RZ.H0_H0, PT ;  /* 0x200000ff08007234 */ /* 0x000fe40003f64a00 */
[----:B------:R-:W-:Y:S01]  /*7ef0*/  @!P0 F2FP.F16.F32.PACK_AB R10, RZ, R19 ;  /* 0x00000013ff0a823e */ /* 0x000fe200000000ff */
[----:B------:R-:W-:Y:S02]  /*7f00*/  HFMA2 R19, R85.H0_H0, R15, R75 ;  /* 0x0000000f55137231 */ /* 0x000fe4000000084b */
[----:B------:R-:W2:Y:S01]  /*7f10*/  MUFU.EX2 R2, R13 ;  /* 0x0000000d00027308 */ /* 0x000ea20000000800 */
[----:B------:R-:W-:Y:S02]  /*7f20*/  PLOP3.LUT P1, PT, P1, P3, PT, 0xa2, 0x0 ;  /* 0x000000000000781c */ /* 0x000fe40000f27472 */
[----:B------:R-:W-:Y:S01]  /*7f30*/  ISETP.NE.AND P3, PT, R32, RZ, PT ;  /* 0x000000ff2000720c */ /* 0x000fe20003f65270 */
[----:B------:R-:W-:Y:S01]  /*7f40*/  HADD2.F32 R15, -RZ, -R19.H0_H0 ;  /* 0xa0000013ff0f7230 */ /* 0x000fe20000004100 */
[----:B------:R-:W-:-:S04]  /*7f50*/  PRMT R10, R10, 0x5410, R6 ;  /* 0x000054100a0a7816 */ /* 0x000fc80000000006 */
[----:B------:R-:W-:Y:S01]  /*7f60*/  FFMA R15, R15, 1.4426950216293334961, -RZ ;  /* 0x3fb8aa3b0f0f7823 */ /* 0x000fe200000008ff */
[----:B-1----:R-:W-:Y:S01]  /*7f70*/  HADD2.F32 R14, -RZ, R12.H1_H1 ;  /* 0x3000000cff0e7230 */ /* 0x002fe20000004100 */
[----:B------:R-:W-:Y:S01]  /*7f80*/  HSET2.BF.EQ.AND R12, -R19, 0.0226898193359375, 0.0226898193359375, PT ;  /* 0x25cf25cf130c7433 */ /* 0x000fe20003802180 */
[----:B------:R-:W-:Y:S02]  /*7f90*/  HMUL2 R6, R16, R10 ;  /* 0x0000000a10067232 */ /* 0x000fe40000000000 */
[----:B------:R-:W-:Y:S01]  /*7fa0*/  @!P1 FFMA R36, -R36, R33, 1 ;  /* 0x3f80000024249423 */ /* 0x000fe20000000121 */
[----:B------:R-:W-:Y:S01]  /*7fb0*/  MUFU.EX2 R15, R15 ;  /* 0x0000000f000f7308 */ /* 0x000fe20000000800 */
[----:B--2---:R-:W-:Y:S02]  /*7fc0*/  F2FP.F16.F32.PACK_AB R2, R2, R11 ;  /* 0x0000000b0202723e */ /* 0x004fe400000000ff */
[----:B------:R-:W-:Y:S01]  /*7fd0*/  @!P1 FFMA R33, R33, R36, R33 ;  /* 0x0000002421219223 */ /* 0x000fe20000000021 */
[----:B------:R-:W-:-:S02]  /*7fe0*/  HSET2.BF.EQ.AND R11, -R18, 0.0226898193359375, 0.0226898193359375, PT ;  /* 0x25cf25cf120b7433 */ /* 0x000fc40003802180 */
[----:B------:R-:W-:Y:S01]  /*7ff0*/  HFMA2 R2, R4, -0.0009765625, -0.0009765625, R2 ;  /* 0x9400940004027831 */ /* 0x000fe20000000002 */
[C---:B------:R-:W-:Y:S01]  /*8000*/  HSET2.BF.EQ.AND R4, -R18.reuse, -2.615234375, -2.615234375, PT ;  /* 0xc13bc13b12047433 */ /* 0x040fe20003802180 */
[----:B------:R-:W1:Y:S01]  /*8010*/  MUFU.RCP R21, R14 ;  /* 0x0000000e00157308 */ /* 0x000e620000001000 */
[----:B------:R-:W-:Y:S01]  /*8020*/  @!P1 F2FP.F16.F32.PACK_AB R8, RZ, R33 ;  /* 0x00000021ff08923e */ /* 0x000fe200000000ff */
[----:B------:R-:W-:Y:S01]  /*8030*/  HFMA2 R11, R11, -0.0009765625, -0.0009765625, R2 ;  /* 0x940094000b0b7831 */ /* 0x000fe20000000002 */
[----:B------:R-:W-:Y:S01]  /*8040*/  HSET2.BF.EQ.AND R2, -R18, -2.966796875, -2.966796875, PT ;  /* 0xc1efc1ef12027433 */ /* 0x000fe20003802180 */
[----:B------:R-:W-:Y:S02]  /*8050*/  HADD2.F32 R33, -RZ, -R19.H1_H1 ;  /* 0xb0000013ff217230 */ /* 0x000fe40000004100 */
[----:B------:R-:W-:-:S03]  /*8060*/  HFMA2 R4, R4, 6.103515625e-05, 6.103515625e-05, R11 ;  /* 0x0400040004047831 */ /* 0x000fc6000000000b */
[----:B------:R-:W-:Y:S01]  /*8070*/  FFMA R33, R33, 1.4426950216293334961, -RZ ;  /* 0x3fb8aa3b21217823 */ /* 0x000fe200000008ff */
[----:B------:R-:W-:Y:S01]  /*8080*/  HFMA2 R2, R2, 3.0517578125e-05, 3.0517578125e-05, R4 ;  /* 0x0200020002027831 */ /* 0x000fe20000000004 */
[----:B------:R-:W-:-:S03]  /*8090*/  HSET2.BF.EQ.AND R4, -R19, 0.007297515869140625, 0.007297515869140625, PT ;  /* 0x1f791f7913047433 */ /* 0x000fc60003802180 */
[----:B------:R-:W-:Y:S02]  /*80a0*/  HADD2 R13, R2, 1, 1 ;  /* 0x3c003c00020d7430 */ /* 0x000fe40000000000 */
[----:B------:R-:W2:Y:S01]  /*80b0*/  MUFU.EX2 R2, R33 ;  /* 0x0000002100027308 */ /* 0x000ea20000000800 */
[----:B-1----:R-:W-:Y:S02]  /*80c0*/  F2FP.F16.F32.PACK_AB R20, RZ, R21 ;  /* 0x00000015ff14723e */ /* 0x002fe400000000ff */
[--C-:B------:R-:W-:Y:S02]  /*80d0*/  HADD2.F32 R34, -RZ, R13.reuse.H0_H0 ;  /* 0x2000000dff227230 */ /* 0x100fe40000004100 */
[----:B------:R-:W-:Y:S01]  /*80e0*/  HADD2.F32 R13, -RZ, R13.H1_H1 ;  /* 0x3000000dff0d7230 */ /* 0x000fe20000004100 */
[C---:B------:R-:W-:Y:S02]  /*80f0*/  HSETP2.GEU.AND P0, PT, |R20|.reuse.H0_H0, 8.523464202880859375e-06, 8.523464202880859375e-06, PT ;  /* 0x008f008f14007434 */ /* 0x040fe40003f0ea00 */
[----:B------:R-:W1:Y:S01]  /*8100*/  MUFU.RCP R23, R34 ;  /* 0x0000002200177308 */ /* 0x000e620000001000 */
[----:B------:R-:W-:-:S05]  /*8110*/  HSETP2.GT.AND P1, PT, |R20|.H0_H0, RZ.H0_H0, PT ;  /* 0x200000ff14007234 */ /* 0x000fca0003f24a00 */
[----:B------:R-:W-:Y:S02]  /*8120*/  PLOP3.LUT P0, PT, P0, P1, PT, 0xa2, 0x0 ;  /* 0x000000000000781c */ /* 0x000fe40000703472 */
[----:B------:R-:W4:Y:S01]  /*8130*/  MUFU.RCP R36, R13 ;  /* 0x0000000d00247308 */ /* 0x000f220000001000 */
[----:B--2---:R-:W-:-:S05]  /*8140*/  F2FP.F16.F32.PACK_AB R2, R2, R15 ;  /* 0x0000000f0202723e */ /* 0x004fca00000000ff */
[----:B------:R-:W-:Y:S01]  /*8150*/  HFMA2 R2, R4, -0.0009765625, -0.0009765625, R2 ;  /* 0x9400940004027831 */ /* 0x000fe20000000002 */
[C---:B------:R-:W-:Y:S02]  /*8160*/  HSET2.BF.EQ.AND R4, -R19.reuse, -2.615234375, -2.615234375, PT ;  /* 0xc13bc13b13047433 */ /* 0x040fe40003802180 */
[----:B-1----:R-:W-:Y:S01]  /*8170*/  F2FP.F16.F32.PACK_AB R11, RZ, R23 ;  /* 0x00000017ff0b723e */ /* 0x002fe200000000ff */
[----:B------:R-:W-:Y:S01]  /*8180*/  HFMA2 R12, R12, -0.0009765625, -0.0009765625, R2 ;  /* 0x940094000c0c7831 */ /* 0x000fe20000000002 */
[----:B------:R-:W-:Y:S01]  /*8190*/  HSET2.BF.EQ.AND R2, -R19, -2.966796875, -2.966796875, PT ;  /* 0xc1efc1ef13027433 */ /* 0x000fe20003802180 */
[----:B------:R-:W-:Y:S02]  /*81a0*/  @!P0 FFMA R14, -R14, R21, 1 ;  /* 0x3f8000000e0e8423 */ /* 0x000fe40000000115 */
[----:B------:R-:W-:Y:S01]  /*81b0*/  HFMA2 R4, R4, 6.103515625e-05, 6.103515625e-05, R12 ;  /* 0x0400040004047831 */ /* 0x000fe2000000000c */
[C---:B------:R-:W-:Y:S01]  /*81c0*/  HSETP2.GEU.AND P1, PT, |R11|.reuse.H0_H0, 8.523464202880859375e-06, 8.523464202880859375e-06, PT ;  /* 0x008f008f0b007434 */ /* 0x040fe20003f2ea00 */
[----:B------:R-:W-:Y:S01]  /*81d0*/  @!P0 FFMA R21, R21, R14, R21 ;  /* 0x0000000e15158223 */ /* 0x000fe20000000015 */
[----:B------:R-:W-:Y:S01]  /*81e0*/  HSETP2.GT.AND P2, PT, |R11|.H0_H0, RZ.H0_H0, PT ;  /* 0x200000ff0b007234 */ /* 0x000fe20003f44a00 */
[----:B------:R-:W-:Y:S01]  /*81f0*/  HFMA2 R2, R2, 3.0517578125e-05, 3.0517578125e-05, R4 ;  /* 0x0200020002027831 */ /* 0x000fe20000000004 */
[----:B----4-:R-:W-:-:S02]  /*8200*/  F2FP.F16.F32.PACK_AB R4, RZ, R36 ;  /* 0x00000024ff04723e */ /* 0x010fc400000000ff */
[----:B------:R-:W-:Y:S01]  /*8210*/  @!P0 F2FP.F16.F32.PACK_AB R20, RZ, R21 ;  /* 0x00000015ff14823e */ /* 0x000fe200000000ff */
[----:B------:R-:W-:Y:S01]  /*8220*/  HADD2 R12, R2, 1, 1 ;  /* 0x3c003c00020c7430 */ /* 0x000fe20000000000 */
[----:B------:R-:W-:Y:S02]  /*8230*/  PLOP3.LUT P1, PT, P1, P2, PT, 0xa2, 0x0 ;  /* 0x000000000000781c */ /* 0x000fe40000f25472 */
[----:B------:R-:W-:Y:S02]  /*8240*/  HSETP2.GEU.AND P0, PT, |R4|.H0_H0, 8.523464202880859375e-06, 8.523464202880859375e-06, PT ;  /* 0x008f008f04007434 */ /* 0x000fe40003f0ea00 */
[----:B------:R-:W-:Y:S01]  /*8250*/  HADD2.F32 R38, -RZ, R12.H0_H0 ;  /* 0x2000000cff267230 */ /* 0x000fe20000004100 */
[----:B------:R-:W-:-:S03]  /*8260*/  PRMT R8, R8, 0x5410, R20 ;  /* 0x0000541008087816 */ /* 0x000fc60000000014 */
[----:B------:R-:W1:Y:S05]  /*8270*/  MUFU.RCP R15, R38 ;  /* 0x00000026000f7308 */ /* 0x000e6a0000001000 */
[----:B------:R-:W-:-:S04]  /*8280*/  @!P1 FFMA R34, -R34, R23, 1 ;  /* 0x3f80000022229423 */ /* 0x000fc80000000117 */
[----:B------:R-:W-:Y:S01]  /*8290*/  @!P1 FFMA R23, R23, R34, R23 ;  /* 0x0000002217179223 */ /* 0x000fe20000000017 */
[----:B------:R-:W-:-:S04]  /*82a0*/  HADD2.F32 R34, -RZ, R12.H1_H1 ;  /* 0x3000000cff227230 */ /* 0x000fc80000004100 */
[----:B------:R-:W-:Y:S02]  /*82b0*/  @!P1 F2FP.F16.F32.PACK_AB R11, RZ, R23 ;  /* 0x00000017ff0b923e */ /* 0x000fe400000000ff */
[----:B------:R-:W-:Y:S01]  /*82c0*/  HSETP2.GT.AND P1, PT, |R4|.H0_H0, RZ.H0_H0, PT ;  /* 0x200000ff04007234 */ /* 0x000fe20003f24a00 */
[----:B------:R-:W2:Y:S01]  /*82d0*/  MUFU.RCP R23, R34 ;  /* 0x0000002200177308 */ /* 0x000ea20000001000 */
[----:B-1----:R-:W-:-:S03]  /*82e0*/  F2FP.F16.F32.PACK_AB R2, RZ, R15 ;  /* 0x0000000fff02723e */ /* 0x002fc600000000ff */
[----:B------:R-:W-:Y:S02]  /*82f0*/  PLOP3.LUT P0, PT, P0, P1, PT, 0xa2, 0x0 ;  /* 0x000000000000781c */ /* 0x000fe40000703472 */
[C---:B------:R-:W-:Y:S02]  /*8300*/  HSETP2.GEU.AND P1, PT, |R2|.reuse.H0_H0, 8.523464202880859375e-06, 8.523464202880859375e-06, PT ;  /* 0x008f008f02007434 */ /* 0x040fe40003f2ea00 */
[----:B------:R-:W-:-:S05]  /*8310*/  HSETP2.GT.AND P2, PT, |R2|.H0_H0, RZ.H0_H0, PT ;  /* 0x200000ff02007234 */ /* 0x000fca0003f44a00 */
[----:B------:R-:W-:Y:S02]  /*8320*/  PLOP3.LUT P1, PT, P1, P2, PT, 0xa2, 0x0 ;  /* 0x000000000000781c */ /* 0x000fe40000f25472 */
[----:B------:R-:W-:Y:S02]  /*8330*/  ISETP.NE.AND P2, PT, R58, RZ, PT ;  /* 0x000000ff3a00720c */ /* 0x000fe40003f45270 */
[----:B------:R-:W-:Y:S01]  /*8340*/  @!P0 FFMA R13, -R13, R36, 1 ;  /* 0x3f8000000d0d8423 */ /* 0x000fe20000000124 */
[----:B--2---:R-:W-:-:S03]  /*8350*/  F2FP.F16.F32.PACK_AB R21, RZ, R23 ;  /* 0x00000017ff15723e */ /* 0x004fc600000000ff */
[----:B------:R-:W-:-:S05]  /*8360*/  @!P0 FFMA R36, R36, R13, R36 ;  /* 0x0000000d24248223 */ /* 0x000fca0000000024 */
[----:B------:R-:W-:Y:S01]  /*8370*/  @!P1 FFMA R38, -R38, R15, 1 ;  /* 0x3f80000026269423 */ /* 0x000fe2000000010f */
[----:B------:R-:W-:Y:S02]  /*8380*/  @!P0 F2FP.F16.F32.PACK_AB R4, RZ, R36 ;  /* 0x00000024ff04823e */ /* 0x000fe400000000ff */
[C---:B------:R-:W-:Y:S01]  /*8390*/  HSETP2.GEU.AND P0, PT, |R21|.reuse.H0_H0, 8.523464202880859375e-06, 8.523464202880859375e-06, PT ;  /* 0x008f008f15007434 */ /* 0x040fe20003f0ea00 */
[----:B------:R-:W-:Y:S01]  /*83a0*/  @!P1 FFMA R33, R15, R38, R15 ;  /* 0x000000260f219223 */ /* 0x000fe2000000000f */
[----:B------:R-:W-:Y:S01]  /*83b0*/  PRMT R11, R11, 0x5410, R4 ;  /* 0x000054100b0b7816 */ /* 0x000fe20000000004 */
[----:B------:R-:W3:Y:S03]  /*83c0*/  LDS.128 R12, [R0+UR14+0xa00] ;  /* 0x000a000e000c7984 */ /* 0x000ee60008000c00 */
[----:B------:R-:W-:Y:S02]  /*83d0*/  @!P1 F2FP.F16.F32.PACK_AB R2, RZ, R33 ;  /* 0x00000021ff02923e */ /* 0x000fe400000000ff */
[----:B------:R-:W-:-:S05]  /*83e0*/  HSETP2.GT.AND P1, PT, |R21|.H0_H0, RZ.H0_H0, PT ;  /* 0x200000ff15007234 */ /* 0x000fca0003f24a00 */
[----:B------:R-:W-:Y:S02]  /*83f0*/  PLOP3.LUT P0, PT, P0, P1, PT, 0xa2, 0x0 ;  /* 0x000000000000781c */ /* 0x000fe40000703472 */
[----:B------:R-:W-:-:S04]  /*8400*/  IADD3 R28, P1, R28, UR8, RZ ;  /* 0x000000081c1c7c10 */ /* 0x000fc8000ff3e0ff */
[----:B------:R-:W-:Y:S02]  /*8410*/  IADD3.X R29, R29, UR9, RZ, P1, !PT ;  /* 0x000000091d1d7c10 */ /* 0x000fe40008ffe4ff */
[C---:B------:R-:W-:Y:S02]  /*8420*/  ISETP.LT.AND P1, PT, R22.reuse, UR20, P2 ;  /* 0x0000001416007c0c */ /* 0x040fe40009721270 */
[----:B------:R-:W-:-:S03]  /*8430*/  ISETP.LT.AND P2, PT, R22, UR20, P6 ;  /* 0x0000001416007c0c */ /* 0x000fc6000b741270 */
[----:B------:R-:W-:-:S04]  /*8440*/  @!P0 FFMA R34, -R34, R23, 1 ;  /* 0x3f80000022228423 */ /* 0x000fc80000000117 */
[----:B------:R-:W-:-:S04]  /*8450*/  @!P0 FFMA R23, R23, R34, R23 ;  /* 0x0000002217178223 */ /* 0x000fc80000000017 */
[----:B------:R1:W-:Y:S01]  /*8460*/  @P1 STG.E.128 desc[UR26][R28.64], R16 ;  /* 0x000000101c001986 */ /* 0x0003e2000c101d1a */
[----:B------:R-:W-:Y:S02]  /*8470*/  ISETP.LT.AND P1, PT, R22, UR20, P3 ;  /* 0x0000001416007c0c */ /* 0x000fe40009f21270 */
[----:B------:R-:W-:Y:S02]  /*8480*/  @!P0 F2FP.F16.F32.PACK_AB R21, RZ, R23 ;  /* 0x00000017ff15823e */ /* 0x000fe400000000ff */
[----:B------:R-:W-:Y:S02]  /*8490*/  IADD3 R42, P0, R42, UR6, RZ ;  /* 0x000000062a2a7c10 */ /* 0x000fe4000ff1e0ff */
[----:B------:R-:W-:Y:S01]  /*84a0*/  PRMT R4, R2, 0x5410, R21 ;  /* 0x0000541002047816 */ /* 0x000fe20000000015 */
[----:B------:R-:W-:Y:S01]  /*84b0*/  VIADD R2, R67, 0x38 ;  /* 0x0000003843027836 */ /* 0x000fe20000000000 */
[----:B------:R-:W-:Y:S01]  /*84c0*/  IADD3.X R43, R43, UR7, RZ, P0, !PT ;  /* 0x000000072b2b7c10 */ /* 0x000fe200087fe4ff */
[C---:B---3--:R-:W-:Y:S01]  /*84d0*/  HFMA2 R12, R84.reuse.H0_H0, R12, R68 ;  /* 0x0000000c540c7231 */ /* 0x048fe20000000844 */
[----:B------:R-:W-:Y:S01]  /*84e0*/  IADD3 R20, P0, R24, UR4, RZ ;  /* 0x0000000418147c10 */ /* 0x000fe2000ff1e0ff */
[----:B------:R-:W-:-:S02]  /*84f0*/  HFMA2 R13, R84.H0_H0, R13, R69 ;  /* 0x0000000d540d7231 */ /* 0x000fc40000000845 */
[C---:B------:R-:W-:Y:S01]  /*8500*/  HFMA2 R14, R84.reuse.H0_H0, R14, R70 ;  /* 0x0000000e540e7231 */ /* 0x040fe20000000846 */
[----:B------:R-:W-:Y:S01]  /*8510*/  IADD3.X R21, R25, UR5, RZ, P0, !PT ;  /* 0x0000000519157c10 */ /* 0x000fe200087fe4ff */
[----:B------:R-:W-:Y:S01]  /*8520*/  HFMA2 R15, R84.H0_H0, R15, R71 ;  /* 0x0000000f540f7231 */ /* 0x000fe20000000847 */
[----:B------:R-:W-:-:S04]  /*8530*/  IADD3 R10, P0, R30, UR12, RZ ;  /* 0x0000000c1e0a7c10 */ /* 0x000fc8000ff1e0ff */
[----:B------:R2:W-:Y:S01]  /*8540*/  @P1 STG.E.128 desc[UR26][R42.64], R12 ;  /* 0x0000000c2a001986 */ /* 0x0005e2000c101d1a */
[----:B------:R-:W-:Y:S01]  /*8550*/  ISETP.LT.AND P1, PT, R2, UR20, P5 ;  /* 0x0000001402007c0c */ /* 0x000fe2000af21270 */
[----:B-1----:R-:W-:Y:S02]  /*8560*/  HMUL2 R17, R17, R8 ;  /* 0x0000000811117232 */ /* 0x002fe40000000000 */
[----:B------:R-:W-:Y:S01]  /*8570*/  HMUL2 R18, R18, R11 ;  /* 0x0000000b12127232 */ /* 0x000fe20000000000 */
[----:B------:R-:W-:Y:S01]  /*8580*/  IADD3.X R11, R31, UR13, RZ, P0, !PT ;  /* 0x0000000d1f0b7c10 */ /* 0x000fe200087fe4ff */
        /* <DEDUP_REMOVED lines=26> */
[----:B------:R-:W-:Y:S01]  /*8730*/  HSET2.BF.EQ.AND R7, -R4, 0.007297515869140625, 0.007297515869140625, PT ;  /* 0x1f791f7904077433 */ /* 0x000fe20003802180 */
[----:B------:R-:W-:Y:S02]  /*8740*/  HADD2.F32 R12, -RZ, -R4.H1_H1 ;  /* 0xb0000004ff0c7230 */ /* 0x000fe40000004100 */
[--C-:B------:R-:W-:Y:S02]  /*8750*/  HADD2.F32 R10, -RZ, -R5.reuse.H0_H0 ;  /* 0xa0000005ff0a7230 */ /* 0x100fe40000004100 */
[----:B------:R-:W-:Y:S01]  /*8760*/  FFMA R8, R8, 1.4426950216293334961, -RZ ;  /* 0x3fb8aa3b08087823 */ /* 0x000fe200000008ff */
[----:B------:R-:W-:-:S02]  /*8770*/  HADD2.F32 R13, -RZ, -R5.H1_H1 ;  /* 0xb0000005ff0d7230 */ /* 0x000fc40000004100 */
[----:B------:R-:W-:Y:S01]  /*8780*/  FFMA R12, R12, 1.4426950216293334961, -RZ ;  /* 0x3fb8aa3b0c0c7823 */ /* 0x000fe200000008ff */
[--C-:B------:R-:W-:Y:S02]  /*8790*/  HADD2.F32 R9, -RZ, -R6.reuse.H1_H1 ;  /* 0xb0000006ff097230 */ /* 0x100fe40000004100 */
[----:B------:R-:W-:Y:S01]  /*87a0*/  FFMA R10, R10, 1.4426950216293334961, -RZ ;  /* 0x3fb8aa3b0a0a7823 */ /* 0x000fe200000008ff */
[----:B------:R-:W-:Y:S01]  /*87b0*/  HADD2.F32 R11, -RZ, -R6.H0_H0 ;  /* 0xa0000006ff0b7230 */ /* 0x000fe20000004100 */
[----:B------:R-:W-:Y:S01]  /*87c0*/  MUFU.EX2 R8, R8 ;  /* 0x0000000800087308 */ /* 0x000fe20000000800 */
[----:B------:R-:W-:Y:S01]  /*87d0*/  FFMA R13, R13, 1.4426950216293334961, -RZ ;  /* 0x3fb8aa3b0d0d7823 */ /* 0x000fe200000008ff */
[----:B------:R-:W-:Y:S01]  /*87e0*/  FFMA R14, R9, 1.4426950216293334961, -RZ ;  /* 0x3fb8aa3b090e7823 */ /* 0x000fe200000008ff */
[----:B------:R-:W-:Y:S01]  /*87f0*/  HSET2.BF.EQ.AND R9, -R4, -2.615234375, -2.615234375, PT ;  /* 0xc13bc13b04097433 */ /* 0x000fe20003802180 */
[----:B------:R-:W-:-:S04]  /*8800*/  FFMA R11, R11, 1.4426950216293334961, -RZ ;  /* 0x3fb8aa3b0b0b7823 */ /* 0x000fc800000008ff */
[----:B------:R-:W2:Y:S08]  /*8810*/  MUFU.EX2 R3, R12 ;  /* 0x0000000c00037308 */ /* 0x000eb00000000800 */
[----:B------:R-:W-:Y:S08]  /*8820*/  MUFU.EX2 R10, R10 ;  /* 0x0000000a000a7308 */ /* 0x000ff00000000800 */
[----:B------:R-:W4:Y:S01]  /*8830*/  MUFU.EX2 R13, R13 ;  /* 0x0000000d000d7308 */ /* 0x000f220000000800 */
[----:B--2---:R-:W-:-:S02]  /*8840*/  F2FP.F16.F32.PACK_AB R3, R3, R8 ;  /* 0x000000080303723e */ /* 0x004fc400000000ff */
[----:B------:R-:W-:-:S03]  /*8850*/  HSET2.BF.EQ.AND R8, -R4, 0.0226898193359375, 0.0226898193359375, PT ;  /* 0x25cf25cf04087433 */ /* 0x000fc60003802180 */
[----:B------:R-:W-:Y:S02]  /*8860*/  HFMA2 R3, R7, -0.0009765625, -0.0009765625, R3 ;  /* 0x9400940007037831 */ /* 0x000fe40000000003 */
[----:B------:R-:W-:Y:S01]  /*8870*/  HFMA2 R7, R85.H0_H0, R15, R75 ;  /* 0x0000000f55077231 */ /* 0x000fe2000000084b */
[----:B------:R-:W-:Y:S01]  /*8880*/  MUFU.EX2 R11, R11 ;  /* 0x0000000b000b7308 */ /* 0x000fe20000000800 */
[----:B------:R-:W-:-:S03]  /*8890*/  HFMA2 R8, R8, -0.0009765625, -0.0009765625, R3 ;  /* 0x9400940008087831 */ /* 0x000fc60000000003 */
[----:B------:R-:W-:Y:S02]  /*88a0*/  HADD2.F32 R12, -RZ, -R7.H0_H0 ;  /* 0xa0000007ff0c7230 */ /* 0x000fe40000004100 */
[----:B------:R-:W-:Y:S01]  /*88b0*/  HFMA2 R9, R9, 6.103515625e-05, 6.103515625e-05, R8 ;  /* 0x0400040009097831 */ /* 0x000fe20000000008 */
[----:B------:R-:W-:Y:S02]  /*88c0*/  HSET2.BF.EQ.AND R8, -R4, -2.966796875, -2.966796875, PT ;  /* 0xc1efc1ef04087433 */ /* 0x000fe40003802180 */
[----:B----4-:R-:W-:Y:S01]  /*88d0*/  F2FP.F16.F32.PACK_AB R3, R13, R10 ;  /* 0x0000000a0d03723e */ /* 0x010fe200000000ff */
[----:B------:R-:W2:Y:S01]  /*88e0*/  MUFU.EX2 R14, R14 ;  /* 0x0000000e000e7308 */ /* 0x000ea20000000800 */
[C---:B------:R-:W-:Y:S01]  /*88f0*/  HSET2.BF.EQ.AND R10, -R5.reuse, 0.007297515869140625, 0.007297515869140625, PT ;  /* 0x1f791f79050a7433 */ /* 0x040fe20003802180 */
[----:B------:R-:W-:Y:S01]  /*8900*/  HFMA2 R9, R8, 3.0517578125e-05, 3.0517578125e-05, R9 ;  /* 0x0200020008097831 */ /* 0x000fe20000000009 */
[----:B------:R-:W-:Y:S01]  /*8910*/  HSET2.BF.EQ.AND R8, -R5, 0.0226898193359375, 0.0226898193359375, PT ;  /* 0x25cf25cf05087433 */ /* 0x000fe20003802180 */
[----:B------:R-:W-:-:S02]  /*8920*/  HADD2.F32 R13, -RZ, -R7.H1_H1 ;  /* 0xb0000007ff0d7230 */ /* 0x000fc40000004100 */
[----:B------:R-:W-:Y:S01]  /*8930*/  FFMA R12, R12, 1.4426950216293334961, -RZ ;  /* 0x3fb8aa3b0c0c7823 */ /* 0x000fe200000008ff */
[----:B------:R-:W-:Y:S01]  /*8940*/  HFMA2 R10, R10, -0.0009765625, -0.0009765625, R3 ;  /* 0x940094000a0a7831 */ /* 0x000fe20000000003 */
[----:B------:R-:W-:Y:S01]  /*8950*/  HSET2.BF.EQ.AND R3, -R5, -2.615234375, -2.615234375, PT ;  /* 0xc13bc13b05037433 */ /* 0x000fe20003802180 */
[----:B------:R-:W-:Y:S02]  /*8960*/  HADD2 R9, R9, 1, 1 ;  /* 0x3c003c0009097430 */ /* 0x000fe40000000000 */
[----:B------:R-:W-:Y:S01]  /*8970*/  FFMA R13, R13, 1.4426950216293334961, -RZ ;  /* 0x3fb8aa3b0d0d7823 */ /* 0x000fe200000008ff */
[----:B------:R-:W-:Y:S01]  /*8980*/  HFMA2 R10, R8, -0.0009765625, -0.0009765625, R10 ;  /* 0x94009400080a7831 */ /* 0x000fe2000000000a */
[----:B------:R-:W-:Y:S01]  /*8990*/  HSET2.BF.EQ.AND R8, -R5, -2.966796875, -2.966796875, PT ;  /* 0xc1efc1ef05087433 */ /* 0x000fe20003802180 */
[----:B------:R-:W-:Y:S01]  /*89a0*/  MUFU.EX2 R12, R12 ;  /* 0x0000000c000c7308 */ /* 0x000fe20000000800 */
[----:B------:R-:W-:Y:S02]  /*89b0*/  HADD2.F32 R18, -RZ, R9.H1_H1 ;  /* 0x30000009ff127230 */ /* 0x000fe40000004100 */
[----:B------:R-:W-:-:S02]  /*89c0*/  HFMA2 R3, R3, 6.103515625e-05, 6.103515625e-05, R10 ;  /* 0x0400040003037831 */ /* 0x000fc4000000000a */
[----:B-1----:R-:W-:Y:S01]  /*89d0*/  HADD2.F32 R17, -RZ, R9.H0_H0 ;  /* 0x20000009ff117230 */ /* 0x002fe20000004100 */
[----:B--2---:R-:W-:Y:S01]  /*89e0*/  F2FP.F16.F32.PACK_AB R9, R14, R11 ;  /* 0x0000000b0e09723e */ /* 0x004fe200000000ff */
[----:B------:R-:W-:Y:S01]  /*89f0*/  HFMA2 R8, R8, 3.0517578125e-05, 3.0517578125e-05, R3 ;  /* 0x0200020008087831 */ /* 0x000fe20000000003 */
[----:B------:R-:W-:Y:S01]  /*8a00*/  HSET2.BF.EQ.AND R3, -R6, 0.007297515869140625, 0.007297515869140625, PT ;  /* 0x1f791f7906037433 */ /* 0x000fe20003802180 */
[----:B------:R-:W1:Y:S02]  /*8a10*/  MUFU.EX2 R13, R13 ;  /* 0x0000000d000d7308 */ /* 0x000e640000000800 */
[----:B------:R-:W-:Y:S01]  /*8a20*/  HADD2 R10, R8, 1, 1 ;  /* 0x3c003c00080a7430 */ /* 0x000fe20000000000 */
[C---:B------:R-:W-:Y:S01]  /*8a30*/  HSET2.BF.EQ.AND R8, -R6.reuse, 0.0226898193359375, 0.0226898193359375, PT ;  /* 0x25cf25cf06087433 */ /* 0x040fe20003802180 */
[----:B------:R-:W-:Y:S01]  /*8a40*/  HFMA2 R9, R3, -0.0009765625, -0.0009765625, R9 ;  /* 0x9400940003097831 */ /* 0x000fe20000000009 */
[----:B------:R-:W-:Y:S02]  /*8a50*/  HSET2.BF.EQ.AND R3, -R6, -2.615234375, -2.615234375, PT ;  /* 0xc13bc13b06037433 */ /* 0x000fe40003802180 */
[--C-:B------:R-:W-:Y:S01]  /*8a60*/  HADD2.F32 R14, -RZ, R10.reuse.H0_H0 ;  /* 0x2000000aff0e7230 */ /* 0x100fe20000004100 */
[----:B------:R-:W2:Y:S01]  /*8a70*/  MUFU.RCP R15, R18 ;  /* 0x00000012000f7308 */ /* 0x000ea20000001000 */
[----:B------:R-:W-:Y:S01]  /*8a80*/  HFMA2 R8, R8, -0.0009765625, -0.0009765625, R9 ;  /* 0x9400940008087831 */ /* 0x000fe20000000009 */
[----:B------:R-:W-:Y:S01]  /*8a90*/  HSET2.BF.EQ.AND R9, -R6, -2.966796875, -2.966796875, PT ;  /* 0xc1efc1ef06097433 */ /* 0x000fe20003802180 */
[----:B------:R-:W-:Y:S01]  /*8aa0*/  HADD2.F32 R19, -RZ, R10.H1_H1 ;  /* 0x3000000aff137230 */ /* 0x000fe20000004100 */
[----:B------:R-:W-:Y:S01]  /*8ab0*/  HSET2.BF.EQ.AND R10, -R7, 0.007297515869140625, 0.007297515869140625, PT ;  /* 0x1f791f79070a7433 */ /* 0x000fe20003802180 */
[----:B------:R-:W-:-:S03]  /*8ac0*/  HFMA2 R3, R3, 6.103515625e-05, 6.103515625e-05, R8 ;  /* 0x0400040003037831 */ /* 0x000fc60000000008 */
[----:B------:R-:W4:Y:S01]  /*8ad0*/  MUFU.RCP R16, R17 ;  /* 0x0000001100107308 */ /* 0x000f220000001000 */
[----:B-1----:R-:W-:Y:S01]  /*8ae0*/  F2FP.F16.F32.PACK_AB R8, R13, R12 ;  /* 0x0000000c0d08723e */ /* 0x002fe200000000ff */
[----:B------:R-:W-:-:S04]  /*8af0*/  HFMA2 R9, R9, 3.0517578125e-05, 3.0517578125e-05, R3 ;  /* 0x0200020009097831 */ /* 0x000fc80000000003 */
[----:B------:R-:W-:Y:S02]  /*8b00*/  HADD2 R9, R9, 1, 1 ;  /* 0x3c003c0009097430 */ /* 0x000fe40000000000 */
[----:B------:R-:W1:Y:S01]  /*8b10*/  MUFU.RCP R11, R14 ;  /* 0x0000000e000b7308 */ /* 0x000e620000001000 */
[----:B--2---:R-:W-:Y:S01]  /*8b20*/  F2FP.F16.F32.PACK_AB R12, RZ, R15 ;  /* 0x0000000fff0c723e */ /* 0x004fe200000000ff */
[----:B------:R-:W-:Y:S01]  /*8b30*/  HFMA2 R8, R10, -0.0009765625, -0.0009765625, R8 ;  /* 0x940094000a087831 */ /* 0x000fe20000000008 */
[C---:B------:R-:W-:Y:S01]  /*8b40*/  HSET2.BF.EQ.AND R10, -R7.reuse, 0.0226898193359375, 0.0226898193359375, PT ;  /* 0x25cf25cf070a7433 */ /* 0x040fe20003802180 */
[--C-:B------:R-:W-:Y:S02]  /*8b50*/  HADD2.F32 R24, -RZ, R9.reuse.H0_H0 ;  /* 0x20000009ff187230 */ /* 0x100fe40000004100 */
[C---:B------:R-:W-:Y:S01]  /*8b60*/  HSETP2.GEU.AND P0, PT, |R12|.reuse.H0_H0, 8.523464202880859375e-06, 8.523464202880859375e-06, PT ;  /* 0x008f008f0c007434 */ /* 0x040fe20003f0ea00 */
[----:B------:R-:W-:Y:S01]  /*8b70*/  HADD2.F32 R26, -RZ, R9.H1_H1 ;  /* 0x30000009ff1a7230 */ /* 0x000fe20000004100 */
[----:B------:R-:W-:Y:S01]  /*8b80*/  HSETP2.GT.AND P1, PT, |R12|.H0_H0, RZ.H0_H0, PT ;  /* 0x200000ff0c007234 */ /* 0x000fe20003f24a00 */
[----:B------:R-:W-:Y:S01]  /*8b90*/  HFMA2 R10, R10, -0.0009765625, -0.0009765625, R8 ;  /* 0x940094000a0a7831 */ /* 0x000fe20000000008 */
[----:B----4-:R-:W-:Y:S01]  /*8ba0*/  F2FP.F16.F32.PACK_AB R13, RZ, R16 ;  /* 0x00000010ff0d723e */ /* 0x010fe200000000ff */
[----:B------:R-:W2:Y:S01]  /*8bb0*/  MUFU.RCP R22, R19 ;  /* 0x0000001300167308 */ /* 0x000ea20000001000 */
[----:B------:R-:W-:-:S02]  /*8bc0*/  HSET2.BF.EQ.AND R9, -R7, -2.615234375, -2.615234375, PT ;  /* 0xc13bc13b07097433 */ /* 0x000fc40003802180 */
[----:B------:R-:W-:Y:S02]  /*8bd0*/  PLOP3.LUT P1, PT, P0, P1, PT, 0xa2, 0x0 ;  /* 0x000000000000781c */ /* 0x000fe40000723472 */
[----:B------:R-:W-:Y:S01]  /*8be0*/  HSETP2.GEU.AND P3, PT, |R13|.H0_H0, 8.523464202880859375e-06, 8.523464202880859375e-06, PT ;  /* 0x008f008f0d007434 */ /* 0x000fe20003f6ea00 */
[----:B------:R-:W-:Y:S01]  /*8bf0*/  HFMA2 R9, R9, 6.103515625e-05, 6.103515625e-05, R10 ;  /* 0x0400040009097831 */ /* 0x000fe2000000000a */
[----:B------:R-:W-:Y:S01]  /*8c00*/  HSETP2.GT.AND P4, PT, |R13|.H0_H0, RZ.H0_H0, PT ;  /* 0x200000ff0d007234 */ /* 0x000fe20003f84a00 */
[----:B------:R-:W4:Y:S01]  /*8c10*/  MUFU.RCP R23, R24 ;  /* 0x0000001800177308 */ /* 0x000f220000001000 */
[----:B-1----:R-:W-:Y:S02]  /*8c20*/  F2FP.F16.F32.PACK_AB R3, RZ, R11 ;  /* 0x0000000bff03723e */ /* 0x002fe400000000ff */
[----:B------:R-:W-:Y:S02]  /*8c30*/  HSET2.BF.EQ.AND R8, -R7, -2.966796875, -2.966796875, PT ;  /* 0xc1efc1ef07087433 */ /* 0x000fe40003802180 */
[----:B------:R-:W-:-:S02]  /*8c40*/  PLOP3.LUT P0, PT, P3, P4, PT, 0xa2, 0x0 ;  /* 0x000000000000781c */ /* 0x000fc40001f09472 */
[C---:B------:R-:W-:Y:S01]  /*8c50*/  HSETP2.GEU.AND P2, PT, |R3|.reuse.H0_H0, 8.523464202880859375e-06, 8.523464202880859375e-06, PT ;  /* 0x008f008f03007434 */ /* 0x040fe20003f4ea00 */
[----:B------:R-:W1:Y:S01]  /*8c60*/  MUFU.RCP R25, R26 ;  /* 0x0000001a00197308 */ /* 0x000e620000001000 */
[----:B------:R-:W-:Y:S01]  /*8c70*/  HSETP2.GT.AND P3, PT, |R3|.H0_H0, RZ.H0_H0, PT ;  /* 0x200000ff03007234 */ /* 0x000fe20003f64a00 */
[----:B------:R-:W-:Y:S02]  /*8c80*/  HFMA2 R8, R8, 3.0517578125e-05, 3.0517578125e-05, R9 ;  /* 0x0200020008087831 */ /* 0x000fe40000000009 */
[----:B------:R-:W-:Y:S02]  /*8c90*/  @!P1 FFMA R18, -R18, R15, 1 ;  /* 0x3f80000012129423 */ /* 0x000fe4000000010f */
[----:B------:R-:W-:Y:S01]  /*8ca0*/  PLOP3.LUT P2, PT, P2, P3, PT, 0xa2, 0x0 ;  /* 0x000000000000781c */ /* 0x000fe20001747472 */
[----:B------:R-:W-:Y:S02]  /*8cb0*/  HADD2 R8, R8, 1, 1 ;  /* 0x3c003c0008087430 */ /* 0x000fe40000000000 */
[----:B------:R-:W-:Y:S01]  /*8cc0*/  @!P1 FFMA R9, R15, R18, R15 ;  /* 0x000000120f099223 */ /* 0x000fe2000000000f */
[----:B------:R-:W-:-:S02]  /*8cd0*/  @!P0 FFMA R17, -R17, R16, 1 ;  /* 0x3f80000011118423 */ /* 0x000fc40000000110 */
[----:B------:R-:W-:Y:S02]  /*8ce0*/  HADD2.F32 R27, -RZ, R8.H0_H0 ;  /* 0x20000008ff1b7230 */ /* 0x000fe40000004100 */
[----:B------:R-:W-:Y:S01]  /*8cf0*/  @!P1 F2FP.F16.F32.PACK_AB R12, RZ, R9 ;  /* 0x00000009ff0c923e */ /* 0x000fe200000000ff */
[----:B------:R-:W-:Y:S01]  /*8d00*/  @!P0 FFMA R10, R16, R17, R16 ;  /* 0x00000011100a8223 */ /* 0x000fe20000000010 */
[----:B--2---:R-:W-:Y:S01]  /*8d10*/  F2FP.F16.F32.PACK_AB R17, RZ, R22 ;  /* 0x00000016ff11723e */ /* 0x004fe200000000ff */
[----:B------:R-:W2:Y:S01]  /*8d20*/  MUFU.RCP R30, R27 ;  /* 0x0000001b001e7308 */ /* 0x000ea20000001000 */
[----:B----4-:R-:W-:Y:S01]  /*8d30*/  F2FP.F16.F32.PACK_AB R16, RZ, R23 ;  /* 0x00000017ff10723e */ /* 0x010fe200000000ff */
[----:B------:R-:W-:Y:S01]  /*8d40*/  @!P2 FFMA R14, -R14, R11, 1 ;  /* 0x3f8000000e0ea423 */ /* 0x000fe2000000010b */
[----:B------:R-:W-:Y:S02]  /*8d50*/  @!P0 F2FP.F16.F32.PACK_AB R13, RZ, R10 ;  /* 0x0000000aff0d823e */ /* 0x000fe400000000ff */
[C---:B------:R-:W-:Y:S01]  /*8d60*/  HSETP2.GEU.AND P0, PT, |R17|.reuse.H0_H0, 8.523464202880859375e-06, 8.523464202880859375e-06, PT ;  /* 0x008f008f11007434 */ /* 0x040fe20003f0ea00 */
[----:B------:R-:W-:Y:S01]  /*8d70*/  @!P2 FFMA R11, R11, R14, R11 ;  /* 0x0000000e0b0ba223 */ /* 0x000fe2000000000b */
[----:B------:R-:W-:-:S02]  /*8d80*/  HSETP2.GT.AND P1, PT, |R17|.H0_H0, RZ.H0_H0, PT ;  /* 0x200000ff11007234 */ /* 0x000fc40003f24a00 */
[----:B-1----:R-:W-:Y:S02]  /*8d90*/  F2FP.F16.F32.PACK_AB R15, RZ, R25 ;  /* 0x00000019ff0f723e */ /* 0x002fe400000000ff */
[----:B------:R-:W-:Y:S02]  /*8da0*/  @!P2 F2FP.F16.F32.PACK_AB R3, RZ, R11 ;  /* 0x0000000bff03a23e */ /* 0x000fe400000000ff */
[C---:B------:R-:W-:Y:S02]  /*8db0*/  HSETP2.GEU.AND P2, PT, |R16|.reuse.H0_H0, 8.523464202880859375e-06, 8.523464202880859375e-06, PT ;  /* 0x008f008f10007434 */ /* 0x040fe40003f4ea00 */
[----:B------:R-:W-:Y:S02]  /*8dc0*/  HSETP2.GT.AND P3, PT, |R16|.H0_H0, RZ.H0_H0, PT ;  /* 0x200000ff10007234 */ /* 0x000fe40003f64a00 */
[----:B------:R-:W-:Y:S02]  /*8dd0*/  PLOP3.LUT P5, PT, P0, P1, PT, 0xa2, 0x0 ;  /* 0x000000000000781c */ /* 0x000fe400007a3472 */
[----:B------:R-:W-:-:S02]  /*8de0*/  HSETP2.GEU.AND P0, PT, |R15|.H0_H0, 8.523464202880859375e-06, 8.523464202880859375e-06, PT ;  /* 0x008f008f0f007434 */ /* 0x000fc40003f0ea00 */
[----:B------:R-:W-:Y:S02]  /*8df0*/  HSETP2.GT.AND P1, PT, |R15|.H0_H0, RZ.H0_H0, PT ;  /* 0x200000ff0f007234 */ /* 0x000fe40003f24a00 */
[----:B------:R-:W-:Y:S02]  /*8e00*/  PLOP3.LUT P4, PT, P2, P3, PT, 0xa2, 0x0 ;  /* 0x000000000000781c */ /* 0x000fe40001787472 */
[----:B--2---:R-:W-:Y:S02]  /*8e10*/  F2FP.F16.F32.PACK_AB R14, RZ, R30 ;  /* 0x0000001eff0e723e */ /* 0x004fe400000000ff */
[----:B------:R-:W-:Y:S02]  /*8e20*/  PLOP3.LUT P3, PT, P0, P1, PT, 0xa2, 0x0 ;  /* 0x000000000000781c */ /* 0x000fe40000763472 */
[----:B------:R-:W-:Y:S01]  /*8e30*/  IADD3 R36, P0, R28, UR8, RZ ;  /* 0x000000081c247c10 */ /* 0x000fe2000ff1e0ff */
[----:B------:R-:W-:Y:S01]  /*8e40*/  @!P5 FFMA R19, -R19, R22, 1 ;  /* 0x3f8000001313d423 */ /* 0x000fe20000000116 */
[----:B------:R-:W-:-:S02]  /*8e50*/  HSETP2.GT.AND P1, PT, |R14|.H0_H0, RZ.H0_H0, PT ;  /* 0x200000ff0e007234 */ /* 0x000fc40003f24a00 */
[----:B------:R-:W-:Y:S01]  /*8e60*/  IADD3.X R37, R29, UR9, RZ, P0, !PT ;  /* 0x000000091d257c10 */ /* 0x000fe200087fe4ff */
[----:B------:R-:W-:Y:S02]  /*8e70*/  HADD2.F32 R29, -RZ, R8.H1_H1 ;  /* 0x30000008ff1d7230 */ /* 0x000fe40000004100 */
[----:B------:R-:W-:Y:S01]  /*8e80*/  @!P5 FFMA R22, R22, R19, R22 ;  /* 0x000000131616d223 */ /* 0x000fe20000000016 */
[----:B------:R1:W3:Y:S01]  /*8e90*/  LDS.128 R8, [R0+UR14+0xa00] ;  /* 0x000a000e00087984 */ /* 0x0002e20008000c00 */
[----:B------:R-:W-:Y:S01]  /*8ea0*/  HSETP2.GEU.AND P0, PT, |R14|.H0_H0, 8.523464202880859375e-06, 8.523464202880859375e-06, PT ;  /* 0x008f008f0e007434 */ /* 0x000fe20003f0ea00 */
[----:B------:R-:W2:Y:S01]  /*8eb0*/  MUFU.RCP R28, R29 ;  /* 0x0000001d001c7308 */ /* 0x000ea20000001000 */
[----:B------:R-:W-:Y:S01]  /*8ec0*/  @!P4 FFMA R24, -R24, R23, 1 ;  /* 0x3f8000001818c423 */ /* 0x000fe20000000117 */
[----:B------:R-:W-:Y:S01]  /*8ed0*/  @!P3 FFMA R26, -R26, R25, 1 ;  /* 0x3f8000001a1ab423 */ /* 0x000fe20000000119 */
[----:B------:R-:W-:Y:S02]  /*8ee0*/  @!P5 F2FP.F16.F32.PACK_AB R17, RZ, R22 ;  /* 0x00000016ff11d23e */ /* 0x000fe400000000ff */
[----:B------:R-:W-:Y:S01]  /*8ef0*/  PLOP3.LUT P2, PT, P0, P1, PT, 0xa2, 0x0 ;  /* 0x000000000000781c */ /* 0x000fe20000743472 */
[----:B------:R-:W-:Y:S01]  /*8f00*/  @!P4 FFMA R23, R23, R24, R23 ;  /* 0x000000181717c223 */ /* 0x000fe20000000017 */
[----:B------:R-:W-:Y:S01]  /*8f10*/  ISETP.NE.AND P1, PT, R58, RZ, PT ;  /* 0x000000ff3a00720c */ /* 0x000fe20003f25270 */
[----:B------:R-:W-:Y:S01]  /*8f20*/  @!P3 FFMA R25, R25, R26, R25 ;  /* 0x0000001a1919b223 */ /* 0x000fe20000000019 */
[----:B------:R-:W-:-:S02]  /*8f30*/  PRMT R3, R3, 0x5410, R17 ;  /* 0x0000541003037816 */ /* 0x000fc40000000011 */
[----:B------:R-:W-:Y:S02]  /*8f40*/  ISETP.LT.AND P0, PT, R2, UR20, P1 ;  /* 0x0000001402007c0c */ /* 0x000fe40008f01270 */
[----:B------:R-:W-:Y:S02]  /*8f50*/  @!P4 F2FP.F16.F32.PACK_AB R16, RZ, R23 ;  /* 0x00000017ff10c23e */ /* 0x000fe400000000ff */
[----:B------:R-:W-:Y:S02]  /*8f60*/  @!P3 F2FP.F16.F32.PACK_AB R15, RZ, R25 ;  /* 0x00000019ff0fb23e */ /* 0x000fe400000000ff */
[----:B--2---:R-:W-:Y:S01]  /*8f70*/  F2FP.F16.F32.PACK_AB R18, RZ, R28 ;  /* 0x0000001cff12723e */ /* 0x004fe200000000ff */
[----:B------:R-:W-:Y:S01]  /*8f80*/  @!P2 FFMA R27, -R27, R30, 1 ;  /* 0x3f8000001b1ba423 */ /* 0x000fe2000000011e */
[----:B------:R-:W-:Y:S02]  /*8f90*/  PRMT R13, R13, 0x5410, R12 ;  /* 0x000054100d0d7816 */ /* 0x000fe4000000000c */
[----:B------:R-:W-:Y:S01]  /*8fa0*/  PRMT R16, R16, 0x5410, R15 ;  /* 0x0000541010107816 */ /* 0x000fe2000000000f */
[----:B------:R-:W-:Y:S01]  /*8fb0*/  @!P2 FFMA R30, R30, R27, R30 ;  /* 0x0000001b1e1ea223 */ /* 0x000fe2000000001e */
[----:B------:R-:W-:Y:S01]  /*8fc0*/  HSETP2.GT.AND P1, PT, |R18|.H0_H0, RZ.H0_H0, PT ;  /* 0x200000ff12007234 */ /* 0x000fe20003f24a00 */
[----:B------:R2:W-:Y:S01]  /*8fd0*/  @P0 STG.E.128 desc[UR26][R36.64], R4 ;  /* 0x0000000424000986 */ /* 0x0005e2000c101d1a */
[----:B------:R-:W-:Y:S01]  /*8fe0*/  IADD3 R34, P0, R42, UR6, RZ ;  /* 0x000000062a227c10 */ /* 0x000fe2000ff1e0ff */
[----:B-1----:R-:W-:Y:S01]  /*8ff0*/  HMUL2 R0, R5, R3 ;  /* 0x0000000305007232 */ /* 0x002fe20000000000 */
[----:B------:R-:W-:-:S02]  /*9000*/  @!P2 F2FP.F16.F32.PACK_AB R14, RZ, R30 ;  /* 0x0000001eff0ea23e */ /* 0x000fc400000000ff */
[----:B------:R-:W-:-:S04]  /*9010*/  IADD3.X R35, R43, UR7, RZ, P0, !PT ;  /* 0x000000072b237c10 */ /* 0x000fc800087fe4ff */
[----:B------:R-:W-:-:S05]  /*9020*/  HSETP2.GEU.AND P0, PT, |R18|.H0_H0, 8.523464202880859375e-06, 8.523464202880859375e-06, PT ;  /* 0x008f008f12007434 */ /* 0x000fca0003f0ea00 */
[----:B------:R-:W-:Y:S01]  /*9030*/  PLOP3.LUT P0, PT, P0, P1, PT, 0xa2, 0x0 ;  /* 0x000000000000781c */ /* 0x000fe20000703472 */
[C---:B---3--:R-:W-:Y:S01]  /*9040*/  HFMA2 R8, R84.reuse.H0_H0, R8, R68 ;  /* 0x0000000854087231 */ /* 0x048fe20000000844 */
[----:B------:R-:W-:Y:S01]  /*9050*/  ISETP.NE.AND P1, PT, R32, RZ, PT ;  /* 0x000000ff2000720c */ /* 0x000fe20003f25270 */
[C---:B------:R-:W-:Y:S02]  /*9060*/  HFMA2 R9, R84.reuse.H0_H0, R9, R69 ;  /* 0x0000000954097231 */ /* 0x040fe40000000845 */
[C---:B------:R-:W-:Y:S01]  /*9070*/  HFMA2 R10, R84.reuse.H0_H0, R10, R70 ;  /* 0x0000000a540a7231 */ /* 0x040fe20000000846 */
[----:B------:R-:W-:Y:S01]  /*9080*/  ISETP.LT.AND P1, PT, R2, UR20, P1 ;  /* 0x0000001402007c0c */ /* 0x000fe20008f21270 */
[----:B------:R-:W-:-:S06]  /*9090*/  HFMA2 R11, R84.H0_H0, R11, R71 ;  /* 0x0000000b540b7231 */ /* 0x000fcc0000000847 */
[----:B------:R-:W-:-:S04]  /*90a0*/  @!P0 FFMA R29, -R29, R28, 1 ;  /* 0x3f8000001d1d8423 */ /* 0x000fc8000000011c */
[----:B------:R-:W-:Y:S02]  /*90b0*/  @!P0 FFMA R28, R28, R29, R28 ;  /* 0x0000001d1c1c8223 */ /* 0x000fe4000000001c */
[----:B------:R1:W-:Y:S01]  /*90c0*/  @P1 STG.E.128 desc[UR26][R34.64], R8 ;  /* 0x0000000822001986 */ /* 0x0003e2000c101d1a */
[----:B------:R-:W-:Y:S01]  /*90d0*/  ISETP.LT.AND P1, PT, R2, UR20, P6 ;  /* 0x0000001402007c0c */ /* 0x000fe2000b721270 */
[----:B--2---:R-:W-:Y:S01]  /*90e0*/  HMUL2 R4, R4, R13 ;  /* 0x0000000d04047232 */ /* 0x004fe20000000000 */
[----:B------:R-:W-:Y:S01]  /*90f0*/  @!P0 F2FP.F16.F32.PACK_AB R18, RZ, R28 ;  /* 0x0000001cff12823e */ /* 0x000fe200000000ff */
[----:B------:R-:W-:Y:S01]  /*9100*/  HMUL2 R5, R6, R16 ;  /* 0x0000001006057232 */ /* 0x000fe20000000000 */
[----:B------:R-:W-:Y:S02]  /*9110*/  IADD3 R2, P0, R20, UR4, RZ ;  /* 0x0000000414027c10 */ /* 0x000fe4000ff1e0ff */
[----:B------:R-:W-:Y:S02]  /*9120*/  PRMT R14, R14, 0x5410, R18 ;  /* 0x000054100e0e7816 */ /* 0x000fe40000000012 */
[----:B------:R-:W-:-:S03]  /*9130*/  IADD3.X R3, R21, UR5, RZ, P0, !PT ;  /* 0x0000000515037c10 */ /* 0x000fc600087fe4ff */
[----:B------:R-:W-:Y:S02]  /*9140*/  HMUL2 R7, R7, R14 ;  /* 0x0000000e07077232 */ /* 0x000fe40000000000 */
[----:B-1----:R-:W-:Y:S02]  /*9150*/  HMUL2 R8, R4, R8 ;  /* 0x0000000804087232 */ /* 0x002fe40000000000 */
[----:B------:R-:W-:Y:S02]  /*9160*/  HMUL2 R9, R0, R9 ;  /* 0x0000000900097232 */ /* 0x000fe40000000000 */
[----:B------:R-:W-:Y:S02]  /*9170*/  HMUL2 R10, R5, R10 ;  /* 0x0000000a050a7232 */ /* 0x000fe40000000000 */
[----:B------:R-:W-:Y:S01]  /*9180*/  HMUL2 R11, R7, R11 ;  /* 0x0000000b070b7232 */ /* 0x000fe20000000000 */
[----:B------:R-:W-:Y:S06]  /*9190*/  @!P1 EXIT ;  /* 0x000000000000994d */ /* 0x000fec0003800000 */
[----:B------:R-:W-:Y:S01]  /*91a0*/  STG.E.128 desc[UR26][R2.64], R8 ;  /* 0x0000000802007986 */ /* 0x000fe2000c101d1a */
[----:B------:R-:W-:Y:S05]  /*91b0*/  EXIT ;  /* 0x000000000000794d */ /* 0x000fea0003800000 */
.L_x_103:
        /* <DEDUP_REMOVED lines=12> */
.L_x_123:


//--------------------- .text._ZN7cutlass6KernelINS_4gemm6kernel4GemmINS1_11threadblock13MmaMultistageINS1_9GemmShapeILi128ELi128ELi32EEENS_9transform11threadblock28PredicatedTileAccessIteratorINS_11MatrixShapeILi128ELi32EEENS_6half_tENS_6layout8RowMajorELi1ENS8_29PitchLinearWarpRakedThreadMapINS_16PitchLinearShapeILi32ELi128EEELi128ENSH_ILi4ELi8EEELi8EEENS_5ArrayISD_Li8ELb0EEELb0ENSE_9NoPermuteEEENS9_25RegularTileAccessIteratorISC_SD_NSE_37RowMajorTensorOpMultiplicandCrosswiseILi16ELi32EEELi0ESK_Li16EEELNS_4arch14CacheOperation4KindE1ENSA_INSB_ILi32ELi128EEESD_NSE_11ColumnMajorELi0ESK_SM_Lb0ESN_EENSP_ISW_SD_NSE_40ColumnMajorTensorOpMultiplicandCrosswiseILi16ELi32EEELi1ESK_Li16EEELSV_1ESD_SF_NS4_9MmaPolicyINS1_4warp11MmaTensorOpINS6_ILi64ELi64ELi32EEESD_SR_SD_S10_SD_SF_NS13_17MmaTensorOpPolicyINST_3MmaINS6_ILi16ELi8ELi16EEELi32ESD_SF_SD_SX_SD_SF_NST_13OpMultiplyAddEEENSB_ILi1ELi1EEEEELi1ELb0EbEENSB_ILi0ELi0EEES1E_Li1EEELi3ELNS1_23SharedMemoryClearOptionE0EbEENS_8epilogue11threadblock8EpilogueIS7_S1D_Li1ENS1J_22PredicatedTileIteratorINS1J_26OutputTileOptimalThreadMapINS1J_15OutputTileShapeILi128ELi8ELi2ELi1ELi1EEENS1N_ILi1ELi8ELi1ELi1ELi8EEELi128ELi8ELi16EEESD_Lb0ESN_Lb0EEENS1I_4warp24FragmentIteratorTensorOpIS15_S18_SD_NSL_ISD_Li4ELb0EEESF_EENS1S_20TileIteratorTensorOpIS15_S18_SD_SF_EENS1J_18SharedLoadIteratorINS1Q_18CompactedThreadMapESD_Li16EEENS1I_6thread17LinearCombinationISD_Li8ESD_SD_LNS21_9ScaleType4KindE1ELNS_15FloatRoundStyleE2ESD_EENSB_ILi0ELi16EEELi1ELi1EEENS4_30GemmIdentityThreadblockSwizzleILi1EEELb0EEEEEvNT_6ParamsE --------------------------
	.section	.text._ZN7cutlass6KernelINS_4gemm6kernel4GemmINS1_11threadblock13MmaMultistageINS1_9GemmShapeILi128ELi128ELi32EEENS_9transform11threadblock28PredicatedTileAccessIteratorINS_11MatrixShapeILi128ELi32EEENS_6half_tENS_6layout8RowMajorELi1ENS8_29PitchLinearWarpRakedThreadMapINS_16PitchLinearShapeILi32ELi128EEELi128ENSH_ILi4ELi8EEELi8EEENS_5ArrayISD_Li8ELb0EEELb0ENSE_9NoPermuteEEENS9_25RegularTileAccessIteratorISC_SD_NSE_37RowMajorTensorOpMultiplicandCrosswiseILi16ELi32EEELi0ESK_Li16EEELNS_4arch14CacheOperation4KindE1ENSA_INSB_ILi32ELi128EEESD_NSE_11ColumnMajorELi0ESK_SM_Lb0ESN_EENSP_ISW_SD_NSE_40ColumnMajorTensorOpMultiplicandCrosswiseILi16ELi32EEELi1ESK_Li16EEELSV_1ESD_SF_NS4_9MmaPolicyINS1_4warp11MmaTensorOpINS6_ILi64ELi64ELi32EEESD_SR_SD_S10_SD_SF_NS13_17MmaTensorOpPolicyINST_3MmaINS6_ILi16ELi8ELi16EEELi32ESD_SF_SD_SX_SD_SF_NST_13OpMultiplyAddEEENSB_ILi1ELi1EEEEELi1ELb0EbEENSB_ILi0ELi0EEES1E_Li1EEELi3ELNS1_23SharedMemoryClearOptionE0EbEENS_8epilogue11threadblock8EpilogueIS7_S1D_Li1ENS1J_22PredicatedTileIteratorINS1J_26OutputTileOptimalThreadMapINS1J_15OutputTileShapeILi128ELi8ELi2ELi1ELi1EEENS1N_ILi1ELi8ELi1ELi1ELi8EEELi128ELi8ELi16EEESD_Lb0ESN_Lb0EEENS1I_4warp24FragmentIteratorTensorOpIS15_S18_SD_NSL_ISD_Li4ELb0EEESF_EENS1S_20TileIteratorTensorOpIS15_S18_SD_SF_EENS1J_18SharedLoadIteratorINS1Q_18CompactedThreadMapESD_Li16EEENS1I_6thread17LinearCombinationISD_Li8ESD_SD_LNS21_9ScaleType4KindE1ELNS_15FloatRoundStyleE2ESD_EENSB_ILi0ELi16EEELi1ELi1EEENS4_30GemmIdentityThreadblockSwizzleILi1EEELb0EEEEEvNT_6ParamsE,"ax",@progbits
	.align	128
.text._ZN7cutlass6KernelINS_4gemm6kernel4GemmINS1_11threadblock13MmaMultistageINS1_9GemmShapeILi128ELi128ELi32EEENS_9transform11threadblock28PredicatedTileAccessIteratorINS_11MatrixShapeILi128ELi32EEENS_6half_tENS_6layout8RowMajorELi1ENS8_29PitchLinearWarpRakedThreadMapINS_16PitchLinearShapeILi32ELi128EEELi128ENSH_ILi4ELi8EEELi8EEENS_5ArrayISD_Li8ELb0EEELb0ENSE_9NoPermuteEEENS9_25RegularTileAccessIteratorISC_SD_NSE_37RowMajorTensorOpMultiplicandCrosswiseILi16ELi32EEELi0ESK_Li16EEELNS_4arch14CacheOperation4KindE1ENSA_INSB_ILi32ELi128EEESD_NSE_11ColumnMajorELi0ESK_SM_Lb0ESN_EENSP_ISW_SD_NSE_40ColumnMajorTensorOpMultiplicandCrosswiseILi16ELi32EEELi1ESK_Li16EEELSV_1ESD_SF_NS4_9MmaPolicyINS1_4warp11MmaTensorOpINS6_ILi64ELi64ELi32EEESD_SR_SD_S10_SD_SF_NS13_17MmaTensorOpPolicyINST_3MmaINS6_ILi16ELi8ELi16EEELi32ESD_SF_SD_SX_SD_SF_NST_13OpMultiplyAddEEENSB_ILi1ELi1EEEEELi1ELb0EbEENSB_ILi0ELi0EEES1E_Li1EEELi3ELNS1_23SharedMemoryClearOptionE0EbEENS_8epilogue11threadblock8EpilogueIS7_S1D_Li1ENS1J_22PredicatedTileIteratorINS1J_26OutputTileOptimalThreadMapINS1J_15OutputTileShapeILi128ELi8ELi2ELi1ELi1EEENS1N_ILi1ELi8ELi1ELi1ELi8EEELi128ELi8ELi16EEESD_Lb0ESN_Lb0EEENS1I_4warp24FragmentIteratorTensorOpIS15_S18_SD_NSL_ISD_Li4ELb0EEESF_EENS1S_20TileIteratorTensorOpIS15_S18_SD_SF_EENS1J_18SharedLoadIteratorINS1Q_18CompactedThreadMapESD_Li16EEENS1I_6thread17LinearCombinationISD_Li8ESD_SD_LNS21_9ScaleType4KindE1ELNS_15FloatRoundStyleE2ESD_EENSB_ILi0ELi16EEELi1ELi1EEENS4_30GemmIdentityThreadblockSwizzleILi1EEELb0EEEEEvNT_6ParamsE:
        .type           _ZN7cutlass6KernelINS_4gemm6kernel4GemmINS1_11threadblock13MmaMultistageINS1_9GemmShapeILi128ELi128ELi32EEENS_9transform11threadblock28PredicatedTileAccessIteratorINS_11MatrixShapeILi128ELi32EEENS_6half_tENS_6layout8RowMajorELi1ENS8_29PitchLinearWarpRakedThreadMapINS_16PitchLinearShapeILi32ELi128EEELi128ENSH_ILi4ELi8EEELi8EEENS_5ArrayISD_Li8ELb0EEELb0ENSE_9NoPermuteEEENS9_25RegularTileAccessIteratorISC_SD_NSE_37RowMajorTensorOpMultiplicandCrosswiseILi16ELi32EEELi0ESK_Li16EEELNS_4arch14CacheOperation4KindE1ENSA_INSB_ILi32ELi128EEESD_NSE_11ColumnMajorELi0ESK_SM_Lb0ESN_EENSP_ISW_SD_NSE_40ColumnMajorTensorOpMultiplicandCrosswiseILi16ELi32EEELi1ESK_Li16EEELSV_1ESD_SF_NS4_9MmaPolicyINS1_4warp11MmaTensorOpINS6_ILi64ELi64ELi32EEESD_SR_SD_S10_SD_SF_NS13_17MmaTensorOpPolicyINST_3MmaINS6_ILi16ELi8ELi16EEELi32ESD_SF_SD_SX_SD_SF_NST_13OpMultiplyAddEEENSB_ILi1ELi1EEEEELi1ELb0EbEENSB_ILi0ELi0EEES1E_Li1EEELi3ELNS1_23SharedMemoryClearOptionE0EbEENS_8epilogue11threadblock8EpilogueIS7_S1D_Li1ENS1J_22PredicatedTileIteratorINS1J_26OutputTileOptimalThreadMapINS1J_15OutputTileShapeILi128ELi8ELi2ELi1ELi1EEENS1N_ILi1ELi8ELi1ELi1ELi8EEELi128ELi8ELi16EEESD_Lb0ESN_Lb0EEENS1I_4warp24FragmentIteratorTensorOpIS15_S18_SD_NSL_ISD_Li4ELb0EEESF_EENS1S_20TileIteratorTensorOpIS15_S18_SD_SF_EENS1J_18SharedLoadIteratorINS1Q_18CompactedThreadMapESD_Li16EEENS1I_6thread17LinearCombinationISD_Li8ESD_SD_LNS21_9ScaleType4KindE1ELNS_15FloatRoundStyleE2ESD_EENSB_ILi0ELi16EEELi1ELi1EEENS4_30GemmIdentityThreadblockSwizzleILi1EEELb0EEEEEvNT_6ParamsE,@function
        .size           _ZN7cutlass6KernelINS_4gemm6kernel4GemmINS1_11threadblock13MmaMultistageINS1_9GemmShapeILi128ELi128ELi32EEENS_9transform11threadblock28PredicatedTileAccessIteratorINS_11MatrixShapeILi128ELi32EEENS_6half_tENS_6layout8RowMajorELi1ENS8_29PitchLinearWarpRakedThreadMapINS_16PitchLinearShapeILi32ELi128EEELi128ENSH_ILi4ELi8EEELi8EEENS_5ArrayISD_Li8ELb0EEELb0ENSE_9NoPermuteEEENS9_25RegularTileAccessIteratorISC_SD_NSE_37RowMajorTensorOpMultiplicandCrosswiseILi16ELi32EEELi0ESK_Li16EEELNS_4arch14CacheOperation4KindE1ENSA_INSB_ILi32ELi128EEESD_NSE_11ColumnMajorELi0ESK_SM_Lb0ESN_EENSP_ISW_SD_NSE_40ColumnMajorTensorOpMultiplicandCrosswiseILi16ELi32EEELi1ESK_Li16EEELSV_1ESD_SF_NS4_9MmaPolicyINS1_4warp11MmaTensorOpINS6_ILi64ELi64ELi32EEESD_SR_SD_S10_SD_SF_NS13_17MmaTensorOpPolicyINST_3MmaINS6_ILi16ELi8ELi16EEELi32ESD_SF_SD_SX_SD_SF_NST_13OpMultiplyAddEEENSB_ILi1ELi1EEEEELi1ELb0EbEENSB_ILi0ELi0EEES1E_Li1EEELi3ELNS1_23SharedMemoryClearOptionE0EbEENS_8epilogue11threadblock8EpilogueIS7_S1D_Li1ENS1J_22PredicatedTileIteratorINS1J_26OutputTileOptimalThreadMapINS1J_15OutputTileShapeILi128ELi8ELi2ELi1ELi1EEENS1N_ILi1ELi8ELi1ELi1ELi8EEELi128ELi8ELi16EEESD_Lb0ESN_Lb0EEENS1I_4warp24FragmentIteratorTensorOpIS15_S18_SD_NSL_ISD_Li4ELb0EEESF_EENS1S_20TileIteratorTensorOpIS15_S18_SD_SF_EENS1J_18SharedLoadIteratorINS1Q_18CompactedThreadMapESD_Li16EEENS1I_6thread17LinearCombinationISD_Li8ESD_SD_LNS21_9ScaleType4KindE1ELNS_15FloatRoundStyleE2ESD_EENSB_ILi0ELi16EEELi1ELi1EEENS4_30GemmIdentityThreadblockSwizzleILi1EEELb0EEEEEvNT_6ParamsE,(.L_x_124 - _ZN7cutlass6KernelINS_4gemm6kernel4GemmINS1_11threadblock13MmaMultistageINS1_9GemmShapeILi128ELi128ELi32EEENS_9transform11threadblock28PredicatedTileAccessIteratorINS_11MatrixShapeILi128ELi32EEENS_6half_tENS_6layout8RowMajorELi1ENS8_29PitchLinearWarpRakedThreadMapINS_16PitchLinearShapeILi32ELi128EEELi128ENSH_ILi4ELi8EEELi8EEENS_5ArrayISD_Li8ELb0EEELb0ENSE_9NoPermuteEEENS9_25RegularTileAccessIteratorISC_SD_NSE_37RowMajorTensorOpMultiplicandCrosswiseILi16ELi32EEELi0ESK_Li16EEELNS_4arch14CacheOperation4KindE1ENSA_INSB_ILi32ELi128EEESD_NSE_11ColumnMajorELi0ESK_SM_Lb0ESN_EENSP_ISW_SD_NSE_40ColumnMajorTensorOpMultiplicandCrosswiseILi16ELi32EEELi1ESK_Li16EEELSV_1ESD_SF_NS4_9MmaPolicyINS1_4warp11MmaTensorOpINS6_ILi64ELi64ELi32EEESD_SR_SD_S10_SD_SF_NS13_17MmaTensorOpPolicyINST_3MmaINS6_ILi16ELi8ELi16EEELi32ESD_SF_SD_SX_SD_SF_NST_13OpMultiplyAddEEENSB_ILi1ELi1EEEEELi1ELb0EbEENSB_ILi0ELi0EEES1E_Li1EEELi3ELNS1_23SharedMemoryClearOptionE0EbEENS_8epilogue11threadblock8EpilogueIS7_S1D_Li1ENS1J_22PredicatedTileIteratorINS1J_26OutputTileOptimalThreadMapINS1J_15OutputTileShapeILi128ELi8ELi2ELi1ELi1EEENS1N_ILi1ELi8ELi1ELi1ELi8EEELi128ELi8ELi16EEESD_Lb0ESN_Lb0EEENS1I_4warp24FragmentIteratorTensorOpIS15_S18_SD_NSL_ISD_Li4ELb0EEESF_EENS1S_20TileIteratorTensorOpIS15_S18_SD_SF_EENS1J_18SharedLoadIteratorINS1Q_18CompactedThreadMapESD_Li16EEENS1I_6thread17LinearCombinationISD_Li8ESD_SD_LNS21_9ScaleType4KindE1ELNS_15FloatRoundStyleE2ESD_EENSB_ILi0ELi16EEELi1ELi1EEENS4_30GemmIdentityThreadblockSwizzleILi1EEELb0EEEEEvNT_6ParamsE)
        .other          _ZN7cutlass6KernelINS_4gemm6kernel4GemmINS1_11threadblock13MmaMultistageINS1_9GemmShapeILi128ELi128ELi32EEENS_9transform11threadblock28PredicatedTileAccessIteratorINS_11MatrixShapeILi128ELi32EEENS_6half_tENS_6layout8RowMajorELi1ENS8_29PitchLinearWarpRakedThreadMapINS_16PitchLinearShapeILi32ELi128EEELi128ENSH_ILi4ELi8EEELi8EEENS_5ArrayISD_Li8ELb0EEELb0ENSE_9NoPermuteEEENS9_25RegularTileAccessIteratorISC_SD_NSE_37RowMajorTensorOpMultiplicandCrosswiseILi16ELi32EEELi0ESK_Li16EEELNS_4arch14CacheOperation4KindE1ENSA_INSB_ILi32ELi128EEESD_NSE_11ColumnMajorELi0ESK_SM_Lb0ESN_EENSP_ISW_SD_NSE_40ColumnMajorTensorOpMultiplicandCrosswiseILi16ELi32EEELi1ESK_Li16EEELSV_1ESD_SF_NS4_9MmaPolicyINS1_4warp11MmaTensorOpINS6_ILi64ELi64ELi32EEESD_SR_SD_S10_SD_SF_NS13_17MmaTensorOpPolicyINST_3MmaINS6_ILi16ELi8ELi16EEELi32ESD_SF_SD_SX_SD_SF_NST_13OpMultiplyAddEEENSB_ILi1ELi1EEEEELi1ELb0EbEENSB_ILi0ELi0EEES1E_Li1EEELi3ELNS1_23SharedMemoryClearOptionE0EbEENS_8epilogue11threadblock8EpilogueIS7_S1D_Li1ENS1J_22PredicatedTileIteratorINS1J_26OutputTileOptimalThreadMapINS1J_15OutputTileShapeILi128ELi8ELi2ELi1ELi1EEENS1N_ILi1ELi8ELi1ELi1ELi8EEELi128ELi8ELi16EEESD_Lb0ESN_Lb0EEENS1I_4warp24FragmentIteratorTensorOpIS15_S18_SD_NSL_ISD_Li4ELb0EEESF_EENS1S_20TileIteratorTensorOpIS15_S18_SD_SF_EENS1J_18SharedLoadIteratorINS1Q_18CompactedThreadMapESD_Li16EEENS1I_6thread17LinearCombinationISD_Li8ESD_SD_LNS21_9ScaleType4KindE1ELNS_15FloatRoundStyleE2ESD_EENSB_ILi0ELi16EEELi1ELi1EEENS4_30GemmIdentityThreadblockSwizzleILi1EEELb0EEEEEvNT_6ParamsE,@"STO_CUDA_ENTRY STV_DEFAULT"
_ZN7cutlass6KernelINS_4gemm6kernel4GemmINS1_11threadblock13MmaMultistageINS1_9GemmShapeILi128ELi128ELi32EEENS_9transform11threadblock28PredicatedTileAccessIteratorINS_11MatrixShapeILi128ELi32EEENS_6half_tENS_6layout8RowMajorELi1ENS8_29PitchLinearWarpRakedThreadMapINS_16PitchLinearShapeILi32ELi128EEELi128ENSH_ILi4ELi8EEELi8EEENS_5ArrayISD_Li8ELb0EEELb0ENSE_9NoPermuteEEENS9_25RegularTileAccessIteratorISC_SD_NSE_37RowMajorTensorOpMultiplicandCrosswiseILi16ELi32EEELi0ESK_Li16EEELNS_4arch14CacheOperation4KindE1ENSA_INSB_ILi32ELi128EEESD_NSE_11ColumnMajorELi0ESK_SM_Lb0ESN_EENSP_ISW_SD_NSE_40ColumnMajorTensorOpMultiplicandCrosswiseILi16ELi32EEELi1ESK_Li16EEELSV_1ESD_SF_NS4_9MmaPolicyINS1_4warp11MmaTensorOpINS6_ILi64ELi64ELi32EEESD_SR_SD_S10_SD_SF_NS13_17MmaTensorOpPolicyINST_3MmaINS6_ILi16ELi8ELi16EEELi32ESD_SF_SD_SX_SD_SF_NST_13OpMultiplyAddEEENSB_ILi1ELi1EEEEELi1ELb0EbEENSB_ILi0ELi0EEES1E_Li1EEELi3ELNS1_23SharedMemoryClearOptionE0EbEENS_8epilogue11threadblock8EpilogueIS7_S1D_Li1ENS1J_22PredicatedTileIteratorINS1J_26OutputTileOptimalThreadMapINS1J_15OutputTileShapeILi128ELi8ELi2ELi1ELi1EEENS1N_ILi1ELi8ELi1ELi1ELi8EEELi128ELi8ELi16EEESD_Lb0ESN_Lb0EEENS1I_4warp24FragmentIteratorTensorOpIS15_S18_SD_NSL_ISD_Li4ELb0EEESF_EENS1S_20TileIteratorTensorOpIS15_S18_SD_SF_EENS1J_18SharedLoadIteratorINS1Q_18CompactedThreadMapESD_Li16EEENS1I_6thread17LinearCombinationISD_Li8ESD_SD_LNS21_9ScaleType4KindE1ELNS_15FloatRoundStyleE2ESD_EENSB_ILi0ELi16EEELi1ELi1EEENS4_30GemmIdentityThreadblockSwizzleILi1EEELb0EEEEEvNT_6ParamsE:
[----:B------:R-:W-:Y:S01]  /*0000*/  LDC R1, c[0x0][0x28] ;  /* 0x00000a00ff017b82 */ /* 0x000fe20000000800 */
[----:B------:R-:W1:Y:S07]  /*0010*/  S2R R7, SR_CTAID.Y ;  /* 0x0000000000077919 */ /* 0x000e6e0000002600 */
[----:B------:R-:W2:Y:S01]  /*0020*/  LDC R4, c[0x0][0x228] ;  /* 0x00008a00ff047b82 */ /* 0x000ea20000000800 */
[----:B------:R-:W-:Y:S01]  /*0030*/  IMAD.MOV.U32 R5, RZ, RZ, -0x1 ;  /* 0xffffffffff057424 */ /* 0x000fe200078e00ff */
[----:B------:R-:W-:Y:S01]  /*0040*/  ULDC UR4, c[0x0][0x220] ;  /* 0x0000880000047ab9 */ /* 0x000fe20000000800 */
[----:B------:R-:W3:Y:S03]  /*0050*/  S2R R3, SR_CTAID.X ;  /* 0x0000000000037919 */ /* 0x000ee60000002500 */
[----:B--2---:R-:W-:-:S02]  /*0060*/  SHF.L.U32 R0, R5, R4, RZ ;  /* 0x0000000405007219 */ /* 0x004fc400000006ff */
[----:B-1----:R-:W-:Y:S02]  /*0070*/  SHF.L.U32 R7, R7, R4, RZ ;  /* 0x0000000407077219 */ /* 0x002fe400000006ff */
[----:B---3--:R-:W-:Y:S02]  /*0080*/  LOP3.LUT R0, R3, R0, RZ, 0x30, !PT ;  /* 0x0000000003007212 */ /* 0x008fe400078e30ff */
[----:B------:R-:W-:-:S03]  /*0090*/  SHF.R.S32.HI R4, RZ, R4, R3 ;  /* 0x00000004ff047219 */ /* 0x000fc60000011403 */
[----:B------:R-:W-:-:S05]  /*00a0*/  IMAD.IADD R14, R7, 0x1, R0 ;  /* 0x00000001070e7824 */ /* 0x000fca00078e0200 */
[----:B------:R-:W-:Y:S01]  /*00b0*/  ISETP.GE.AND P0, PT, R14, UR4, PT ;  /* 0x000000040e007c0c */ /* 0x000fe2000bf06270 */
[----:B------:R-:W-:-:S03]  /*00c0*/  ULDC UR4, c[0x0][0x21c] ;  /* 0x0000870000047ab9 */ /* 0x000fc60000000800 */
[----:B------:R-:W-:-:S13]  /*00d0*/  ISETP.GE.OR P0, PT, R4, UR4, P0 ;  /* 0x0000000404007c0c */ /* 0x000fda0008706670 */
[----:B------:R-:W-:Y:S05]  /*00e0*/  @P0 EXIT ;  /* 0x000000000000094d */ /* 0x000fea0003800000 */
[----:B------:R-:W1:Y:S01]  /*00f0*/  S2R R5, SR_TID.X ;  /* 0x0000000000057919 */ /* 0x000e620000002100 */
[----:B------:R-:W2:Y:S01]  /*0100*/  S2UR UR4, SR_CTAID.Z ;  /* 0x00000000000479c3 */ /* 0x000ea20000002700 */
[----:B------:R-:W-:Y:S01]  /*0110*/  ULDC.64 UR6, c[0x0][0x230] ;  /* 0x00008c0000067ab9 */ /* 0x000fe20000000a00 */
[----:B------:R-:W-:Y:S01]  /*0120*/  ULDC.64 UR12, c[0x0][0x250] ;  /* 0x00009400000c7ab9 */ /* 0x000fe20000000a00 */
[----:B------:R-:W-:Y:S01]  /*0130*/  ULDC.64 UR16, c[0x0][0x208] ;  /* 0x0000820000107ab9 */ /* 0x000fe20000000a00 */
[----:B------:R-:W-:Y:S01]  /*0140*/  ULDC.64 UR10, c[0x0][0x280] ;  /* 0x0000a000000a7ab9 */ /* 0x000fe20000000a00 */
[----:B------:R-:W-:Y:S01]  /*0150*/  ULDC.64 UR8, c[0x0][0x240] ;  /* 0x0000900000087ab9 */ /* 0x000fe20000000a00 */
[----:B------:R-:W-:Y:S02]  /*0160*/  CS2R R48, SRZ ;  /* 0x0000000000307805 */ /* 0x000fe4000001ff00 */
[----:B------:R-:W-:Y:S01]  /*0170*/  CS2R R50, SRZ ;  /* 0x0000000000327805 */ /* 0x000fe2000001ff00 */
[----:B------:R-:W2:Y:S01]  /*0180*/  LDC R17, c[0x0][0x360] ;  /* 0x0000d800ff117b82 */ /* 0x000ea20000000800 */
[----:B------:R-:W-:-:S02]  /*0190*/  CS2R R46, SRZ ;  /* 0x00000000002e7805 */ /* 0x000fc4000001ff00 */
[----:B------:R-:W-:Y:S02]  /*01a0*/  CS2R R52, SRZ ;  /* 0x0000000000347805 */ /* 0x000fe4000001ff00 */
[----:B------:R-:W-:Y:S02]  /*01b0*/  CS2R R22, SRZ ;  /* 0x0000000000167805 */ /* 0x000fe4000001ff00 */
[----:B------:R-:W-:Y:S02]  /*01c0*/  CS2R R44, SRZ ;  /* 0x00000000002c7805 */ /* 0x000fe4000001ff00 */
[----:B------:R-:W-:Y:S02]  /*01d0*/  CS2R R54, SRZ ;  /* 0x0000000000367805 */ /* 0x000fe4000001ff00 */
[----:B------:R-:W-:Y:S02]  /*01e0*/  CS2R R24, SRZ ;  /* 0x0000000000187805 */ /* 0x000fe4000001ff00 */
[----:B------:R-:W-:Y:S01]  /*01f0*/  CS2R R42, SRZ ;  /* 0x00000000002a7805 */ /* 0x000fe2000001ff00 */
[----:B------:R-:W3:Y:S01]  /*0200*/  S2UR UR15, SR_CgaCtaId ;  /* 0x00000000000f79c3 */ /* 0x000ee20000008800 */
        /* <DEDUP_REMOVED lines=13> */
[----:B-1----:R-:W-:Y:S01]  /*02e0*/  SHF.R.S32.HI R6, RZ, 0x1f, R5 ;  /* 0x0000001fff067819 */ /* 0x002fe20000011405 */
[----:B--2---:R-:W-:Y:S01]  /*02f0*/  IMAD R16, R17, UR4, RZ ;  /* 0x0000000411107c24 */ /* 0x004fe2000f8e02ff */
[----:B------:R-:W-:Y:S01]  /*0300*/  ULDC UR4, c[0x0][0x218] ;  /* 0x0000860000047ab9 */ /* 0x000fe20000000800 */
[----:B------:R-:W-:Y:S02]  /*0310*/  LOP3.LUT R12, R5, 0x1f, RZ, 0xc0, !PT ;  /* 0x0000001f050c7812 */ /* 0x000fe400078ec0ff */
[----:B------:R-:W-:Y:S02]  /*0320*/  LEA.HI R6, R6, R5, RZ, 0x5 ;  /* 0x0000000506067211 */ /* 0x000fe400078f28ff */
[----:B------:R-:W-:Y:S01]  /*0330*/  VIADDMNMX R17, R16, R17, UR4, PT ;  /* 0x0000000410117e46 */ /* 0x000fe2000b800111 */
[----:B------:R-:W-:Y:S01]  /*0340*/  ULDC.64 UR4, c[0x0][0x210] ;  /* 0x0000840000047ab9 */ /* 0x000fe20000000a00 */
[----:B------:R-:W-:Y:S02]  /*0350*/  LOP3.LUT R6, R6, 0xffffffe0, RZ, 0xc0, !PT ;  /* 0xffffffe006067812 */ /* 0x000fe400078ec0ff */
[----:B------:R-:W-:Y:S01]  /*0360*/  SHF.R.U32.HI R12, RZ, 0x4, R12 ;  /* 0x00000004ff0c7819 */ /* 0x000fe2000001160c */
[----:B------:R-:W-:Y:S01]  /*0370*/  IMAD.IADD R3, R17, 0x1, -R16 ;  /* 0x0000000111037824 */ /* 0x000fe200078e0a10 */
[C---:B------:R-:W-:Y:S01]  /*0380*/  LOP3.LUT R11, R5.reuse, 0x7, RZ, 0xc0, !PT ;  /* 0x00000007050b7812 */ /* 0x040fe200078ec0ff */
[C---:B------:R-:W-:Y:S01]  /*0390*/  IMAD.IADD R2, R5.reuse, 0x1, -R6 ;  /* 0x0000000105027824 */ /* 0x040fe200078e0a06 */
[----:B------:R-:W-:-:S02]  /*03a0*/  LOP3.LUT R19, R5, 0x6, RZ, 0xc0, !PT ;  /* 0x0000000605137812 */ /* 0x000fc400078ec0ff */
[----:B------:R-:W-:Y:S02]  /*03b0*/  SHF.R.S32.HI R0, RZ, 0x1f, R3 ;  /* 0x0000001fff007819 */ /* 0x000fe40000011403 */
[----:B------:R-:W-:Y:S02]  /*03c0*/  SHF.R.S32.HI R7, RZ, 0x1f, R2 ;  /* 0x0000001fff077819 */ /* 0x000fe40000011402 */
[----:B------:R-:W-:Y:S02]  /*03d0*/  LEA.HI R0, R0, R3, RZ, 0x5 ;  /* 0x0000000300007211 */ /* 0x000fe400078f28ff */
[----:B------:R-:W-:Y:S02]  /*03e0*/  LEA.HI R7, R7, R2, RZ, 0x2 ;  /* 0x0000000207077211 */ /* 0x000fe400078f10ff */
[----:B------:R-:W-:Y:S02]  /*03f0*/  LOP3.LUT R0, R0, 0xffffffe0, RZ, 0xc0, !PT ;  /* 0xffffffe000007812 */ /* 0x000fe400078ec0ff */
[----:B------:R-:W-:-:S02]  /*0400*/  LEA.HI.SX32 R15, R7, R6, 0x1e ;  /* 0x00000006070f7211 */ /* 0x000fc400078ff2ff */
[----:B------:R-:W-:Y:S01]  /*0410*/  LOP3.LUT R7, R7, 0xfffffffc, RZ, 0xc0, !PT ;  /* 0xfffffffc07077812 */ /* 0x000fe200078ec0ff */
[----:B------:R-:W-:Y:S01]  /*0420*/  IMAD.IADD R0, R3, 0x1, -R0 ;  /* 0x0000000103007824 */ /* 0x000fe200078e0a00 */
[----:B------:R-:W-:Y:S01]  /*0430*/  SHF.R.U32.HI R13, RZ, 0x3, R5 ;  /* 0x00000003ff0d7819 */ /* 0x000fe20000011605 */
[----:B------:R-:W-:Y:S01]  /*0440*/  IMAD R9, R4, 0x80, R15 ;  /* 0x0000008004097824 */ /* 0x000fe200078e020f */
[----:B------:R-:W-:Y:S01]  /*0450*/  SHF.R.U32.HI R19, RZ, 0x1, R19 ;  /* 0x00000001ff137819 */ /* 0x000fe20000011613 */
[----:B------:R-:W-:Y:S01]  /*0460*/  IMAD.IADD R7, R2, 0x1, -R7 ;  /* 0x0000000102077824 */ /* 0x000fe200078e0a07 */
[C---:B------:R-:W-:Y:S01]  /*0470*/  ISETP.NE.AND P0, PT, R0.reuse, RZ, PT ;  /* 0x000000ff0000720c */ /* 0x040fe20003f05270 */
[C---:B------:R-:W-:Y:S01]  /*0480*/  VIADD R10, R9.reuse, 0x8 ;  /* 0x00000008090a7836 */ /* 0x040fe20000000000 */
[C---:B------:R-:W-:Y:S01]  /*0490*/  ISETP.GE.AND P1, PT, R9.reuse, UR4, PT ;  /* 0x0000000409007c0c */ /* 0x040fe2000bf26270 */
[----:B------:R-:W-:Y:S01]  /*04a0*/  VIADD R8, R9, 0x10 ;  /* 0x0000001009087836 */ /* 0x000fe20000000000 */
[----:B------:R-:W-:Y:S01]  /*04b0*/  SEL R0, R0, 0x20, P0 ;  /* 0x0000002000007807 */ /* 0x000fe20000000000 */
[----:B------:R-:W-:Y:S01]  /*04c0*/  IMAD R6, R7, 0x8, R16 ;  /* 0x0000000807067824 */ /* 0x000fe200078e0210 */
[----:B------:R-:W-:Y:S01]  /*04d0*/  ISETP.GE.AND P6, PT, R10, UR4, PT ;  /* 0x000000040a007c0c */ /* 0x000fe2000bfc6270 */
[----:B------:R-:W-:Y:S01]  /*04e0*/  VIADD R2, R9, 0x18 ;  /* 0x0000001809027836 */ /* 0x000fe20000000000 */
[----:B------:R-:W-:Y:S01]  /*04f0*/  VIADDMNMX R3, R16, R0, R17, PT ;  /* 0x0000000010037246 */ /* 0x000fe20003800111 */
[----:B------:R-:W-:Y:S01]  /*0500*/  IMAD.SHL.U32 R10, R5, 0x4, RZ ;  /* 0x00000004050a7824 */ /* 0x000fe200078e00ff */
[----:B------:R-:W-:-:S02]  /*0510*/  ISETP.GE.AND P5, PT, R8, UR4, PT ;  /* 0x0000000408007c0c */ /* 0x000fc4000bfa6270 */
[-C--:B------:R-:W-:Y:S02]  /*0520*/  ISETP.LT.AND P0, PT, R6, R3.reuse, !P1 ;  /* 0x000000030600720c */ /* 0x080fe40004f01270 */
[----:B------:R-:W-:Y:S02]  /*0530*/  ISETP.GE.AND P4, PT, R2, UR4, PT ;  /* 0x0000000402007c0c */ /* 0x000fe4000bf86270 */
[----:B------:R-:W-:Y:S02]  /*0540*/  P2R R4, PR, RZ, 0x2 ;  /* 0x00000002ff047803 */ /* 0x000fe40000000000 */
[CC--:B------:R-:W-:Y:S02]  /*0550*/  ISETP.LT.AND P1, PT, R6.reuse, R3.reuse, !P6 ;  /* 0x000000030600720c */ /* 0x0c0fe40007721270 */
[----:B------:R-:W-:Y:S02]  /*0560*/  ISETP.LT.AND P2, PT, R6, R3, !P5 ;  /* 0x000000030600720c */ /* 0x000fe40006f41270 */
[----:B------:R-:W-:-:S02]  /*0570*/  SEL R2, RZ, 0x1, !P0 ;  /* 0x00000001ff027807 */ /* 0x000fc40004000000 */
[----:B------:R-:W-:Y:S02]  /*0580*/  ISETP.LT.AND P3, PT, R6, R3, !P4 ;  /* 0x000000030600720c */ /* 0x000fe40006761270 */
[----:B------:R-:W-:Y:S02]  /*0590*/  SHF.R.U32.HI R8, RZ, 0x1, R11 ;  /* 0x00000001ff087819 */ /* 0x000fe4000001160b */
[----:B------:R-:W-:Y:S02]  /*05a0*/  P2R R2, PR, R2, 0xf ;  /* 0x0000000f02027803 */ /* 0x000fe40000000000 */
[----:B------:R-:W-:Y:S02]  /*05b0*/  ISETP.NE.AND P0, PT, R4, RZ, PT ;  /* 0x000000ff0400720c */ /* 0x000fe40003f05270 */
[----:B------:R-:W-:Y:S02]  /*05c0*/  SHF.R.U32.HI R4, RZ, 0x5, R5 ;  /* 0x00000005ff047819 */ /* 0x000fe40000011605 */
[----:B------:R-:W-:-:S02]  /*05d0*/  LOP3.LUT R5, R5, 0xe, RZ, 0xc0, !PT ;  /* 0x0000000e05057812 */ /* 0x000fc400078ec0ff */
[----:B------:R-:W-:Y:S02]  /*05e0*/  LOP3.LUT R10, R10, 0x4, RZ, 0xc0, !PT ;  /* 0x000000040a0a7812 */ /* 0x000fe400078ec0ff */
[----:B------:R-:W1:Y:S01]  /*05f0*/  SHFL.IDX PT, R4, R4, RZ, 0x1f ;  /* 0x00001fff04047589 */ /* 0x000e6200000e0000 */
[----:B------:R-:W-:Y:S01]  /*0600*/  SHF.R.U32.HI R138, RZ, 0x1, R5 ;  /* 0x00000001ff8a7819 */ /* 0x000fe20000011605 */
[----:B------:R-:W-:Y:S01]  /*0610*/  IMAD R5, R14, 0x80, R15 ;  /* 0x000000800e057824 */ /* 0x000fe200078e020f */
[----:B------:R-:W-:Y:S02]  /*0620*/  LOP3.LUT R13, R8, 0x1, R13, 0x78, !PT ;  /* 0x00000001080d7812 */ /* 0x000fe400078e780d */
[----:B------:R-:W-:Y:S01]  /*0630*/  LOP3.LUT R19, R10, R12, R19, 0xf6, !PT ;  /* 0x0000000c0a137212 */ /* 0x000fe200078ef613 */
[----:B------:R-:W-:Y:S01]  /*0640*/  VIADD R14, R5, 0x10 ;  /* 0x00000010050e7836 */ /* 0x000fe20000000000 */
[----:B------:R-:W-:Y:S02]  /*0650*/  LOP3.LUT R13, R13, R10, RZ, 0xfc, !PT ;  /* 0x0000000a0d0d7212 */ /* 0x000fe400078efcff */
[----:B------:R-:W-:Y:S01]  /*0660*/  SEL R18, RZ, 0xffffffff, P6 ;  /* 0xffffffffff127807 */ /* 0x000fe20003000000 */
[----:B------:R-:W-:Y:S01]  /*0670*/  IMAD R138, R138, 0x18, R19 ;  /* 0x000000188a8a7824 */ /* 0x000fe200078e0213 */
[----:B------:R-:W-:-:S02]  /*0680*/  ISETP.GE.AND P2, PT, R14, UR5, PT ;  /* 0x000000050e007c0c */ /* 0x000fc4000bf46270 */
[----:B------:R-:W-:Y:S01]  /*0690*/  IADD3 R16, R17, 0x1f, -R16 ;  /* 0x0000001f11107810 */ /* 0x000fe20007ffe810 */
[----:B------:R-:W-:Y:S01]  /*06a0*/  IMAD.SHL.U32 R18, R18, 0x2, RZ ;  /* 0x0000000212127824 */ /* 0x000fe200078e00ff */
[----:B------:R-:W-:Y:S02]  /*06b0*/  SEL R19, RZ, 0x4, P5 ;  /* 0x00000004ff137807 */ /* 0x000fe40002800000 */
[----:B------:R-:W-:Y:S02]  /*06c0*/  SEL R148, RZ, 0x8, P4 ;  /* 0x00000008ff947807 */ /* 0x000fe40002000000 */
[----:B------:R-:W-:Y:S02]  /*06d0*/  ISETP.GE.AND P4, PT, R16, 0x20, PT ;  /* 0x000000201000780c */ /* 0x000fe40003f86270 */
[----:B-1----:R-:W-:Y:S01]  /*06e0*/  R2UR UR14, R4 ;  /* 0x00000000040e72ca */ /* 0x002fe200000e0000 */
[----:B------:R-:W-:Y:S02]  /*06f0*/  IMAD.SHL.U32 R4, R12, 0x8, RZ ;  /* 0x000000080c047824 */ /* 0x000fe400078e00ff */
[----:B------:R-:W-:-:S03]  /*0700*/  VIADD R12, R5, 0x8 ;  /* 0x00000008050c7836 */ /* 0x000fc60000000000 */
[----:B------:R-:W-:Y:S01]  /*0710*/  LOP3.LUT R4, R4, 0xfffffff8, R11, 0xe2, !PT ;  /* 0xfffffff804047812 */ /* 0x000fe200078ee20b */
[C---:B------:R-:W-:Y:S01]  /*0720*/  VIADD R11, R15.reuse, 0x8 ;  /* 0x000000080f0b7836 */ /* 0x040fe20000000000 */
[----:B------:R-:W-:Y:S02]  /*0730*/  ISETP.GE.AND P1, PT, R12, UR5, PT ;  /* 0x000000050c007c0c */ /* 0x000fe4000bf26270 */
[----:B------:R-:W-:Y:S02]  /*0740*/  SHF.R.U32.HI R8, RZ, 0x1, R4 ;  /* 0x00000001ff087819 */ /* 0x000fe40000011604 */
[----:B------:R-:W-:Y:S02]  /*0750*/  LEA.HI R4, R15, R15, RZ, 0x1 ;  /* 0x0000000f0f047211 */ /* 0x000fe400078f08ff */
[----:B------:R-:W-:Y:S01]  /*0760*/  LEA.HI R10, R11, R11, RZ, 0x1 ;  /* 0x0000000b0b0a7211 */ /* 0x000fe200078f08ff */
[----:B------:R-:W-:Y:S01]  /*0770*/  IMAD R137, R8, 0x18, R13 ;  /* 0x0000001808897824 */ /* 0x000fe200078e020d */
[----:B------:R-:W-:Y:S01]  /*0780*/  LOP3.LUT R12, R4, 0x3ffffffe, RZ, 0xc0, !PT ;  /* 0x3ffffffe040c7812 */ /* 0x000fe200078ec0ff */
[----:B------:R-:W-:Y:S01]  /*0790*/  VIADD R13, R5, 0x18 ;  /* 0x00000018050d7836 */ /* 0x000fe20000000000 */
[----:B------:R-:W-:-:S02]  /*07a0*/  LOP3.LUT R8, R10, 0x3ffffffe, RZ, 0xc0, !PT ;  /* 0x3ffffffe0a087812 */ /* 0x000fc400078ec0ff */
[----:B------:R-:W-:Y:S01]  /*07b0*/  SHF.R.S32.HI R14, RZ, 0x1, R4 ;  /* 0x00000001ff0e7819 */ /* 0x000fe20000011404 */
[----:B------:R-:W-:Y:S01]  /*07c0*/  IMAD.IADD R12, R15, 0x1, -R12 ;  /* 0x000000010f0c7824 */ /* 0x000fe200078e0a0c */
[----:B------:R-:W-:Y:S01]  /*07d0*/  ISETP.GE.AND P3, PT, R13, UR5, PT ;  /* 0x000000050d007c0c */ /* 0x000fe2000bf66270 */
[----:B------:R-:W-:Y:S01]  /*07e0*/  IMAD.IADD R8, R11, 0x1, -R8 ;  /* 0x000000010b087824 */ /* 0x000fe200078e0a08 */
[----:B------:R-:W-:Y:S01]  /*07f0*/  SEL R13, RZ, 0x1, P0 ;  /* 0x00000001ff0d7807 */ /* 0x000fe20000000000 */
[--C-:B------:R-:W-:Y:S01]  /*0800*/  IMAD R12, R12, 0x4, R7.reuse ;  /* 0x000000040c0c7824 */ /* 0x100fe200078e0207 */
[----:B------:R-:W-:Y:S01]  /*0810*/  SHF.R.S32.HI R15, RZ, 0x1f, R4 ;  /* 0x0000001fff0f7819 */ /* 0x000fe20000011404 */
[----:B------:R-:W-:Y:S01]  /*0820*/  IMAD R7, R8, 0x4, R7 ;  /* 0x0000000408077824 */ /* 0x000fe200078e0207 */
[----:B------:R-:W-:Y:S02]  /*0830*/  LOP3.LUT R18, R18, 0x2, R13, 0xe2, !PT ;  /* 0x0000000212127812 */ /* 0x000fe400078ee20d */
[----:B------:R-:W-:-:S02]  /*0840*/  SHF.R.S32.HI R11, RZ, 0x1, R10 ;  /* 0x00000001ff0b7819 */ /* 0x000fc4000001140a */
[----:B------:R-:W-:Y:S02]  /*0850*/  SHF.R.S32.HI R13, RZ, 0x1f, R12 ;  /* 0x0000001fff0d7819 */ /* 0x000fe4000001140c */
[----:B------:R-:W-:Y:S02]  /*0860*/  SHF.R.S32.HI R10, RZ, 0x1f, R10 ;  /* 0x0000001fff0a7819 */ /* 0x000fe4000001140a */
[----:B------:R-:W-:Y:S02]  /*0870*/  SHF.R.S32.HI R8, RZ, 0x1f, R7 ;  /* 0x0000001fff087819 */ /* 0x000fe40000011407 */
[----:B------:R-:W-:Y:S02]  /*0880*/  LEA.HI R15, R15, R14, RZ, 0x2 ;  /* 0x0000000e0f0f7211 */ /* 0x000fe400078f10ff */
[----:B------:R-:W-:Y:S02]  /*0890*/  LEA.HI R13, R13, R12, RZ, 0x2 ;  /* 0x0000000c0d0d7211 */ /* 0x000fe400078f10ff */
[----:B------:R-:W-:-:S02]  /*08a0*/  LEA.HI R10, R10, R11, RZ, 0x2 ;  /* 0x0000000b0a0a7211 */ /* 0x000fc400078f10ff */
[----:B------:R-:W-:Y:S02]  /*08b0*/  LEA.HI R8, R8, R7, RZ, 0x2 ;  /* 0x0000000708087211 */ /* 0x000fe400078f10ff */
[----:B------:R-:W-:Y:S02]  /*08c0*/  LOP3.LUT R15, R15, 0x1ffffffc, RZ, 0xc0, !PT ;  /* 0x1ffffffc0f0f7812 */ /* 0x000fe400078ec0ff */
[----:B------:R-:W-:Y:S02]  /*08d0*/  LOP3.LUT R13, R13, 0xfffffffc, RZ, 0xc0, !PT ;  /* 0xfffffffc0d0d7812 */ /* 0x000fe400078ec0ff */
[----:B------:R-:W-:Y:S01]  /*08e0*/  LOP3.LUT R10, R10, 0x1ffffffc, RZ, 0xc0, !PT ;  /* 0x1ffffffc0a0a7812 */ /* 0x000fe200078ec0ff */
[----:B------:R-:W-:Y:S01]  /*08f0*/  IMAD.IADD R15, R14, 0x1, -R15 ;  /* 0x000000010e0f7824 */ /* 0x000fe200078e0a0f */
[----:B------:R-:W-:Y:S01]  /*0900*/  LOP3.LUT R8, R8, 0xfffffffc, RZ, 0xc0, !PT ;  /* 0xfffffffc08087812 */ /* 0x000fe200078ec0ff */
[----:B------:R-:W-:Y:S01]  /*0910*/  IMAD.IADD R12, R12, 0x1, -R13 ;  /* 0x000000010c0c7824 */ /* 0x000fe200078e0a0d */
[----:B------:R-:W-:Y:S01]  /*0920*/  SEL R4, RZ, 0xffffffff, P1 ;  /* 0xffffffffff047807 */ /* 0x000fe20000800000 */
[----:B------:R-:W-:Y:S01]  /*0930*/  IMAD.IADD R10, R11, 0x1, -R10 ;  /* 0x000000010b0a7824 */ /* 0x000fe200078e0a0a */
[----:B------:R-:W-:Y:S01]  /*0940*/  ISETP.GE.AND P0, PT, R5, UR5, PT ;  /* 0x0000000505007c0c */ /* 0x000fe2000bf06270 */
[----:B------:R-:W-:Y:S01]  /*0950*/  IMAD.IADD R7, R7, 0x1, -R8 ;  /* 0x0000000107077824 */ /* 0x000fe200078e0a08 */
[----:B------:R-:W-:Y:S01]  /*0960*/  LOP3.LUT R12, R12, R15, RZ, 0x3c, !PT ;  /* 0x0000000f0c0c7212 */ /* 0x000fe200078e3cff */
[----:B------:R-:W-:Y:S01]  /*0970*/  IMAD.SHL.U32 R4, R4, 0x2, RZ ;  /* 0x0000000204047824 */ /* 0x000fe200078e00ff */
[----:B------:R-:W-:Y:S01]  /*0980*/  SEL R21, RZ, 0x1, P0 ;  /* 0x00000001ff157807 */ /* 0x000fe20000000000 */
[----:B------:R-:W-:Y:S01]  /*0990*/  ULDC.64 UR4, c[0x0][0x260] ;  /* 0x0000980000047ab9 */ /* 0x000fe20000000a00 */
[----:B------:R-:W-:Y:S01]  /*09a0*/  LOP3.LUT R15, R7, R10, RZ, 0x3c, !PT ;  /* 0x0000000a070f7212 */ /* 0x000fe200078e3cff */
[----:B------:R-:W-:Y:S01]  /*09b0*/  IMAD.IADD R13, R13, 0x1, R12 ;  /* 0x000000010d0d7824 */ /* 0x000fe200078e020c */
[----:B------:R-:W-:-:S02]  /*09c0*/  LOP3.LUT R4, R4, 0x2, R21, 0xe2, !PT ;  /* 0x0000000204047812 */ /* 0x000fc400078ee215 */
[----:B------:R-:W-:Y:S01]  /*09d0*/  SEL R7, RZ, 0x4, P2 ;  /* 0x00000004ff077807 */ /* 0x000fe20001000000 */
[----:B------:R-:W-:Y:S01]  /*09e0*/  IMAD.IADD R12, R8, 0x1, R15 ;  /* 0x00000001080c7824 */ /* 0x000fe200078e020f */
[----:B------:R-:W-:Y:S01]  /*09f0*/  SEL R147, RZ, 0x8, P3 ;  /* 0x00000008ff937807 */ /* 0x000fe20001800000 */
[----:B------:R-:W-:Y:S01]  /*0a00*/  IMAD R14, R14, 0x18, R13 ;  /* 0x000000180e0e7824 */ /* 0x000fe200078e020d */
[----:B------:R-:W-:Y:S01]  /*0a10*/  SHF.R.S32.HI R8, RZ, 0x1f, R5 ;  /* 0x0000001fff087819 */ /* 0x000fe20000011405 */
[----:B------:R-:W-:Y:S01]  /*0a20*/  IMAD R12, R11, 0x18, R12 ;  /* 0x000000180b0c7824 */ /* 0x000fe200078e020c */
[----:B------:R-:W-:Y:S01]  /*0a30*/  LOP3.LUT R147, R147, R7, R4, 0xfe, !PT ;  /* 0x0000000793937212 */ /* 0x000fe200078efe04 */
[C---:B------:R-:W-:Y:S01]  /*0a40*/  VIADD R7, R16.reuse, 0x1f ;  /* 0x0000001f10077836 */ /* 0x040fe20000000000 */
[----:B------:R-:W-:Y:S01]  /*0a50*/  LOP3.LUT R4, R16, 0xffffffe0, RZ, 0xc0, !PT ;  /* 0xffffffe010047812 */ /* 0x000fe200078ec0ff */
[----:B------:R-:W-:Y:S01]  /*0a60*/  IMAD R8, R8, UR4, RZ ;  /* 0x0000000408087c24 */ /* 0x000fe2000f8e02ff */
[----:B------:R-:W-:Y:S01]  /*0a70*/  SHF.R.S32.HI R11, RZ, 0x1f, R16 ;  /* 0x0000001fff0b7819 */ /* 0x000fe20000011410 */
[----:B------:R-:W-:Y:S01]  /*0a80*/  IMAD.SHL.U32 R14, R14, 0x8, RZ ;  /* 0x000000080e0e7824 */ /* 0x000fe200078e00ff */
[----:B------:R-:W-:Y:S01]  /*0a90*/  ISETP.NE.AND P5, PT, R4, 0x20, PT ;  /* 0x000000200400780c */ /* 0x000fe20003fa5270 */
[----:B------:R-:W-:Y:S01]  /*0aa0*/  IMAD R8, R5, UR5, R8 ;  /* 0x0000000505087c24 */ /* 0x000fe2000f8e0208 */
[----:B------:R-:W-:Y:S01]  /*0ab0*/  SHF.R.S32.HI R4, RZ, 0x1f, R9 ;  /* 0x0000001fff047819 */ /* 0x000fe20000011409 */
[----:B------:R-:W-:Y:S01]  /*0ac0*/  IMAD.SHL.U32 R12, R12, 0x8, RZ ;  /* 0x000000080c0c7824 */ /* 0x000fe200078e00ff */
[----:B------:R-:W-:-:S02]  /*0ad0*/  ISETP.GE.U32.AND P6, PT, R7, 0x3f, PT ;  /* 0x0000003f0700780c */ /* 0x000fc40003fc6070 */
[----:B------:R-:W-:Y:S01]  /*0ae0*/  SHF.R.S32.HI R7, RZ, 0x1f, R6 ;  /* 0x0000001fff077819 */ /* 0x000fe20000011406 */
[----:B------:R-:W-:Y:S01]  /*0af0*/  IMAD R4, R4, UR6, RZ ;  /* 0x0000000604047c24 */ /* 0x000fe2000f8e02ff */
[----:B------:R-:W-:Y:S02]  /*0b00*/  LEA.HI R144, R11, R16, RZ, 0x5 ;  /* 0x000000100b907211 */ /* 0x000fe400078f28ff */
[-C--:B------:R-:W-:Y:S01]  /*0b10*/  ISETP.LT.AND P0, PT, R6, R3.reuse, !P0 ;  /* 0x000000030600720c */ /* 0x080fe20004701270 */
[----:B------:R-:W-:Y:S01]  /*0b20*/  IMAD R13, R9, UR7, R4 ;  /* 0x00000007090d7c24 */ /* 0x000fe2000f8e0204 */
[----:B------:R-:W-:Y:S01]  /*0b30*/  SEL R2, R2, RZ, P6 ;  /* 0x000000ff02027207 */ /* 0x000fe20003000000 */
[--C-:B------:R-:W-:Y:S01]  /*0b40*/  IMAD.WIDE.U32 R10, R5, UR4, R6.reuse ;  /* 0x00000004050a7c25 */ /* 0x100fe2000f8e0006 */
[CC--:B------:R-:W-:Y:S01]  /*0b50*/  ISETP.LT.AND P1, PT, R6.reuse, R3.reuse, !P1 ;  /* 0x000000030600720c */ /* 0x0c0fe20004f21270 */
[----:B------:R-:W1:Y:S01]  /*0b60*/  LDC.64 R4, c[0x0][0x238] ;  /* 0x00008e00ff047b82 */ /* 0x000e620000000a00 */
[CC--:B------:R-:W-:Y:S01]  /*0b70*/  ISETP.LT.AND P2, PT, R6.reuse, R3.reuse, !P2 ;  /* 0x000000030600720c */ /* 0x0c0fe20005741270 */
[----:B------:R-:W-:Y:S01]  /*0b80*/  IMAD.WIDE.U32 R16, R9, UR6, R6 ;  /* 0x0000000609107c25 */ /* 0x000fe2000f8e0006 */
[----:B------:R-:W-:Y:S01]  /*0b90*/  ISETP.LT.AND P3, PT, R6, R3, !P3 ;  /* 0x000000030600720c */ /* 0x000fe20005f61270 */
[----:B------:R-:W-:Y:S01]  /*0ba0*/  UMOV UR4, 0x400 ;  /* 0x0000040000047882 */ /* 0x000fe20000000000 */
[----:B------:R-:W-:Y:S01]  /*0bb0*/  SEL R15, RZ, 0x1, !P0 ;  /* 0x00000001ff0f7807 */ /* 0x000fe20004000000 */
[----:B------:R-:W-:Y:S01]  /*0bc0*/  IMAD.IADD R13, R17, 0x1, R13 ;  /* 0x00000001110d7824 */ /* 0x000fe200078e020d */
[----:B---3--:R-:W-:Y:S01]  /*0bd0*/  ULEA UR15, UR15, UR4, 0x18 ;  /* 0x000000040f0f7291 */ /* 0x008fe2000f8ec03f */
[----:B------:R-:W-:Y:S01]  /*0be0*/  IMAD.SHL.U32 R9, R2, 0x8, RZ ;  /* 0x0000000802097824 */ /* 0x000fe200078e00ff */
[----:B------:R-:W-:Y:S01]  /*0bf0*/  P2R R15, PR, R15, 0xf ;  /* 0x0000000f0f0f7803 */ /* 0x000fe20000000000 */
[C---:B------:R-:W-:Y:S01]  /*0c00*/  IMAD.SHL.U32 R7, R16.reuse, 0x2, RZ ;  /* 0x0000000210077824 */ /* 0x040fe200078e00ff */
[----:B------:R-:W-:Y:S01]  /*0c10*/  SHF.L.U64.HI R6, R16, 0x1, R13 ;  /* 0x0000000110067819 */ /* 0x000fe2000001020d */
[C---:B------:R-:W-:Y:S01]  /*0c20*/  IMAD.SHL.U32 R13, R2.reuse, 0x10, RZ ;  /* 0x00000010020d7824 */ /* 0x040fe200078e00ff */
[----:B------:R-:W-:Y:S01]  /*0c30*/  LOP3.LUT P3, RZ, R9, 0x10, RZ, 0xc0, !PT ;  /* 0x0000001009ff7812 */ /* 0x000fe2000786c0ff */
[C---:B------:R-:W-:Y:S01]  /*0c40*/  IMAD.SHL.U32 R3, R2.reuse, 0x4, RZ ;  /* 0x0000000402037824 */ /* 0x040fe200078e00ff */
[----:B------:R-:W-:Y:S01]  /*0c50*/  SEL R9, R15, RZ, P6 ;  /* 0x000000ff0f097207 */ /* 0x000fe20003000000 */
[----:B------:R-:W-:Y:S01]  /*0c60*/  IMAD.SHL.U32 R2, R2, 0x2, RZ ;  /* 0x0000000202027824 */ /* 0x000fe200078e00ff */
[----:B------:R-:W-:Y:S01]  /*0c70*/  LOP3.LUT P2, RZ, R13, 0x10, RZ, 0xc0, !PT ;  /* 0x000000100dff7812 */ /* 0x000fe2000784c0ff */
[----:B------:R-:W-:Y:S01]  /*0c80*/  IMAD.IADD R11, R11, 0x1, R8 ;  /* 0x000000010b0b7824 */ /* 0x000fe200078e0208 */
[----:B------:R-:W-:Y:S01]  /*0c90*/  IADD3 R20, P6, R7, UR12, RZ ;  /* 0x0000000c07147c10 */ /* 0x000fe2000ffde0ff */
[----:B------:R-:W-:Y:S01]  /*0ca0*/  IMAD.SHL.U32 R15, R10, 0x2, RZ ;  /* 0x000000020a0f7824 */ /* 0x000fe200078e00ff */
[----:B------:R-:W-:Y:S01]  /*0cb0*/  SHF.R.S32.HI R136, RZ, 0x3, R14 ;  /* 0x00000003ff887819 */ /* 0x000fe2000001140e */
[----:B------:R-:W-:Y:S01]  /*0cc0*/  ULDC.64 UR4, c[0x0][0x248] ;  /* 0x0000920000047ab9 */ /* 0x000fe20000000a00 */
[----:B------:R-:W-:Y:S01]  /*0cd0*/  LOP3.LUT R148, R148, R19, R18, 0xfe, !PT ;  /* 0x0000001394947212 */ /* 0x000fe200078efe12 */
[----:B------:R-:W-:Y:S01]  /*0ce0*/  UIADD3 UR4, UP0, UR8, -UR4, URZ ;  /* 0x8000000408047290 */ /* 0x000fe2000ff1e03f */
[----:B------:R-:W-:Y:S01]  /*0cf0*/  IADD3.X R21, R6, UR13, RZ, P6, !PT ;  /* 0x0000000d06157c10 */ /* 0x000fe2000b7fe4ff */
[----:B------:R-:W-:Y:S01]  /*0d00*/  ULDC.64 UR6, c[0x0][0x270] ;  /* 0x00009c0000067ab9 */ /* 0x000fe20000000a00 */
[----:B-1----:R-:W-:Y:S01]  /*0d10*/  IADD3 R18, P6, R20, R4, RZ ;  /* 0x0000000414127210 */ /* 0x002fe20007fde0ff */
[----:B------:R-:W-:Y:S01]  /*0d20*/  UIADD3.X UR5, UR9, ~UR5, URZ, UP0, !UPT ;  /* 0x8000000509057290 */ /* 0x000fe200087fe43f */
[----:B------:R-:W-:Y:S01]  /*0d30*/  LOP3.LUT P1, RZ, R2, 0x10, RZ, 0xc0, !PT ;  /* 0x0000001002ff7812 */ /* 0x000fe2000782c0ff */
[----:B------:R-:W-:Y:S01]  /*0d40*/  IMAD.SHL.U32 R2, R9, 0x10, RZ ;  /* 0x0000001009027824 */ /* 0x000fe200078e00ff */
[----:B------:R-:W-:Y:S01]  /*0d50*/  SHF.R.S32.HI R67, RZ, 0x3, R12 ;  /* 0x00000003ff437819 */ /* 0x000fe2000001140c */
[----:B------:R-:W-:Y:S01]  /*0d60*/  IMAD.X R19, R21, 0x1, R5, P6 ;  /* 0x0000000115137824 */ /* 0x000fe200030e0605 */
[----:B------:R-:W-:-:S02]  /*0d70*/  LEA R136, R136, UR15, 0x4 ;  /* 0x0000000f88887c11 */ /* 0x000fc4000f8e20ff */
[----:B------:R-:W-:Y:S02]  /*0d80*/  LEA R67, R67, UR15, 0x4 ;  /* 0x0000000f43437c11 */ /* 0x000fe4000f8e20ff */
[----:B------:R-:W-:Y:S01]  /*0d90*/  LOP3.LUT P0, RZ, R3, 0x10, RZ, 0xc0, !PT ;  /* 0x0000001003ff7812 */ /* 0x000fe2000780c0ff */
[----:B------:R-:W-:Y:S01]  /*0da0*/  @!PT LDS RZ, [RZ] ;  /* 0x00000000fffff984 */ /* 0x000fe20000000800 */
[----:B------:R-:W-:Y:S01]  /*0db0*/  @!PT LDS RZ, [RZ] ;  /* 0x00000000fffff984 */ /* 0x000fe20000000800 */
[----:B------:R-:W-:Y:S01]  /*0dc0*/  LDGSTS.E.BYPASS.LTC128B.128 [R136], desc[UR16][R20.64], P2 ;  /* 0x0000000014887fae */ /* 0x000fe20009101d50 */
[----:B------:R-:W-:Y:S02]  /*0dd0*/  LOP3.LUT P2, RZ, R2, 0x10, RZ, 0xc0, !PT ;  /* 0x0000001002ff7812 */ /* 0x000fe4000784c0ff */
[----:B------:R-:W1:Y:S01]  /*0de0*/  LDC.64 R2, c[0x0][0x268] ;  /* 0x00009a00ff027b82 */ /* 0x000e620000000a00 */
[----:B------:R2:W-:Y:S01]  /*0df0*/  LDGSTS.E.BYPASS.LTC128B.128 [R67], desc[UR16][R18.64], P3 ;  /* 0x0000000012437fae */ /* 0x0005e20009901d50 */
[----:B------:R-:W-:Y:S02]  /*0e00*/  IADD3 R12, P3, R18, R4, RZ ;  /* 0x00000004120c7210 */ /* 0x000fe40007f7e0ff */
[----:B------:R-:W-:-:S02]  /*0e10*/  SEL R148, R148, RZ, P5 ;  /* 0x000000ff94947207 */ /* 0x000fc40002800000 */
[----:B------:R-:W-:Y:S01]  /*0e20*/  SHF.L.U64.HI R10, R10, 0x1, R11 ;  /* 0x000000010a0a7819 */ /* 0x000fe2000001020b */
[--C-:B------:R-:W-:Y:S01]  /*0e30*/  IMAD.X R13, R19, 0x1, R5.reuse, P3 ;  /* 0x00000001130d7824 */ /* 0x100fe200018e0605 */
[----:B------:R-:W-:Y:S01]  /*0e40*/  IADD3 R16, P3, R12, R4, RZ ;  /* 0x000000040c107210 */ /* 0x000fe20007f7e0ff */
[----:B------:R-:W-:Y:S01]  /*0e50*/  IMAD.SHL.U32 R8, R148, 0x10, RZ ;  /* 0x0000001094087824 */ /* 0x000fe200078e00ff */
[----:B------:R-:W-:Y:S02]  /*0e60*/  SEL R147, R147, RZ, P5 ;  /* 0x000000ff93937207 */ /* 0x000fe40002800000 */
[----:B------:R3:W-:Y:S01]  /*0e70*/  LDGSTS.E.BYPASS.LTC128B.128 [R136+0xc00], desc[UR16][R12.64], P0 ;  /* 0x00c000000c887fae */ /* 0x0007e20008101d50 */
[----:B------:R-:W-:Y:S01]  /*0e80*/  IMAD.X R17, R13, 0x1, R5, P3 ;  /* 0x000000010d117824 */ /* 0x000fe200018e0605 */
[----:B------:R-:W-:Y:S01]  /*0e90*/  LOP3.LUT P3, RZ, R8, 0x10, RZ, 0xc0, !PT ;  /* 0x0000001008ff7812 */ /* 0x000fe2000786c0ff */
[----:B------:R-:W-:Y:S01]  /*0ea0*/  IMAD.SHL.U32 R8, R9, 0x8, RZ ;  /* 0x0000000809087824 */ /* 0x000fe200078e00ff */
[----:B------:R-:W-:-:S02]  /*0eb0*/  LEA.HI.SX32 R144, R144, 0xfffffffe, 0x1b ;  /* 0xfffffffe90907811 */ /* 0x000fc400078fdaff */
[----:B------:R4:W-:Y:S02]  /*0ec0*/  LDGSTS.E.BYPASS.LTC128B.128 [R67+0xc00], desc[UR16][R16.64], P1 ;  /* 0x00c0000010437fae */ /* 0x0009e40008901d50 */
[----:B------:R-:W-:Y:S01]  /*0ed0*/  LOP3.LUT P0, RZ, R8, 0x10, RZ, 0xc0, !PT ;  /* 0x0000001008ff7812 */ /* 0x000fe2000780c0ff */
[----:B------:R-:W-:Y:S01]  /*0ee0*/  IMAD.SHL.U32 R8, R148, 0x8, RZ ;  /* 0x0000000894087824 */ /* 0x000fe200078e00ff */
[----:B--2---:R-:W-:-:S04]  /*0ef0*/  IADD3 R18, P6, R15, UR10, RZ ;  /* 0x0000000a0f127c10 */ /* 0x004fc8000ffde0ff */
[----:B------:R-:W-:Y:S02]  /*0f00*/  IADD3.X R19, R10, UR11, RZ, P6, !PT ;  /* 0x0000000b0a137c10 */ /* 0x000fe4000b7fe4ff */
[----:B------:R-:W-:-:S03]  /*0f10*/  IADD3 R7, P6, R7, R4, RZ ;  /* 0x0000000407077210 */ /* 0x000fc60007fde0ff */
[----:B------:R2:W-:Y:S01]  /*0f20*/  LDGSTS.E.BYPASS.LTC128B.128 [R136+0x6000], desc[UR16][R18.64], P2 ;  /* 0x0600000012887fae */ /* 0x0005e20009101d50 */
[----:B------:R-:W-:Y:S02]  /*0f30*/  IADD3 R7, P1, R7, R4, RZ ;  /* 0x0000000407077210 */ /* 0x000fe40007f3e0ff */
[----:B-1----:R-:W-:Y:S02]  /*0f40*/  IADD3 R20, P2, R18, R2, RZ ;  /* 0x0000000212147210 */ /* 0x002fe40007f5e0ff */
[----:B------:R-:W-:Y:S02]  /*0f50*/  IADD3.X R6, R5, R6, R5, P1, P6 ;  /* 0x0000000605067210 */ /* 0x000fe40000fec405 */
[----:B---3--:R-:W-:Y:S01]  /*0f60*/  IADD3 R12, P6, P1, R4, UR4, R7 ;  /* 0x00000004040c7c10 */ /* 0x008fe2000f9de007 */
[----:B------:R-:W-:Y:S02]  /*0f70*/  IMAD.SHL.U32 R7, R9, 0x4, RZ ;  /* 0x0000000409077824 */ /* 0x000fe400078e00ff */
[----:B------:R-:W-:Y:S01]  /*0f80*/  IMAD.X R21, R19, 0x1, R3, P2 ;  /* 0x0000000113157824 */ /* 0x000fe200010e0603 */
[----:B------:R-:W-:Y:S01]  /*0f90*/  IADD3.X R13, R5, UR5, R6, P6, P1 ;  /* 0x00000005050d7c10 */ /* 0x000fe2000b7e2406 */
[----:B------:R-:W-:Y:S01]  /*0fa0*/  IMAD.SHL.U32 R9, R9, 0x2, RZ ;  /* 0x0000000209097824 */ /* 0x000fe200078e00ff */
[----:B------:R-:W-:Y:S01]  /*0fb0*/  LOP3.LUT P1, RZ, R7, 0x10, RZ, 0xc0, !PT ;  /* 0x0000001007ff7812 */ /* 0x000fe2000782c0ff */
[----:B------:R-:W-:Y:S01]  /*0fc0*/  ULDC.64 UR4, c[0x0][0x278] ;  /* 0x00009e0000047ab9 */ /* 0x000fe20000000a00 */
[----:B------:R1:W-:Y:S01]  /*0fd0*/  LDGSTS.E.BYPASS.LTC128B.128 [R67+0x6000], desc[UR16][R20.64], P0 ;  /* 0x0600000014437fae */ /* 0x0003e20008101d50 */
[-C--:B----4-:R-:W-:Y:S01]  /*0fe0*/  IADD3 R16, P0, R20, R2.reuse, RZ ;  /* 0x0000000214107210 */ /* 0x090fe20007f1e0ff */
[----:B------:R-:W-:Y:S01]  /*0ff0*/  IMAD.WIDE R12, R0, 0x2, R12 ;  /* 0x00000002000c7825 */ /* 0x000fe200078e020c */
[-C--:B------:R-:W-:Y:S01]  /*1000*/  IADD3 R15, P6, R15, R2.reuse, RZ ;  /* 0x000000020f0f7210 */ /* 0x080fe20007fde0ff */
[----:B------:R-:W-:Y:S01]  /*1010*/  UIADD3 UR4, UP0, UR6, -UR4, URZ ;  /* 0x8000000406047290 */ /* 0x000fe2000ff1e03f */
[----:B------:R-:W-:Y:S01]  /*1020*/  LOP3.LUT P2, RZ, R8, 0x10, RZ, 0xc0, !PT ;  /* 0x0000001008ff7812 */ /* 0x000fe2000784c0ff */
[----:B------:R-:W-:Y:S01]  /*1030*/  IMAD.X R17, R21, 0x1, R3, P0 ;  /* 0x0000000115117824 */ /* 0x000fe200000e0603 */
[----:B------:R-:W-:Y:S01]  /*1040*/  IADD3 R15, P0, R15, R2, RZ ;  /* 0x000000020f0f7210 */ /* 0x000fe20007f1e0ff */
[----:B------:R-:W-:Y:S01]  /*1050*/  UIADD3.X UR5, UR7, ~UR5, URZ, UP0, !UPT ;  /* 0x8000000507057290 */ /* 0x000fe200087fe43f */
[----:B------:R-:W-:-:S02]  /*1060*/  IMAD.SHL.U32 R6, R148, 0x4, RZ ;  /* 0x0000000494067824 */ /* 0x000fc400078e00ff */
[--C-:B------:R-:W-:Y:S01]  /*1070*/  IADD3.X R10, R3, R10, R3.reuse, P0, P6 ;  /* 0x0000000a030a7210 */ /* 0x100fe200007ec403 */
[----:B------:R3:W-:Y:S01]  /*1080*/  LDGSTS.E.BYPASS.LTC128B.128 [R136+0x6c00], desc[UR16][R16.64], P1 ;  /* 0x06c0000010887fae */ /* 0x0007e20008901d50 */
[----:B------:R-:W-:Y:S01]  /*1090*/  IADD3 R8, P0, R12, UR12, RZ ;  /* 0x0000000c0c087c10 */ /* 0x000fe2000ff1e0ff */
[----:B------:R-:W-:Y:S01]  /*10a0*/  IMAD.SHL.U32 R7, R148, 0x2, RZ ;  /* 0x0000000294077824 */ /* 0x000fe200078e00ff */
[----:B------:R-:W-:Y:S02]  /*10b0*/  IADD3 R12, P1, R16, R2, RZ ;  /* 0x00000002100c7210 */ /* 0x000fe40007f3e0ff */
[----:B--2---:R-:W-:Y:S02]  /*10c0*/  CS2R R18, SRZ ;  /* 0x0000000000127805 */ /* 0x004fe4000001ff00 */
[----:B------:R-:W-:Y:S02]  /*10d0*/  LOP3.LUT P6, RZ, R9, 0x10, RZ, 0xc0, !PT ;  /* 0x0000001009ff7812 */ /* 0x000fe400078cc0ff */
[----:B------:R-:W-:Y:S01]  /*10e0*/  IADD3.X R9, R13, UR13, RZ, P0, !PT ;  /* 0x0000000d0d097c10 */ /* 0x000fe200087fe4ff */
[----:B------:R-:W-:Y:S01]  /*10f0*/  IMAD.X R13, R17, 0x1, R3, P1 ;  /* 0x00000001110d7824 */ /* 0x000fe200008e0603 */
[----:B------:R-:W-:Y:S01]  /*1100*/  IADD3 R14, P1, P0, R2, UR4, R15 ;  /* 0x00000004020e7c10 */ /* 0x000fe2000f83e00f */
[----:B------:R-:W-:Y:S01]  /*1110*/  USHF.R.S32.HI UR4, URZ, 0x1f, UR14 ;  /* 0x0000001f3f047899 */ /* 0x000fe2000801140e */
[----:B------:R-:W-:Y:S01]  /*1120*/  LOP3.LUT P5, RZ, R6, 0x10, RZ, 0xc0, !PT ;  /* 0x0000001006ff7812 */ /* 0x000fe200078ac0ff */
[----:B------:R-:W-:Y:S01]  /*1130*/  IMAD.SHL.U32 R6, R147, 0x10, RZ ;  /* 0x0000001093067824 */ /* 0x000fe200078e00ff */
[----:B------:R-:W-:Y:S01]  /*1140*/  IADD3.X R15, R3, UR5, R10, P1, P0 ;  /* 0x00000005030f7c10 */ /* 0x000fe20008fe040a */
[----:B------:R-:W-:Y:S01]  /*1150*/  ULEA.HI UR4, UR4, UR14, URZ, 0x2 ;  /* 0x0000000e04047291 */ /* 0x000fe2000f8f103f */
[----:B------:R-:W-:-:S02]  /*1160*/  IADD3 R10, P1, R8, R4, RZ ;  /* 0x00000004080a7210 */ /* 0x000fc40007f3e0ff */
[----:B-1----:R-:W-:Y:S02]  /*1170*/  CS2R R20, SRZ ;  /* 0x0000000000147805 */ /* 0x002fe4000001ff00 */
[----:B------:R-:W-:Y:S01]  /*1180*/  LOP3.LUT P0, RZ, R7, 0x10, RZ, 0xc0, !PT ;  /* 0x0000001007ff7812 */ /* 0x000fe2000780c0ff */
[----:B------:R-:W-:Y:S01]  /*1190*/  IMAD.WIDE R14, R0, 0x2, R14 ;  /* 0x00000002000e7825 */ /* 0x000fe200078e020e */
[----:B------:R1:W-:Y:S01]  /*11a0*/  LDGSTS.E.BYPASS.LTC128B.128 [R67+0x6c00], desc[UR16][R12.64], P6 ;  /* 0x06c000000c437fae */ /* 0x0003e2000b101d50 */
[----:B------:R-:W-:Y:S02]  /*11b0*/  LOP3.LUT P6, RZ, R6, 0x10, RZ, 0xc0, !PT ;  /* 0x0000001006ff7812 */ /* 0x000fe400078cc0ff */
[----:B------:R-:W-:Y:S01]  /*11c0*/  IMAD.X R11, R9, 0x1, R5, P1 ;  /* 0x00000001090b7824 */ /* 0x000fe200008e0605 */
[----:B------:R-:W0:Y:S01]  /*11d0*/  LDGDEPBAR ;  /* 0x00000000000079af */ /* 0x000e220000000000 */
[C---:B------:R-:W-:Y:S02]  /*11e0*/  IMAD.SHL.U32 R0, R147.reuse, 0x8, RZ ;  /* 0x0000000893007824 */ /* 0x040fe400078e00ff */
[C---:B------:R-:W-:Y:S01]  /*11f0*/  IMAD.SHL.U32 R6, R147.reuse, 0x4, RZ ;  /* 0x0000000493067824 */ /* 0x040fe200078e00ff */
[----:B---3--:R-:W-:Y:S01]  /*1200*/  IADD3 R16, P1, R10, R4, RZ ;  /* 0x000000040a107210 */ /* 0x008fe20007f3e0ff */
[----:B------:R2:W-:Y:S01]  /*1210*/  LDGSTS.E.BYPASS.LTC128B.128 [R136+0x80], desc[UR16][R8.64], P3 ;  /* 0x0008000008887fae */ /* 0x0005e20009901d50 */
[----:B------:R-:W-:Y:S01]  /*1220*/  LOP3.LUT P3, RZ, R0, 0x10, RZ, 0xc0, !PT ;  /* 0x0000001000ff7812 */ /* 0x000fe2000786c0ff */
[----:B------:R-:W-:-:S02]  /*1230*/  IMAD.SHL.U32 R0, R147, 0x2, RZ ;  /* 0x0000000293007824 */ /* 0x000fc400078e00ff */
[--C-:B------:R-:W-:Y:S01]  /*1240*/  IMAD.X R17, R11, 0x1, R5.reuse, P1 ;  /* 0x000000010b117824 */ /* 0x100fe200008e0605 */
[----:B------:R-:W-:Y:S01]  /*1250*/  IADD3 R4, P1, R16, R4, RZ ;  /* 0x0000000410047210 */ /* 0x000fe20007f3e0ff */
[----:B------:R3:W-:Y:S04]  /*1260*/  LDGSTS.E.BYPASS.LTC128B.128 [R67+0x80], desc[UR16][R10.64], P2 ;  /* 0x000800000a437fae */ /* 0x0007e80009101d50 */
[----:B------:R-:W-:Y:S01]  /*1270*/  IMAD.X R5, R17, 0x1, R5, P1 ;  /* 0x0000000111057824 */ /* 0x000fe200008e0605 */
[----:B------:R4:W-:Y:S01]  /*1280*/  LDGSTS.E.BYPASS.LTC128B.128 [R136+0xc80], desc[UR16][R16.64], P5 ;  /* 0x00c8000010887fae */ /* 0x0009e2000a901d50 */
[----:B------:R-:W-:Y:S02]  /*1290*/  LOP3.LUT P1, RZ, R6, 0x10, RZ, 0xc0, !PT ;  /* 0x0000001006ff7812 */ /* 0x000fe4000782c0ff */
[----:B------:R-:W-:Y:S01]  /*12a0*/  LOP3.LUT P5, RZ, R0, 0x10, RZ, 0xc0, !PT ;  /* 0x0000001000ff7812 */ /* 0x000fe200078ac0ff */
[----:B------:R5:W-:Y:S01]  /*12b0*/  LDGSTS.E.BYPASS.LTC128B.128 [R67+0xc80], desc[UR16][R4.64], P0 ;  /* 0x00c8000004437fae */ /* 0x000be20008101d50 */
[----:B-1----:R-:W-:-:S04]  /*12c0*/  IADD3 R12, P2, R14, UR10, RZ ;  /* 0x0000000a0e0c7c10 */ /* 0x002fc8000ff5e0ff */
[----:B------:R-:W-:Y:S02]  /*12d0*/  IADD3.X R13, R15, UR11, RZ, P2, !PT ;  /* 0x0000000b0f0d7c10 */ /* 0x000fe400097fe4ff */
[----:B------:R-:W-:Y:S02]  /*12e0*/  CS2R R14, SRZ ;  /* 0x00000000000e7805 */ /* 0x000fe4000001ff00 */
[-C--:B--2---:R-:W-:Y:S01]  /*12f0*/  IADD3 R8, P2, R12, R2.reuse, RZ ;  /* 0x000000020c087210 */ /* 0x084fe20007f5e0ff */
[----:B------:R1:W-:Y:S03]  /*1300*/  LDGSTS.E.BYPASS.LTC128B.128 [R136+0x6080], desc[UR16][R12.64], P6 ;  /* 0x060800000c887fae */ /* 0x0003e6000b101d50 */
[----:B------:R-:W-:Y:S01]  /*1310*/  IADD3 R6, P0, R8, R2, RZ ;  /* 0x0000000208067210 */ /* 0x000fe20007f1e0ff */
[----:B------:R-:W-:Y:S01]  /*1320*/  IMAD.X R9, R13, 0x1, R3, P2 ;  /* 0x000000010d097824 */ /* 0x000fe200010e0603 */
[----:B---3--:R-:W-:-:S02]  /*1330*/  CS2R R10, SRZ ;  /* 0x00000000000a7805 */ /* 0x008fc4000001ff00 */
[----:B------:R-:W-:Y:S01]  /*1340*/  IADD3 R2, P2, R6, R2, RZ ;  /* 0x0000000206027210 */ /* 0x000fe20007f5e0ff */
[--C-:B------:R-:W-:Y:S01]  /*1350*/  IMAD.X R7, R9, 0x1, R3.reuse, P0 ;  /* 0x0000000109077824 */ /* 0x100fe200000e0603 */
[----:B------:R2:W-:Y:S01]  /*1360*/  LDGSTS.E.BYPASS.LTC128B.128 [R67+0x6080], desc[UR16][R8.64], P3 ;  /* 0x0608000008437fae */ /* 0x0005e20009901d50 */
[----:B----4-:R-:W-:Y:S02]  /*1370*/  CS2R R16, SRZ ;  /* 0x0000000000107805 */ /* 0x010fe4000001ff00 */
[----:B------:R-:W-:Y:S01]  /*1380*/  IADD3 R143, P0, R2, UR6, RZ ;  /* 0x00000006028f7c10 */ /* 0x000fe2000ff1e0ff */
[----:B------:R-:W-:Y:S01]  /*1390*/  IMAD.X R3, R7, 0x1, R3, P2 ;  /* 0x0000000107037824 */ /* 0x000fe200010e0603 */
[----:B------:R3:W-:Y:S01]  /*13a0*/  LDGSTS.E.BYPASS.LTC128B.128 [R136+0x6c80], desc[UR16][R6.64], P1 ;  /* 0x06c8000006887fae */ /* 0x0007e20008901d50 */
[----:B------:R-:W-:-:S03]  /*13b0*/  IADD3 R140, P1, R4, UR8, RZ ;  /* 0x00000008048c7c10 */ /* 0x000fc6000ff3e0ff */
[----:B------:R4:W-:Y:S01]  /*13c0*/  LDGSTS.E.BYPASS.LTC128B.128 [R67+0x6c80], desc[UR16][R2.64], P5 ;  /* 0x06c8000002437fae */ /* 0x0009e2000a901d50 */
[----:B------:R-:W-:Y:S01]  /*13d0*/  IADD3.X R142, R3, UR7, RZ, P0, !PT ;  /* 0x00000007038e7c10 */ /* 0x000fe200087fe4ff */
[----:B------:R-:W-:Y:S01]  /*13e0*/  ULOP3.LUT UR7, UR4, 0xfffffffc, URZ, 0xc0, !UPT ;  /* 0xfffffffc04077892 */ /* 0x000fe2000f8ec03f */
[----:B------:R-:W-:Y:S01]  /*13f0*/  IADD3.X R139, R5, UR9, RZ, P1, !PT ;  /* 0x00000009058b7c10 */ /* 0x000fe20008ffe4ff */
[----:B------:R-:W0:Y:S01]  /*1400*/  LDGDEPBAR ;  /* 0x00000000000079af */ /* 0x000e220000000000 */
[----:B------:R-:W-:Y:S01]  /*1410*/  USHF.R.S32.HI UR4, URZ, 0x2, UR4 ;  /* 0x000000023f047899 */ /* 0x000fe20008011404 */
[----:B-----5:R-:W-:Y:S01]  /*1420*/  CS2R R4, SRZ ;  /* 0x0000000000047805 */ /* 0x020fe2000001ff00 */
[----:B------:R-:W-:Y:S02]  /*1430*/  UIADD3 UR7, UR14, -UR7, URZ ;  /* 0x800000070e077290 */ /* 0x000fe4000fffe03f */
[----:B------:R-:W-:Y:S01]  /*1440*/  USHF.L.U32 UR4, UR4, 0x3, URZ ;  /* 0x0000000304047899 */ /* 0x000fe2000800063f */
[----:B-1----:R-:W-:Y:S01]  /*1450*/  CS2R R12, SRZ ;  /* 0x00000000000c7805 */ /* 0x002fe2000001ff00 */
[----:B------:R-:W-:-:S04]  /*1460*/  ULEA.HI UR6, UR7, UR7, URZ, 0x1 ;  /* 0x0000000707067291 */ /* 0x000fc8000f8f083f */
[----:B------:R-:W-:Y:S02]  /*1470*/  ULOP3.LUT UR5, UR6, 0xfffffffe, URZ, 0xc0, !UPT ;  /* 0xfffffffe06057892 */ /* 0x000fe4000f8ec03f */
[----:B------:R-:W-:Y:S02]  /*1480*/  USHF.R.S32.HI UR6, URZ, 0x1, UR6 ;  /* 0x000000013f067899 */ /* 0x000fe40008011406 */
[----:B------:R-:W-:Y:S01]  /*1490*/  UIADD3 UR5, UR7, -UR5, URZ ;  /* 0x8000000507057290 */ /* 0x000fe2000fffe03f */
[----:B--2---:R-:W-:Y:S01]  /*14a0*/  CS2R R8, SRZ ;  /* 0x0000000000087805 */ /* 0x004fe2000001ff00 */
[----:B------:R-:W-:Y:S02]  /*14b0*/  UIMAD UR6, UR6, 0x300, UR4 ;  /* 0x00000300060678a4 */ /* 0x000fe4000f8e0204 */
[----:B------:R-:W-:Y:S01]  /*14c0*/  UIMAD UR4, UR5, 0x300, UR4 ;  /* 0x00000300050478a4 */ /* 0x000fe2000f8e0204 */
[----:B---3--:R-:W-:-:S03]  /*14d0*/  CS2R R6, SRZ ;  /* 0x0000000000067805 */ /* 0x008fc6000001ff00 */
[----:B------:R-:W-:Y:S01]  /*14e0*/  VIADD R0, R137, UR6 ;  /* 0x0000000689007c36 */ /* 0x000fe20008000000 */
[----:B------:R-:W-:-:S04]  /*14f0*/  DEPBAR.LE SB0, 0x1 ;  /* 0x000080400000791a */ /* 0x000fc80000000000 */
[----:B----4-:R-:W-:Y:S01]  /*1500*/  VIADD R2, R138, UR4 ;  /* 0x000000048a027c36 */ /* 0x010fe20008000000 */
[----:B------:R-:W-:Y:S01]  /*1510*/  LEA R0, R0, UR15, 0x4 ;  /* 0x0000000f00007c11 */ /* 0x000fe2000f8e20ff */
[----:B------:R-:W-:Y:S03]  /*1520*/  BAR.SYNC.DEFER_BLOCKING 0x0 ;  /* 0x0000000000007b1d */ /* 0x000fe60000010000 */
        /* <DEDUP_REMOVED lines=11> */
[----:B------:R-:W-:Y:S01]  /*15e0*/  IMAD.SHL.U32 R66, R138, 0x10, RZ ;  /* 0x000000108a427824 */ /* 0x000fe200078e00ff */
[----:B------:R-:W-:Y:S01]  /*15f0*/  ISETP.NE.AND P0, PT, R144, RZ, PT ;  /* 0x000000ff9000720c */ /* 0x000fe20003f05270 */
[----:B-1----:R-:W-:Y:S01]  /*1600*/  IMAD.SHL.U32 R0, R137, 0x10, RZ ;  /* 0x0000001089007824 */ /* 0x002fe200078e00ff */
[----:B------:R-:W-:Y:S01]  /*1610*/  ULEA UR5, UR6, UR15, 0x4 ;  /* 0x0000000f06057291 */ /* 0x000fe2000f8e203f */
        /* <DEDUP_REMOVED lines=32> */
[----:B------:R-:W-:Y:S01]  /*1820*/  LOP3.LUT R66, R66, 0x20, RZ, 0x3c, !PT ;  /* 0x0000002042427812 */ /* 0x000fe200078e3cff */
[----:B------:R-:W-:Y:S01]  /*1830*/  ULEA UR4, UR4, UR15, 0x4 ;  /* 0x0000000f04047291 */ /* 0x000fe2000f8e203f */
[----:B------:R-:W-:Y:S01]  /*1840*/  LOP3.LUT R0, R0, 0x20, RZ, 0x3c, !PT ;  /* 0x0000002000007812 */ /* 0x000fe200078e3cff */
[----:B------:R-:W-:Y:S01]  /*1850*/  UMOV UR20, URZ ;  /* 0x0000003f00147c82 */ /* 0x000fe20008000000 */
[----:B------:R-:W-:Y:S01]  /*1860*/  SEL R148, R148, RZ, P0 ;  /* 0x000000ff94947207 */ /* 0x000fe20000000000 */
[----:B------:R-:W-:Y:S01]  /*1870*/  UMOV UR19, 0x100 ;  /* 0x0000010000137882 */ /* 0x000fe20000000000 */
[----:B------:R-:W-:Y:S01]  /*1880*/  SEL R147, R147, RZ, P0 ;  /* 0x000000ff93937207 */ /* 0x000fe20000000000 */
[----:B------:R-:W-:Y:S01]  /*1890*/  UMOV UR18, 0x2 ;  /* 0x0000000200127882 */ /* 0x000fe20000000000 */
[----:B------:R-:W-:Y:S01]  /*18a0*/  UMOV UR15, 0x100 ;  /* 0x00000100000f7882 */ /* 0x000fe20000000000 */
[----:B------:R-:W-:Y:S01]  /*18b0*/  UIADD3 UR5, UR5, 0x6000, URZ ;  /* 0x0000600005057890 */ /* 0x000fe2000fffe03f */
[----:B------:R-:W-:Y:S01]  /*18c0*/  ULDC.64 UR8, c[0x0][0x270] ;  /* 0x00009c0000087ab9 */ /* 0x000fe20000000a00 */
[----:B------:R-:W-:Y:S01]  /*18d0*/  ULDC.64 UR6, c[0x0][0x240] ;  /* 0x0000900000067ab9 */ /* 0x000fe20000000a00 */
[----:B------:R-:W1:Y:S08]  /*18e0*/  LDC.64 R134, c[0x0][0x238] ;  /* 0x00008e00ff867b82 */ /* 0x000e700000000a00 */
[----:B------:R-:W4:Y:S01]  /*18f0*/  LDC.64 R132, c[0x0][0x268] ;  /* 0x00009a00ff847b82 */ /* 0x000f220000000a00 */
[----:B-1----:R-:W-:-:S02]  /*1900*/  IMAD R145, R135, 0x3, RZ ;  /* 0x0000000387917824 */ /* 0x002fc400078e02ff */
[----:B----4-:R-:W-:-:S07]  /*1910*/  IMAD R146, R133, 0x3, RZ ;  /* 0x0000000385927824 */ /* 0x010fce00078e02ff */
.L_x_105:
[C---:B--2---:R-:W-:Y:S01]  /*1920*/  HMMA.16816.F16 R64, R68.reuse, R72, R64 ;  /* 0x000000484440723c */ /* 0x044fe20000000840 */
[----:B------:R-:W-:Y:S01]  /*1930*/  LDSM.16.M88.4 R100, [R66+UR4] ;  /* 0x000000044264783b */ /* 0x000fe20008000200 */
[----:B------:R-:W-:Y:S02]  /*1940*/  UIADD3 UR10, UR4, 0x80, URZ ;  /* 0x00000080040a7890 */ /* 0x000fe4000fffe03f */
[----:B------:R-:W-:Y:S01]  /*1950*/  LOP3.LUT P0, RZ, R148, 0x1, RZ, 0xc0, !PT ;  /* 0x0000000194ff7812 */ /* 0x000fe2000780c0ff */
[----:B------:R-:W-:Y:S01]  /*1960*/  VIADD R151, R136, UR19 ;  /* 0x0000001388977c36 */ /* 0x000fe20008000000 */
[C---:B------:R-:W-:Y:S01]  /*1970*/  HMMA.16816.F16 R62, R68.reuse, R74, R62 ;  /* 0x0000004a443e723c */ /* 0x040fe2000000083e */
[----:B------:R-:W-:Y:S01]  /*1980*/  UIADD3 UR11, UR5, 0x80, URZ ;  /* 0x00000080050b7890 */ /* 0x000fe2000fffe03f */
[----:B------:R-:W-:Y:S01]  /*1990*/  IADD3 R154, P6, R140, R134, RZ ;  /* 0x000000868c9a7210 */ /* 0x000fe20007fde0ff */
[----:B--2---:R-:W2:Y:S01]  /*19a0*/  LDSM.16.M88.4 R104, [R0+UR5] ;  /* 0x000000050068783b */ /* 0x004ea20008000200 */
[----:B------:R-:W-:Y:S01]  /*19b0*/  UIADD3 UR20, UR20, 0x1, URZ ;  /* 0x0000000114147890 */ /* 0x000fe2000fffe03f */
[C---:B----4-:R-:W-:Y:S01]  /*19c0*/  LOP3.LUT R149, R148.reuse, 0x2, RZ, 0xc0, !PT ;  /* 0x0000000294957812 */ /* 0x050fe200078ec0ff */
[C---:B------:R-:W-:Y:S01]  /*19d0*/  HMMA.16816.F16 R60, R68.reuse, R76, R60 ;  /* 0x0000004c443c723c */ /* 0x040fe2000000083c */
[----:B------:R-:W-:Y:S01]  /*19e0*/  UIADD3 UR18, UR18, 0x1, URZ ;  /* 0x0000000112127890 */ /* 0x000fe2000fffe03f */
[----:B------:R-:W-:Y:S01]  /*19f0*/  IMAD.X R155, R139, 0x1, R135, P6 ;  /* 0x000000018b9b7824 */ /* 0x000fe200030e0687 */
[C---:B------:R-:W-:Y:S01]  /*1a00*/  LOP3.LUT P6, RZ, R147.reuse, 0x1, RZ, 0xc0, !PT ;  /* 0x0000000193ff7812 */ /* 0x040fe200078cc0ff */
[----:B------:R-:W-:Y:S01]  /*1a10*/  UISETP.NE.AND UP0, UPT, UR20, 0x3, UPT ;  /* 0x000000031400788c */ /* 0x000fe2000bf05270 */
[----:B------:R-:W2:Y:S01]  /*1a20*/  LDSM.16.M88.4 R108, [R0+UR5+0xc00] ;  /* 0x000c0005006c783b */ /* 0x000ea20008000200 */
[C---:B------:R-:W-:Y:S01]  /*1a30*/  HMMA.16816.F16 R58, R68.reuse, R78, R58 ;  /* 0x0000004e443a723c */ /* 0x040fe2000000083a */
[----:B------:R-:W-:Y:S01]  /*1a40*/  UISETP.NE.AND UP1, UPT, UR18, 0x3, UPT ;  /* 0x000000031200788c */ /* 0x000fe2000bf25270 */
[----:B------:R-:W-:Y:S01]  /*1a50*/  SHF.R.U32.HI R149, RZ, 0x1, R149 ;  /* 0x00000001ff957819 */ /* 0x000fe20000011695 */
[----:B------:R-:W-:Y:S02]  /*1a60*/  UIADD3 UR13, UR19, 0x80, URZ ;  /* 0x00000080130d7890 */ /* 0x000fe4000fffe03f */
[----:B------:R-:W-:Y:S01]  /*1a70*/  LOP3.LUT R141, R147, 0x2, RZ, 0xc0, !PT ;  /* 0x00000002938d7812 */ /* 0x000fe200078ec0ff */
[C---:B------:R-:W-:Y:S01]  /*1a80*/  HMMA.16816.F16 R56, R68.reuse, R80, R56 ;  /* 0x000000504438723c */ /* 0x040fe20000000838 */
[----:B------:R-:W2:Y:S01]  /*1a90*/  LDSM.16.M88.4 R112, [R0+UR5+0x1800] ;  /* 0x001800050070783b */ /* 0x000ea20008000200 */
[----:B------:R-:W-:Y:S01]  /*1aa0*/  ISETP.NE.U32.AND P1, PT, R149, RZ, PT ;  /* 0x000000ff9500720c */ /* 0x000fe20003f25070 */
[----:B------:R-:W-:Y:S02]  /*1ab0*/  @!UP0 UIADD3 UR10, UR4, -0x100, URZ ;  /* 0xffffff00040a8890 */ /* 0x000fe4000fffe03f */
[----:B------:R-:W-:Y:S01]  /*1ac0*/  SHF.R.U32.HI R141, RZ, 0x1, R141 ;  /* 0x00000001ff8d7819 */ /* 0x000fe2000001168d */
[C---:B------:R-:W-:Y:S01]  /*1ad0*/  HMMA.16816.F16 R54, R68.reuse, R82, R54 ;  /* 0x000000524436723c */ /* 0x040fe20000000836 */
[----:B------:R-:W-:Y:S01]  /*1ae0*/  @!UP0 UIADD3 UR11, UR5, -0x100, URZ ;  /* 0xffffff00050b8890 */ /* 0x000fe2000fffe03f */
[----:B------:R-:W-:Y:S01]  /*1af0*/  LOP3.LUT R149, R148, 0x8, RZ, 0xc0, !PT ;  /* 0x0000000894957812 */ /* 0x000fe200078ec0ff */
[----:B------:R-:W2:Y:S01]  /*1b00*/  LDSM.16.M88.4 R116, [R0+UR5+0x2400] ;  /* 0x002400050074783b */ /* 0x000ea20008000200 */
[----:B------:R-:W-:Y:S01]  /*1b10*/  ISETP.NE.U32.AND P5, PT, R141, RZ, PT ;  /* 0x000000ff8d00720c */ /* 0x000fe20003fa5070 */
[----:B------:R-:W-:Y:S01]  /*1b20*/  UIADD3 UR12, UR15, 0x80, URZ ;  /* 0x000000800f0c7890 */ /* 0x000fe2000fffe03f */
[C---:B------:R-:W-:Y:S01]  /*1b30*/  HMMA.16816.F16 R52, R68.reuse, R84, R52 ;  /* 0x000000544434723c */ /* 0x040fe20000000834 */
[----:B------:R-:W-:Y:S01]  /*1b40*/  @!UP1 UIADD3 UR13, UR19, -0x100, URZ ;  /* 0xffffff00130d9890 */ /* 0x000fe2000fffe03f */
[----:B------:R-:W-:Y:S01]  /*1b50*/  SHF.R.U32.HI R149, RZ, 0x3, R149 ;  /* 0x00000003ff957819 */ /* 0x000fe20000011695 */
[----:B------:R-:W-:Y:S02]  /*1b60*/  @!UP1 UIADD3 UR12, UR15, -0x100, URZ ;  /* 0xffffff000f0c9890 */ /* 0x000fe4000fffe03f */
[----:B------:R-:W2:Y:S01]  /*1b70*/  LDSM.16.M88.4 R120, [R66+UR4+0xc00] ;  /* 0x000c00044278783b */ /* 0x000ea20008000200 */
[-C--:B------:R-:W-:Y:S01]  /*1b80*/  HMMA.16816.F16 R50, R68, R86.reuse, R50 ;  /* 0x000000564432723c */ /* 0x080fe20000000832 */
[----:B------:R-:W-:Y:S01]  /*1b90*/  @!UP1 UMOV UR18, URZ ;  /* 0x0000003f00129c82 */ /* 0x000fe20008000000 */
[----:B------:R-:W-:Y:S01]  /*1ba0*/  ISETP.NE.U32.AND P3, PT, R149, RZ, PT ;  /* 0x000000ff9500720c */ /* 0x000fe20003f65070 */
[----:B------:R-:W-:Y:S01]  /*1bb0*/  @!UP0 UMOV UR20, URZ ;  /* 0x0000003f00148c82 */ /* 0x000fe20008000000 */
[----:B------:R-:W-:Y:S01]  /*1bc0*/  UMOV UR5, UR11 ;  /* 0x0000000b00057c82 */ /* 0x000fe20008000000 */
[----:B------:R-:W-:Y:S01]  /*1bd0*/  VIADD R149, R136, UR15 ;  /* 0x0000000f88957c36 */ /* 0x000fe20008000000 */
[C---:B------:R-:W-:Y:S01]  /*1be0*/  HMMA.16816.F16 R48, R88.reuse, R86, R48 ;  /* 0x000000565830723c */ /* 0x040fe20000000830 */
[----:B------:R-:W1:Y:S04]  /*1bf0*/  LDSM.16.M88.4 R124, [R66+UR4+0x1800] ;  /* 0x00180004427c783b */ /* 0x000e680008000200 */
[----:B------:R-:W-:Y:S01]  /*1c00*/  LOP3.LUT R141, R147, 0x4, RZ, 0xc0, !PT ;  /* 0x00000004938d7812 */ /* 0x000fe200078ec0ff */
[C---:B------:R-:W-:Y:S02]  /*1c10*/  HMMA.16816.F16 R46, R88.reuse, R84, R46 ;  /* 0x00000054582e723c */ /* 0x040fe4000000082e */
[----:B------:R-:W-:Y:S01]  /*1c20*/  LOP3.LUT R150, R148, 0x4, RZ, 0xc0, !PT ;  /* 0x0000000494967812 */ /* 0x000fe200078ec0ff */
[----:B------:R-:W1:Y:S02]  /*1c30*/  LDSM.16.M88.4 R128, [R66+UR4+0x2400] ;  /* 0x002400044280783b */ /* 0x000e640008000200 */
[----:B------:R-:W-:Y:S01]  /*1c40*/  SHF.R.U32.HI R141, RZ, 0x2, R141 ;  /* 0x00000002ff8d7819 */ /* 0x000fe2000001168d */
[C---:B------:R-:W-:Y:S01]  /*1c50*/  HMMA.16816.F16 R44, R88.reuse, R82, R44 ;  /* 0x00000052582c723c */ /* 0x040fe2000000082c */
[----:B------:R-:W-:Y:S01]  /*1c60*/  UMOV UR4, UR10 ;  /* 0x0000000a00047c82 */ /* 0x000fe20008000000 */
[----:B------:R-:W-:Y:S02]  /*1c70*/  SHF.R.U32.HI R150, RZ, 0x2, R150 ;  /* 0x00000002ff967819 */ /* 0x000fe40000011696 */
[----:B------:R-:W-:Y:S01]  /*1c80*/  ISETP.NE.U32.AND P2, PT, R141, RZ, PT ;  /* 0x000000ff8d00720c */ /* 0x000fe20003f45070 */
[----:B------:R-:W-:Y:S01]  /*1c90*/  IMAD.MOV.U32 R141, RZ, RZ, R139 ;  /* 0x000000ffff8d7224 */ /* 0x000fe200078e008b */
[C---:B------:R-:W-:Y:S02]  /*1ca0*/  HMMA.16816.F16 R42, R88.reuse, R80, R42 ;  /* 0x00000050582a723c */ /* 0x040fe4000000082a */
[----:B------:R-:W-:Y:S01]  /*1cb0*/  VIADD R139, R67, UR15 ;  /* 0x0000000f438b7c36 */ /* 0x000fe20008000000 */
[----:B------:R-:W-:Y:S01]  /*1cc0*/  ISETP.NE.U32.AND P4, PT, R150, RZ, PT ;  /* 0x000000ff9600720c */ /* 0x000fe20003f85070 */
[----:B------:R-:W-:Y:S01]  /*1cd0*/  @!PT LDS RZ, [RZ] ;  /* 0x00000000fffff984 */ /* 0x000fe20000000800 */
[----:B------:R-:W-:Y:S01]  /*1ce0*/  @!PT LDS RZ, [RZ] ;  /* 0x00000000fffff984 */ /* 0x000fe20000000800 */
[----:B------:R-:W-:Y:S01]  /*1cf0*/  @!PT LDS RZ, [RZ] ;  /* 0x00000000fffff984 */ /* 0x000fe20000000800 */
[----:B------:R-:W-:Y:S01]  /*1d00*/  @P0 LDGSTS.E.BYPASS.LTC128B.128 [R149], desc[UR16][R140.64] ;  /* 0x000000008c950fae */ /* 0x000fe2000b901d50 */
[C---:B------:R-:W-:Y:S01]  /*1d10*/  IADD3 R152, P0, R143.reuse, R132, RZ ;  /* 0x000000848f987210 */ /* 0x040fe20007f1e0ff */
[C---:B------:R-:W-:Y:S01]  /*1d20*/  HMMA.16816.F16 R40, R88.reuse, R78, R40 ;  /* 0x0000004e5828723c */ /* 0x040fe20000000828 */
[----:B------:R-:W-:Y:S01]  /*1d30*/  UMOV UR15, UR12 ;  /* 0x0000000c000f7c82 */ /* 0x000fe20008000000 */
[-C--:B------:R-:W-:Y:S03]  /*1d40*/  LOP3.LUT R143, R143, R142.reuse, RZ, 0x3c, !PT ;  /* 0x0000008e8f8f7212 */ /* 0x080fe600078e3cff */
[----:B------:R-:W-:Y:S01]  /*1d50*/  IMAD.X R153, R142, 0x1, R133, P0 ;  /* 0x000000018e997824 */ /* 0x000fe200000e0685 */
[C---:B------:R-:W-:Y:S01]  /*1d60*/  HMMA.16816.F16 R38, R88.reuse, R76, R38 ;  /* 0x0000004c5826723c */ /* 0x040fe20000000826 */
[----:B------:R4:W-:Y:S01]  /*1d70*/  @P1 LDGSTS.E.BYPASS.LTC128B.128 [R139], desc[UR16][R154.64] ;  /* 0x000000009a8b1fae */ /* 0x0009e2000b901d50 */
[C---:B------:R-:W-:Y:S03]  /*1d80*/  LOP3.LUT R142, R143.reuse, R142, RZ, 0x3c, !PT ;  /* 0x0000008e8f8e7212 */ /* 0x040fe600078e3cff */
[----:B------:R-:W-:Y:S01]  /*1d90*/  IADD3 R156, P0, R154, R134, RZ ;  /* 0x000000869a9c7210 */ /* 0x000fe20007f1e0ff */
[C---:B------:R-:W-:Y:S02]  /*1da0*/  HMMA.16816.F16 R36, R88.reuse, R74, R36 ;  /* 0x0000004a5824723c */ /* 0x040fe40000000824 */
[----:B------:R-:W-:Y:S03]  /*1db0*/  LOP3.LUT R143, R143, R142, RZ, 0x3c, !PT ;  /* 0x0000008e8f8f7212 */ /* 0x000fe600078e3cff */
[----:B------:R-:W-:Y:S01]  /*1dc0*/  IMAD.X R157, R155, 0x1, R135, P0 ;  /* 0x000000019b9d7824 */ /* 0x000fe200000e0687 */
[-C--:B------:R-:W-:Y:S01]  /*1dd0*/  HMMA.16816.F16 R34, R88, R72.reuse, R34 ;  /* 0x000000485822723c */ /* 0x080fe20000000822 */
[----:B------:R-:W-:Y:S01]  /*1de0*/  @P6 LDGSTS.E.BYPASS.LTC128B.128 [R151+0x6000], desc[UR16][R142.64] ;  /* 0x060000008e976fae */ /* 0x000fe2000b901d50 */
[-C--:B------:R-:W-:Y:S03]  /*1df0*/  IADD3 R158, P0, R152, R132.reuse, RZ ;  /* 0x00000084989e7210 */ /* 0x080fe60007f1e0ff */
[----:B------:R-:W-:Y:S01]  /*1e00*/  LOP3.LUT R150, R147, 0x8, RZ, 0xc0, !PT ;  /* 0x0000000893967812 */ /* 0x000fe200078ec0ff */
[C---:B---3--:R-:W-:Y:S05]  /*1e10*/  HMMA.16816.F16 R32, R92.reuse, R72, R32 ;  /* 0x000000485c20723c */ /* 0x048fea0000000820 */
[--C-:B------:R-:W-:Y:S01]  /*1e20*/  IMAD.X R159, R153, 0x1, R133.reuse, P0 ;  /* 0x00000001999f7824 */ /* 0x100fe200000e0685 */
[C---:B------:R-:W-:Y:S02]  /*1e30*/  HMMA.16816.F16 R30, R92.reuse, R74, R30 ;  /* 0x0000004a5c1e723c */ /* 0x040fe4000000081e */
[----:B------:R-:W-:Y:S03]  /*1e40*/  IADD3 R160, P0, R158, R132, RZ ;  /* 0x000000849ea07210 */ /* 0x000fe60007f1e0ff */
[----:B------:R-:W-:Y:S01]  /*1e50*/  SHF.R.U32.HI R150, RZ, 0x3, R150 ;  /* 0x00000003ff967819 */ /* 0x000fe20000011696 */
[C---:B------:R-:W-:Y:S02]  /*1e60*/  HMMA.16816.F16 R28, R92.reuse, R76, R28 ;  /* 0x0000004c5c1c723c */ /* 0x040fe4000000081c */
[----:B------:R-:W-:Y:S01]  /*1e70*/  IMAD.X R161, R159, 0x1, R133, P0 ;  /* 0x000000019fa17824 */ /* 0x000fe200000e0685 */
[----:B------:R-:W-:Y:S02]  /*1e80*/  ISETP.NE.U32.AND P1, PT, R150, RZ, PT ;  /* 0x000000ff9600720c */ /* 0x000fe40003f25070 */
[----:B------:R-:W-:Y:S01]  /*1e90*/  VIADD R150, R67, UR19 ;  /* 0x0000001343967c36 */ /* 0x000fe20008000000 */
[C---:B------:R-:W-:Y:S01]  /*1ea0*/  HMMA.16816.F16 R26, R92.reuse, R78, R26 ;  /* 0x0000004e5c1a723c */ /* 0x040fe2000000081a */
[----:B------:R-:W-:Y:S03]  /*1eb0*/  UMOV UR19, UR13 ;  /* 0x0000000d00137c82 */ /* 0x000fe60008000000 */
[----:B----4-:R4:W-:Y:S01]  /*1ec0*/  @P5 LDGSTS.E.BYPASS.LTC128B.128 [R150+0x6000], desc[UR16][R152.64] ;  /* 0x0600000098965fae */ /* 0x0109e2000b901d50 */
[----:B------:R-:W-:Y:S01]  /*1ed0*/  IADD3 R154, P5, R156, R134, RZ ;  /* 0x000000869c9a7210 */ /* 0x000fe20007fbe0ff */
[C---:B------:R-:W-:Y:S05]  /*1ee0*/  HMMA.16816.F16 R24, R92.reuse, R80, R24 ;  /* 0x000000505c18723c */ /* 0x040fea0000000818 */
[----:B------:R-:W-:Y:S01]  /*1ef0*/  IMAD.X R155, R157, 0x1, R135, P5 ;  /* 0x000000019d9b7824 */ /* 0x000fe200028e0687 */
[C---:B------:R-:W-:Y:S01]  /*1f00*/  HMMA.16816.F16 R22, R92.reuse, R82, R22 ;  /* 0x000000525c16723c */ /* 0x040fe20000000816 */
[----:B------:R3:W-:Y:S04]  /*1f10*/  @P4 LDGSTS.E.BYPASS.LTC128B.128 [R149+0xc00], desc[UR16][R156.64] ;  /* 0x00c000009c954fae */ /* 0x0007e8000b901d50 */
[----:B------:R-:W-:Y:S01]  /*1f20*/  IMAD.WIDE.U32 R140, R134, 0x3, R140 ;  /* 0x00000003868c7825 */ /* 0x000fe200078e008c */
[C---:B------:R-:W-:Y:S03]  /*1f30*/  HMMA.16816.F16 R20, R92.reuse, R84, R20 ;  /* 0x000000545c14723c */ /* 0x040fe60000000814 */
[----:B------:R5:W-:Y:S03]  /*1f40*/  @P3 LDGSTS.E.BYPASS.LTC128B.128 [R139+0xc00], desc[UR16][R154.64] ;  /* 0x00c000009a8b3fae */ /* 0x000be6000b901d50 */
[-C--:B------:R-:W-:Y:S05]  /*1f50*/  HMMA.16816.F16 R18, R92, R86.reuse, R18 ;  /* 0x000000565c12723c */ /* 0x080fea0000000812 */
[----:B------:R-:W-:Y:S01]  /*1f60*/  @P2 LDGSTS.E.BYPASS.LTC128B.128 [R151+0x6c00], desc[UR16][R158.64] ;  /* 0x06c000009e972fae */ /* 0x000fe2000b901d50 */
[C---:B------:R-:W-:Y:S05]  /*1f70*/  HMMA.16816.F16 R16, R96.reuse, R86, R16 ;  /* 0x000000566010723c */ /* 0x040fea0000000810 */
[----:B----4-:R-:W-:Y:S01]  /*1f80*/  IMAD.WIDE.U32 R152, R132, 0x3, R142 ;  /* 0x0000000384987825 */ /* 0x010fe200078e008e */
[C---:B------:R-:W-:Y:S01]  /*1f90*/  HMMA.16816.F16 R14, R96.reuse, R84, R14 ;  /* 0x00000054600e723c */ /* 0x040fe2000000080e */
[----:B------:R4:W-:Y:S01]  /*1fa0*/  @P1 LDGSTS.E.BYPASS.LTC128B.128 [R150+0x6c00], desc[UR16][R160.64] ;  /* 0x06c00000a0961fae */ /* 0x0009e2000b901d50 */
[----:B---3--:R-:W-:Y:S04]  /*1fb0*/  LEA R149, R137, UR11, 0x4 ;  /* 0x0000000b89957c11 */ /* 0x008fe8000f8e20ff */
[C---:B------:R-:W-:Y:S02]  /*1fc0*/  HMMA.16816.F16 R12, R96.reuse, R82, R12 ;  /* 0x00000052600c723c */ /* 0x040fe4000000080c */
[----:B------:R-:W-:Y:S01]  /*1fd0*/  IADD3 R143, P0, R152, UR8, RZ ;  /* 0x00000008988f7c10 */ /* 0x000fe2000ff1e0ff */
[----:B------:R-:W0:Y:S03]  /*1fe0*/  LDGDEPBAR ;  /* 0x00000000000079af */ /* 0x000e260000000000 */
[C---:B------:R-:W-:Y:S02]  /*1ff0*/  HMMA.16816.F16 R10, R96.reuse, R80, R10 ;  /* 0x00000050600a723c */ /* 0x040fe4000000080a */
[----:B------:R-:W-:Y:S03]  /*2000*/  IADD3.X R142, R153, UR9, R146, P0, !PT ;  /* 0x00000009998e7c10 */ /* 0x000fe600087fe492 */
[----:B------:R-:W-:Y:S01]  /*2010*/  IADD3 R140, P0, R140, UR6, RZ ;  /* 0x000000068c8c7c10 */ /* 0x000fe2000ff1e0ff */
[C---:B------:R-:W-:Y:S05]  /*2020*/  HMMA.16816.F16 R8, R96.reuse, R78, R8 ;  /* 0x0000004e6008723c */ /* 0x040fea0000000808 */
[----:B-----5:R-:W-:Y:S01]  /*2030*/  IADD3.X R139, R141, UR7, R145, P0, !PT ;  /* 0x000000078d8b7c10 */ /* 0x020fe200087fe491 */
[C---:B------:R-:W-:Y:S02]  /*2040*/  HMMA.16816.F16 R6, R96.reuse, R76, R6 ;  /* 0x0000004c6006723c */ /* 0x040fe40000000806 */
[----:B------:R-:W-:Y:S03]  /*2050*/  VIADD R141, R144, 0xffffffff ;  /* 0xffffffff908d7836 */ /* 0x000fe60000000000 */
[----:B----4-:R-:W-:Y:S01]  /*2060*/  LEA R150, R138, UR10, 0x4 ;  /* 0x0000000a8a967c11 */ /* 0x010fe2000f8e20ff */
[C---:B------:R-:W-:Y:S02]  /*2070*/  HMMA.16816.F16 R4, R96.reuse, R74, R4 ;  /* 0x0000004a6004723c */ /* 0x040fe40000000804 */
[----:B------:R-:W-:Y:S04]  /*2080*/  ISETP.NE.AND P0, PT, R141, RZ, PT ;  /* 0x000000ff8d00720c */ /* 0x000fe80003f05270 */
[----:B------:R-:W-:Y:S01]  /*2090*/  HMMA.16816.F16 R2, R96, R72, R2 ;  /* 0x000000486002723c */ /* 0x000fe20000000802 */
[----:B------:R-:W-:Y:S04]  /*20a0*/  DEPBAR.LE SB0, 0x1 ;  /* 0x000080400000791a */ /* 0x000fe80000000000 */
[----:B------:R-:W-:-:S01]  /*20b0*/  BAR.SYNC.DEFER_BLOCKING 0x0 ;  /* 0x0000000000007b1d */ /* 0x000fc20000010000 */
[C---:B--2---:R-:W-:Y:S05]  /*20c0*/  HMMA.16816.F16 R64, R100.reuse, R104, R64 ;  /* 0x000000686440723c */ /* 0x044fea0000000840 */
[----:B------:R-:W-:Y:S01]  /*20d0*/  SEL R148, R148, RZ, P0 ;  /* 0x000000ff94947207 */ /* 0x000fe20000000000 */
[C---:B------:R-:W-:Y:S02]  /*20e0*/  HMMA.16816.F16 R62, R100.reuse, R106, R62 ;  /* 0x0000006a643e723c */ /* 0x040fe4000000083e */
[----:B------:R-:W-:Y:S02]  /*20f0*/  SEL R147, R147, RZ, P0 ;  /* 0x000000ff93937207 */ /* 0x000fe40000000000 */
[----:B------:R-:W-:Y:S01]  /*2100*/  ISETP.GT.AND P0, PT, R144, -0x1, PT ;  /* 0xffffffff9000780c */ /* 0x000fe20003f04270 */
[----:B------:R-:W-:Y:S01]  /*2110*/  IMAD.MOV.U32 R144, RZ, RZ, R141 ;  /* 0x000000ffff907224 */ /* 0x000fe200078e008d */
[C---:B------:R-:W-:Y:S06]  /*2120*/  HMMA.16816.F16 R60, R100.reuse, R108, R60 ;  /* 0x0000006c643c723c */ /* 0x040fec000000083c */
[C---:B------:R-:W-:Y:S06]  /*2130*/  HMMA.16816.F16 R58, R100.reuse, R110, R58 ;  /* 0x0000006e643a723c */ /* 0x040fec000000083a */
[C---:B------:R-:W-:Y:S06]  /*2140*/  HMMA.16816.F16 R56, R100.reuse, R112, R56 ;  /* 0x000000706438723c */ /* 0x040fec0000000838 */
[C---:B------:R-:W-:Y:S06]  /*2150*/  HMMA.16816.F16 R54, R100.reuse, R114, R54 ;  /* 0x000000726436723c */ /* 0x040fec0000000836 */
[C---:B------:R-:W-:Y:S06]  /*2160*/  HMMA.16816.F16 R52, R100.reuse, R116, R52 ;  /* 0x000000746434723c */ /* 0x040fec0000000834 */
[-C--:B------:R-:W-:Y:S06]  /*2170*/  HMMA.16816.F16 R50, R100, R118.reuse, R50 ;  /* 0x000000766432723c */ /* 0x080fec0000000832 */
[C---:B------:R-:W-:Y:S06]  /*2180*/  HMMA.16816.F16 R48, R120.reuse, R118, R48 ;  /* 0x000000767830723c */ /* 0x040fec0000000830 */
[C---:B------:R-:W-:Y:S06]  /*2190*/  HMMA.16816.F16 R46, R120.reuse, R116, R46 ;  /* 0x00000074782e723c */ /* 0x040fec000000082e */
[C---:B------:R-:W-:Y:S01]  /*21a0*/  HMMA.16816.F16 R44, R120.reuse, R114, R44 ;  /* 0x00000072782c723c */ /* 0x040fe2000000082c */
[----:B------:R4:W2:Y:S05]  /*21b0*/  LDSM.16.M88.4 R68, [R150] ;  /* 0x000000009644783b */ /* 0x0008aa0000000200 */
[C---:B------:R-:W-:Y:S03]  /*21c0*/  HMMA.16816.F16 R42, R120.reuse, R112, R42 ;  /* 0x00000070782a723c */ /* 0x040fe6000000082a */
[----:B------:R4:W2:Y:S03]  /*21d0*/  LDSM.16.M88.4 R88, [R150+0xc00] ;  /* 0x000c00009658783b */ /* 0x0008a60000000200 */
[C---:B------:R-:W-:Y:S05]  /*21e0*/  HMMA.16816.F16 R40, R120.reuse, R110, R40 ;  /* 0x0000006e7828723c */ /* 0x040fea0000000828 */
[----:B------:R4:W2:Y:S01]  /*21f0*/  LDSM.16.M88.4 R92, [R150+0x1800] ;  /* 0x00180000965c783b */ /* 0x0008a20000000200 */
[C---:B------:R-:W-:Y:S06]  /*2200*/  HMMA.16816.F16 R38, R120.reuse, R108, R38 ;  /* 0x0000006c7826723c */ /* 0x040fec0000000826 */
[C---:B------:R-:W-:Y:S01]  /*2210*/  HMMA.16816.F16 R36, R120.reuse, R106, R36 ;  /* 0x0000006a7824723c */ /* 0x040fe20000000824 */
[----:B------:R4:W2:Y:S05]  /*2220*/  LDSM.16.M88.4 R96, [R150+0x2400] ;  /* 0x002400009660783b */ /* 0x0008aa0000000200 */
[-C--:B------:R-:W-:Y:S03]  /*2230*/  HMMA.16816.F16 R34, R120, R104.reuse, R34 ;  /* 0x000000687822723c */ /* 0x080fe60000000822 */
[----:B------:R4:W2:Y:S03]  /*2240*/  LDSM.16.M88.4 R72, [R149] ;  /* 0x000000009548783b */ /* 0x0008a60000000200 */
[C---:B-1----:R-:W-:Y:S05]  /*2250*/  HMMA.16816.F16 R32, R124.reuse, R104, R32 ;  /* 0x000000687c20723c */ /* 0x042fea0000000820 */
[----:B------:R4:W2:Y:S01]  /*2260*/  LDSM.16.M88.4 R76, [R149+0xc00] ;  /* 0x000c0000954c783b */ /* 0x0008a20000000200 */
[C---:B------:R-:W-:Y:S06]  /*2270*/  HMMA.16816.F16 R30, R124.reuse, R106, R30 ;  /* 0x0000006a7c1e723c */ /* 0x040fec000000081e */
[C---:B------:R-:W-:Y:S01]  /*2280*/  HMMA.16816.F16 R28, R124.reuse, R108, R28 ;  /* 0x0000006c7c1c723c */ /* 0x040fe2000000081c */
[----:B------:R4:W2:Y:S05]  /*2290*/  LDSM.16.M88.4 R80, [R149+0x1800] ;  /* 0x001800009550783b */ /* 0x0008aa0000000200 */
[C---:B------:R-:W-:Y:S03]  /*22a0*/  HMMA.16816.F16 R26, R124.reuse, R110, R26 ;  /* 0x0000006e7c1a723c */ /* 0x040fe6000000081a */
        /* <DEDUP_REMOVED lines=8> */
[C---:B------:R-:W-:Y:S06]  /*2330*/  HMMA.16816.F16 R10, R128.reuse, R112, R10 ;  /* 0x00000070800a723c */ /* 0x040fec000000080a */
[C---:B------:R-:W-:Y:S06]  /*2340*/  HMMA.16816.F16 R8, R128.reuse, R110, R8 ;  /* 0x0000006e8008723c */ /* 0x040fec0000000808 */
[C---:B------:R-:W-:Y:S06]  /*2350*/  HMMA.16816.F16 R6, R128.reuse, R108, R6 ;  /* 0x0000006c8006723c */ /* 0x040fec0000000806 */
[C---:B------:R-:W-:Y:S06]  /*2360*/  HMMA.16816.F16 R4, R128.reuse, R106, R4 ;  /* 0x0000006a8004723c */ /* 0x040fec0000000804 */
[----:B------:R-:W-:Y:S01]  /*2370*/  HMMA.16816.F16 R2, R128, R104, R2 ;  /* 0x000000688002723c */ /* 0x000fe20000000802 */
[----:B------:R-:W-:Y:S11]  /*2380*/  @P0 BRA `(.L_x_105) ;  /* 0xfffffff400640947 */ /* 0x000ff6000383ffff */
.L_x_104:
[----:B------:R-:W0:Y:S01]  /*2390*/  LDGDEPBAR ;  /* 0x00000000000079af */ /* 0x000e220000000000 */
[----:B------:R-:W-:Y:S01]  /*23a0*/  ULDC.64 UR4, c[0x0][0x348] ;  /* 0x0000d20000047ab9 */ /* 0x000fe20000000a00 */
[----:B------:R-:W-:Y:S01]  /*23b0*/  USHF.R.S32.HI UR6, URZ, 0x1f, UR14 ;  /* 0x0000001f3f067899 */ /* 0x000fe2000801140e */
[----:B------:R-:W-:Y:S01]  /*23c0*/  ISETP.NE.U32.AND P0, PT, RZ, UR4, PT ;  /* 0x00000004ff007c0c */ /* 0x000fe2000bf05070 */
[----:B------:R-:W0:Y:S02]  /*23d0*/  LDGDEPBAR ;  /* 0x00000000000079af */ /* 0x000e240000000000 */
[----:B------:R-:W-:Y:S01]  /*23e0*/  ULEA.HI UR6, UR6, UR14, URZ, 0x2 ;  /* 0x0000000e06067291 */ /* 0x000fe2000f8f103f */
[----:B------:R-:W-:-:S03]  /*23f0*/  ISETP.NE.AND.EX P0, PT, RZ, UR5, PT, P0 ;  /* 0x00000005ff007c0c */ /* 0x000fc6000bf05300 */
[----:B------:R-:W-:Y:S01]  /*2400*/  USHF.R.S32.HI UR10, URZ, 0x2, UR6 ;  /* 0x000000023f0a7899 */ /* 0x000fe20008011406 */
[----:B------:R-:W-:-:S04]  /*2410*/  DEPBAR.LE SB0, 0x0 ;  /* 0x000080000000791a */ /* 0x000fc80000000000 */
[----:B------:R-:W-:Y:S06]  /*2420*/  BAR.SYNC.DEFER_BLOCKING 0x0 ;  /* 0x0000000000007b1d */ /* 0x000fec0000010000 */
[----:B------:R-:W-:Y:S05]  /*2430*/  @!P0 BRA `(.L_x_106) ;  /* 0x00000000001c8947 */ /* 0x000fea0003800000 */
[----:B-12---:R-:W1:Y:S02]  /*2440*/  LDC.64 R84, c[0x0][0x348] ;  /* 0x0000d200ff547b82 */ /* 0x006e640000000a00 */
[----:B-1----:R-:W2:Y:S02]  /*2450*/  LDG.E.64 R84, desc[UR16][R84.64] ;  /* 0x0000001054547981 */ /* 0x002ea4000c1e1b00 */
[----:B--2---:R-:W-:-:S04]  /*2460*/  ISETP.NE.U32.AND P0, PT, R84, RZ, PT ;  /* 0x000000ff5400720c */ /* 0x004fc80003f05070 */
[----:B------:R-:W-:-:S13]  /*2470*/  ISETP.NE.AND.EX P0, PT, R85, RZ, PT, P0 ;  /* 0x000000ff5500720c */ /* 0x000fda0003f05300 */
[----:B------:R-:W-:Y:S05]  /*2480*/  @!P0 BRA `(.L_x_106) ;  /* 0x0000000000088947 */ /* 0x000fea0003800000 */
[----:B------:R1:W5:Y:S01]  /*2490*/  LD.E.U16 R84, desc[UR16][R84.64] ;  /* 0x0000001054547980 */ /* 0x000362000c101500 */
[----:B------:R-:W-:Y:S05]  /*24a0*/  BRA `(.L_x_107) ;  /* 0x0000000000247947 */ /* 0x000fea0003800000 */
.L_x_106:
[----:B------:R-:W-:Y:S02]  /*24b0*/  ULDC.64 UR4, c[0x0][0x338] ;  /* 0x0000ce0000047ab9 */ /* 0x000fe40000000a00 */
[----:B------:R-:W-:-:S04]  /*24c0*/  ISETP.NE.U32.AND P0, PT, RZ, UR4, PT ;  /* 0x00000004ff007c0c */ /* 0x000fc8000bf05070 */
[----:B------:R-:W-:-:S13]  /*24d0*/  ISETP.NE.AND.EX P0, PT, RZ, UR5, PT, P0 ;  /* 0x00000005ff007c0c */ /* 0x000fda000bf05300 */
[----:B------:R-:W-:Y:S05]  /*24e0*/  @!P0 BRA `(.L_x_108) ;  /* 0x00000000000c8947 */ /* 0x000fea0003800000 */
[----:B-12---:R-:W1:Y:S02]  /*24f0*/  LDC.64 R84, c[0x0][0x338] ;  /* 0x0000ce00ff547b82 */ /* 0x006e640000000a00 */
[----:B-1----:R2:W5:Y:S01]  /*2500*/  LDG.E.U16 R84, desc[UR16][R84.64] ;  /* 0x0000001054547981 */ /* 0x002562000c1e1500 */
[----:B------:R-:W-:Y:S05]  /*2510*/  BRA `(.L_x_107) ;  /* 0x0000000000087947 */ /* 0x000fea0003800000 */
.L_x_108:
[----:B------:R-:W-:Y:S02]  /*2520*/  ULDC.U16 UR4, c[0x0][0x330] ;  /* 0x0000cc0000047ab9 */ /* 0x000fe40000000400 */
[----:B-12---:R-:W-:-:S07]  /*2530*/  MOV R84, UR4 ;  /* 0x0000000400547c02 */ /* 0x006fce0008000f00 */
.L_x_107:
[----:B------:R-:W3:Y:S01]  /*2540*/  S2R R76, SR_TID.X ;  /* 0x00000000004c7919 */ /* 0x000ee20000002100 */
[----:B------:R-:W4:Y:S01]  /*2550*/  S2UR UR6, SR_CTAID.Y ;  /* 0x00000000000679c3 */ /* 0x000f220000002600 */
[----:B------:R-:W-:Y:S01]  /*2560*/  ULDC UR5, c[0x0][0x228] ;  /* 0x00008a0000057ab9 */ /* 0x000fe20000000800 */
[----:B------:R-:W-:Y:S01]  /*2570*/  UMOV UR4, 0xffffffff ;  /* 0xffffffff00047882 */ /* 0x000fe20000000000 */
[----:B------:R-:W1:Y:S01]  /*2580*/  S2R R67, SR_CTAID.X ;  /* 0x0000000000437919 */ /* 0x000e620000002500 */
[----:B------:R-:W-:Y:S01]  /*2590*/  USHF.L.U32 UR4, UR4, UR5, URZ ;  /* 0x0000000504047299 */ /* 0x000fe2000800063f */
[----:B------:R-:W-:Y:S01]  /*25a0*/  CS2R R74, SRZ ;  /* 0x00000000004a7805 */ /* 0x000fe2000001ff00 */
[----:B------:R-:W-:Y:S01]  /*25b0*/  ULDC.64 UR8, c[0x0][0x210] ;  /* 0x0000840000087ab9 */ /* 0x000fe20000000a00 */
[----:B----4-:R-:W-:Y:S01]  /*25c0*/  USHF.L.U32 UR6, UR6, UR5, URZ ;  /* 0x0000000506067299 */ /* 0x010fe2000800063f */
[----:B---3--:R-:W-:-:S04]  /*25d0*/  SHF.R.S32.HI R71, RZ, 0x1f, R76 ;  /* 0x0000001fff477819 */ /* 0x008fc8000001144c */
[CC--:B------:R-:W-:Y:S02]  /*25e0*/  LEA.HI R68, R71.reuse, R76.reuse, RZ, 0x5 ;  /* 0x0000004c47447211 */ /* 0x0c0fe400078f28ff */
[----:B------:R-:W-:Y:S02]  /*25f0*/  LEA.HI R66, R71, R76, RZ, 0x7 ;  /* 0x0000004c47427211 */ /* 0x000fe400078f38ff */
[----:B------:R-:W-:Y:S02]  /*2600*/  LOP3.LUT R69, R68, 0xffffffe0, RZ, 0xc0, !PT ;  /* 0xffffffe044457812 */ /* 0x000fe400078ec0ff */
[----:B------:R-:W-:Y:S02]  /*2610*/  SHF.R.S32.HI R68, RZ, 0x5, R68 ;  /* 0x00000005ff447819 */ /* 0x000fe40000011444 */
[----:B-1----:R-:W-:Y:S01]  /*2620*/  LOP3.LUT R71, R67, UR4, RZ, 0x30, !PT ;  /* 0x0000000443477c12 */ /* 0x002fe2000f8e30ff */
[----:B------:R-:W-:Y:S01]  /*2630*/  IMAD.IADD R0, R76, 0x1, -R69 ;  /* 0x000000014c007824 */ /* 0x000fe200078e0a45 */
[----:B------:R-:W-:-:S02]  /*2640*/  SHF.R.S32.HI R69, RZ, 0x1f, R68 ;  /* 0x0000001fff457819 */ /* 0x000fc40000011444 */
[----:B------:R-:W-:Y:S01]  /*2650*/  SHF.R.S32.HI R67, RZ, UR5, R67 ;  /* 0x00000005ff437c19 */ /* 0x000fe20008011443 */
[----:B------:R-:W-:Y:S01]  /*2660*/  VIADD R71, R71, UR6 ;  /* 0x0000000647477c36 */ /* 0x000fe20008000000 */
[----:B------:R-:W-:Y:S01]  /*2670*/  LEA.HI R69, R69, R68, RZ, 0x2 ;  /* 0x0000004445457211 */ /* 0x000fe200078f10ff */
[----:B------:R-:W-:Y:S01]  /*2680*/  ULDC.64 UR6, c[0x0][0x2d0] ;  /* 0x0000b40000067ab9 */ /* 0x000fe20000000a00 */
[----:B------:R-:W-:Y:S01]  /*2690*/  SHF.R.S32.HI R77, RZ, 0x1f, R0 ;  /* 0x0000001fff4d7819 */ /* 0x000fe20000011400 */
[----:B------:R-:W-:Y:S01]  /*26a0*/  ULDC.64 UR4, c[0x0][0x290] ;  /* 0x0000a40000047ab9 */ /* 0x000fe20000000a00 */
[----:B------:R-:W-:Y:S02]  /*26b0*/  LOP3.LUT R69, R69, 0xfffffffc, RZ, 0xc0, !PT ;  /* 0xfffffffc45457812 */ /* 0x000fe400078ec0ff */
[----:B------:R-:W-:Y:S02]  /*26c0*/  LEA.HI R77, R77, R0, RZ, 0x4 ;  /* 0x000000004d4d7211 */ /* 0x000fe400078f20ff */
[----:B------:R-:W-:Y:S01]  /*26d0*/  ISETP.NE.U32.AND P6, PT, RZ, UR6, PT ;  /* 0x00000006ff007c0c */ /* 0x000fe2000bfc5070 */
[----:B------:R-:W-:Y:S01]  /*26e0*/  IMAD.IADD R69, R68, 0x1, -R69 ;  /* 0x0000000144457824 */ /* 0x000fe200078e0a45 */
[----:B------:R-:W-:-:S02]  /*26f0*/  LOP3.LUT R73, R77, 0xfffffff0, RZ, 0xc0, !PT ;  /* 0xfffffff04d497812 */ /* 0x000fc400078ec0ff */
[----:B------:R-:W-:Y:S02]  /*2700*/  LOP3.LUT R68, R66, 0xffffff80, RZ, 0xc0, !PT ;  /* 0xffffff8042447812 */ /* 0x000fe400078ec0ff */
[----:B------:R-:W-:Y:S01]  /*2710*/  LEA.HI R80, R69, R69, RZ, 0x1 ;  /* 0x0000004545507211 */ /* 0x000fe200078f08ff */
[----:B------:R-:W-:Y:S01]  /*2720*/  IMAD.IADD R0, R0, 0x1, -R73 ;  /* 0x0000000100007824 */ /* 0x000fe200078e0a49 */
[----:B------:R-:W-:Y:S02]  /*2730*/  LEA.HI.SX32 R77, R77, R68, 0x1c ;  /* 0x000000444d4d7211 */ /* 0x000fe400078fe2ff */
[----:B------:R-:W-:Y:S01]  /*2740*/  LOP3.LUT R78, R80, 0x3ffffffe, RZ, 0xc0, !PT ;  /* 0x3ffffffe504e7812 */ /* 0x000fe200078ec0ff */
[----:B------:R-:W-:Y:S01]  /*2750*/  IMAD R68, R71, 0x10, R0 ;  /* 0x0000001047447824 */ /* 0x000fe200078e0200 */
[----:B------:R-:W-:-:S03]  /*2760*/  SHF.R.S32.HI R80, RZ, 0x1, R80 ;  /* 0x00000001ff507819 */ /* 0x000fc60000011450 */
[----:B------:R-:W-:Y:S02]  /*2770*/  IMAD.IADD R78, R69, 0x1, -R78 ;  /* 0x00000001454e7824 */ /* 0x000fe400078e0a4e */
[----:B------:R-:W-:Y:S02]  /*2780*/  IMAD R69, R80, 0x40, R77 ;  /* 0x0000004050457824 */ /* 0x000fe400078e024d */
[----:B------:R-:W-:Y:S02]  /*2790*/  IMAD.SHL.U32 R68, R68, 0x8, RZ ;  /* 0x0000000844447824 */ /* 0x000fe400078e00ff */
[----:B------:R-:W-:Y:S02]  /*27a0*/  IMAD R72, R78, 0x4, R69 ;  /* 0x000000044e487824 */ /* 0x000fe400078e0245 */
[C---:B------:R-:W-:Y:S01]  /*27b0*/  IMAD.WIDE R70, R68.reuse, 0x2, RZ ;  /* 0x0000000244467825 */ /* 0x040fe200078e02ff */
[----:B------:R-:W-:-:S03]  /*27c0*/  ISETP.GE.AND P5, PT, R68, UR9, PT ;  /* 0x0000000944007c0c */ /* 0x000fc6000bfa6270 */
[----:B------:R-:W-:Y:S01]  /*27d0*/  IMAD R67, R67, 0x80, R72 ;  /* 0x0000008043437824 */ /* 0x000fe200078e0248 */
[----:B------:R-:W-:Y:S02]  /*27e0*/  LOP3.LUT R90, R70, 0xfffffff0, RZ, 0xc0, !PT ;  /* 0xfffffff0465a7812 */ /* 0x000fe400078ec0ff */
[----:B------:R-:W-:Y:S02]  /*27f0*/  CS2R R72, SRZ ;  /* 0x0000000000487805 */ /* 0x000fe4000001ff00 */
[----:B------:R-:W-:Y:S01]  /*2800*/  LOP3.LUT R91, R71, 0x1fffffff, RZ, 0xc0, !PT ;  /* 0x1fffffff475b7812 */ /* 0x000fe200078ec0ff */
[C---:B--2---:R-:W-:Y:S01]  /*2810*/  VIADD R85, R67.reuse, 0x2 ;  /* 0x0000000243557836 */ /* 0x044fe20000000000 */
[----:B------:R-:W-:Y:S02]  /*2820*/  SHF.R.S32.HI R88, RZ, 0x1f, R67 ;  /* 0x0000001fff587819 */ /* 0x000fe40000011443 */
[----:B------:R-:W-:Y:S01]  /*2830*/  ISETP.NE.AND.EX P6, PT, RZ, UR7, !P5, P6 ;  /* 0x00000007ff007c0c */ /* 0x000fe2000efc5360 */
[----:B------:R-:W-:-:S03]  /*2840*/  IMAD.WIDE.U32 R70, R67, UR4, R90 ;  /* 0x0000000443467c25 */ /* 0x000fc6000f8e005a */
[----:B------:R-:W-:Y:S01]  /*2850*/  ISETP.LT.AND P2, PT, R67, UR8, P6 ;  /* 0x0000000843007c0c */ /* 0x000fe2000b741270 */
[----:B------:R-:W-:Y:S01]  /*2860*/  IMAD R68, R88, UR4, RZ ;  /* 0x0000000458447c24 */ /* 0x000fe2000f8e02ff */
[----:B------:R-:W-:Y:S02]  /*2870*/  IADD3 R86, P0, R70, UR6, RZ ;  /* 0x0000000646567c10 */ /* 0x000fe4000ff1e0ff */
[----:B------:R-:W-:Y:S01]  /*2880*/  ISETP.LT.AND P1, PT, R85, UR8, P6 ;  /* 0x0000000855007c0c */ /* 0x000fe2000b721270 */
[----:B------:R-:W-:Y:S01]  /*2890*/  IMAD R68, R67, UR5, R68 ;  /* 0x0000000543447c24 */ /* 0x000fe2000f8e0244 */
[----:B------:R-:W-:-:S04]  /*28a0*/  ULDC.64 UR4, c[0x0][0x298] ;  /* 0x0000a60000047ab9 */ /* 0x000fc80000000a00 */
[----:B------:R-:W-:Y:S02]  /*28b0*/  IADD3.X R87, R71, UR7, R68, P0, !PT ;  /* 0x0000000747577c10 */ /* 0x000fe400087fe444 */
[----:B------:R-:W-:Y:S02]  /*28c0*/  CS2R R68, SRZ ;  /* 0x0000000000447805 */ /* 0x000fe4000001ff00 */
[----:B------:R-:W-:Y:S02]  /*28d0*/  IADD3 R92, P0, R86, UR4, RZ ;  /* 0x00000004565c7c10 */ /* 0x000fe4000ff1e0ff */
[----:B------:R-:W-:Y:S01]  /*28e0*/  CS2R R70, SRZ ;  /* 0x0000000000467805 */ /* 0x000fe2000001ff00 */
[----:B------:R-:W1:Y:S01]  /*28f0*/  S2UR UR9, SR_CgaCtaId ;  /* 0x00000000000979c3 */ /* 0x000e620000008800 */
[----:B------:R2:W3:Y:S01]  /*2900*/  @P2 LDG.E.LTC128B.128 R72, desc[UR16][R86.64] ;  /* 0x0000001056482981 */ /* 0x0004e2000c1e1d20 */
[----:B------:R-:W-:Y:S01]  /*2910*/  IADD3.X R93, R87, UR5, RZ, P0, !PT ;  /* 0x00000005575d7c10 */ /* 0x000fe200087fe4ff */
[----:B------:R-:W-:-:S04]  /*2920*/  ULDC.64 UR6, c[0x0][0x320] ;  /* 0x0000c80000067ab9 */ /* 0x000fc80000000a00 */
[----:B------:R-:W4:Y:S01]  /*2930*/  @P1 LDG.E.LTC128B.128 R68, desc[UR16][R92.64] ;  /* 0x000000105c441981 */ /* 0x000f22000c1e1d20 */
[----:B------:R-:W-:-:S04]  /*2940*/  USHF.R.S32.HI UR4, URZ, 0x1f, UR14 ;  /* 0x0000001f3f047899 */ /* 0x000fc8000801140e */
[----:B------:R-:W-:-:S04]  /*2950*/  ULEA.HI UR4, UR4, UR14, URZ, 0x2 ;  /* 0x0000000e04047291 */ /* 0x000fc8000f8f103f */
[----:B------:R-:W-:-:S04]  /*2960*/  ULOP3.LUT UR4, UR4, 0xfffffffc, URZ, 0xc0, !UPT ;  /* 0xfffffffc04047892 */ /* 0x000fc8000f8ec03f */
[----:B------:R-:W-:-:S04]  /*2970*/  UIADD3 UR14, UR14, -UR4, URZ ;  /* 0x800000040e0e7290 */ /* 0x000fc8000fffe03f */
[----:B------:R-:W-:Y:S01]  /*2980*/  ULEA.HI UR5, UR14, UR14, URZ, 0x1 ;  /* 0x0000000e0e057291 */ /* 0x000fe2000f8f083f */
[----:B------:R-:W-:-:S03]  /*2990*/  SHF.R.S32.HI R66, RZ, 0x7, R66 ;  /* 0x00000007ff427819 */ /* 0x000fc60000011442 */
[----:B------:R-:W-:-:S04]  /*29a0*/  ULOP3.LUT UR4, UR5, 0xfffffffe, URZ, 0xc0, !UPT ;  /* 0xfffffffe05047892 */ /* 0x000fc8000f8ec03f */
[----:B------:R-:W-:Y:S01]  /*29b0*/  UIADD3 UR4, UR14, -UR4, URZ ;  /* 0x800000040e047290 */ /* 0x000fe2000fffe03f */
[----:B------:R-:W-:Y:S01]  /*29c0*/  IMAD R77, R66, -0x70, R77 ;  /* 0xffffff90424d7824 */ /* 0x000fe200078e024d */
[----:B------:R-:W-:Y:S01]  /*29d0*/  USHF.R.S32.HI UR5, URZ, 0x1, UR5 ;  /* 0x000000013f057899 */ /* 0x000fe20008011405 */
[C---:B------:R-:W-:Y:S01]  /*29e0*/  LOP3.LUT R66, R76.reuse, 0x1f, RZ, 0xc0, !PT ;  /* 0x0000001f4c427812 */ /* 0x040fe200078ec0ff */
[----:B------:R-:W-:Y:S01]  /*29f0*/  ULEA UR4, UR10, UR4, 0x1 ;  /* 0x000000040a047291 */ /* 0x000fe2000f8e083f */
[----:B------:R-:W-:Y:S01]  /*2a00*/  LOP3.LUT R76, R76, 0x3, RZ, 0xc0, !PT ;  /* 0x000000034c4c7812 */ /* 0x000fe200078ec0ff */
[----:B------:R-:W-:Y:S01]  /*2a10*/  USHF.L.U32 UR5, UR5, 0x5, URZ ;  /* 0x0000000505057899 */ /* 0x000fe2000800063f */
[----:B------:R-:W-:Y:S01]  /*2a20*/  SHF.R.U32.HI R79, RZ, 0x2, R66 ;  /* 0x00000002ff4f7819 */ /* 0x000fe20000011642 */
[----:B------:R-:W-:-:S04]  /*2a30*/  USHF.L.U32 UR4, UR4, 0x3, URZ ;  /* 0x0000000304047899 */ /* 0x000fc8000800063f */
[----:B------:R-:W-:Y:S01]  /*2a40*/  UIMAD UR5, UR4, 0x48, UR5 ;  /* 0x00000048040578a4 */ /* 0x000fe2000f8e0205 */
[----:B------:R-:W-:Y:S02]  /*2a50*/  IMAD R76, R79, 0x48, R76 ;  /* 0x000000484f4c7824 */ /* 0x000fe400078e024c */
[----:B------:R-:W-:Y:S02]  /*2a60*/  UMOV UR4, 0x400 ;  /* 0x0000040000047882 */ /* 0x000fe40000000000 */
[----:B-1----:R-:W-:Y:S01]  /*2a70*/  ULEA UR9, UR9, UR4, 0x18 ;  /* 0x0000000409097291 */ /* 0x002fe2000f8ec03f */
[----:B------:R-:W-:Y:S02]  /*2a80*/  VIADD R66, R76, UR5 ;  /* 0x000000054c427c36 */ /* 0x000fe40008000000 */
[----:B------:R-:W-:Y:S01]  /*2a90*/  IMAD R77, R80, 0x8, R77 ;  /* 0x00000008504d7824 */ /* 0x000fe200078e024d */
[----:B------:R-:W-:Y:S02]  /*2aa0*/  ULDC.64 UR4, c[0x0][0x2e0] ;  /* 0x0000b80000047ab9 */ /* 0x000fe40000000a00 */
[----:B------:R-:W-:Y:S01]  /*2ab0*/  LEA R66, R66, UR9, 0x2 ;  /* 0x0000000942427c11 */ /* 0x000fe2000f8e10ff */
[----:B------:R-:W-:Y:S01]  /*2ac0*/  BAR.SYNC.DEFER_BLOCKING 0x0 ;  /* 0x0000000000007b1d */ /* 0x000fe20000010000 */
[----:B------:R-:W-:-:S04]  /*2ad0*/  IMAD R77, R78, 0x4, R77 ;  /* 0x000000044e4d7824 */ /* 0x000fc800078e024d */
[----:B------:R-:W-:Y:S01]  /*2ae0*/  IMAD R77, R77, 0x120, RZ ;  /* 0x000001204d4d7824 */ /* 0x000fe200078e02ff */
[----:B------:R-:W-:Y:S04]  /*2af0*/  STS [R66], R64 ;  /* 0x0000004042007388 */ /* 0x000fe80000000800 */
[----:B------:R-:W-:Y:S04]  /*2b00*/  STS [R66+0x10], R62 ;  /* 0x0000103e42007388 */ /* 0x000fe80000000800 */
[----:B------:R-:W-:Y:S04]  /*2b10*/  STS [R66+0x20], R60 ;  /* 0x0000203c42007388 */ /* 0x000fe80000000800 */
[----:B------:R-:W-:Y:S04]  /*2b20*/  STS [R66+0x30], R58 ;  /* 0x0000303a42007388 */ /* 0x000fe80000000800 */
[----:B------:R-:W-:Y:S04]  /*2b30*/  STS [R66+0x40], R56 ;  /* 0x0000403842007388 */ /* 0x000fe80000000800 */
[----:B------:R-:W-:Y:S04]  /*2b40*/  STS [R66+0x50], R54 ;  /* 0x0000503642007388 */ /* 0x000fe80000000800 */
[----:B------:R1:W-:Y:S04]  /*2b50*/  STS [R66+0x60], R52 ;  /* 0x0000603442007388 */ /* 0x0003e80000000800 */
[----:B------:R2:W-:Y:S01]  /*2b60*/  STS [R66+0x70], R50 ;  /* 0x0000703242007388 */ /* 0x0005e20000000800 */
[----:B------:R-:W-:Y:S01]  /*2b70*/  IMAD.U32 R0, R0, 0x10, R77 ;  /* 0x0000001000007824 */ /* 0x000fe200078e004d */
[----:B------:R-:W-:Y:S01]  /*2b80*/  BAR.SYNC.DEFER_BLOCKING 0x0 ;  /* 0x0000000000007b1d */ /* 0x000fe20000010000 */
[----:B------:R-:W-:Y:S01]  /*2b90*/  ISETP.NE.U32.AND P0, PT, RZ, UR6, PT ;  /* 0x00000006ff007c0c */ /* 0x000fe2000bf05070 */
[----:B------:R-:W-:-:S02]  /*2ba0*/  IMAD R88, R88, UR4, RZ ;  /* 0x0000000458587c24 */ /* 0x000fc4000f8e02ff */
[C---:B------:R-:W-:Y:S02]  /*2bb0*/  IMAD.WIDE.U32 R90, R67.reuse, UR4, R90 ;  /* 0x00000004435a7c25 */ /* 0x040fe4000f8e005a */
[----:B------:R-:W3:Y:S04]  /*2bc0*/  LDS.128 R80, [R0+UR9] ;  /* 0x0000000900507984 */ /* 0x000ee80008000c00 */
[----:B------:R-:W4:Y:S01]  /*2bd0*/  LDS.128 R76, [R0+UR9+0x240] ;  /* 0x00024009004c7984 */ /* 0x000f220008000c00 */
[----:B------:R-:W-:Y:S01]  /*2be0*/  ISETP.NE.AND.EX P5, PT, RZ, UR7, !P5, P0 ;  /* 0x00000007ff007c0c */ /* 0x000fe2000efa5300 */
[----:B-1----:R-:W-:Y:S01]  /*2bf0*/  IMAD R52, R67, UR5, R88 ;  /* 0x0000000543347c24 */ /* 0x002fe2000f8e0258 */
[----:B------:R-:W-:Y:S01]  /*2c00*/  IADD3 R90, P0, R90, UR6, RZ ;  /* 0x000000065a5a7c10 */ /* 0x000fe2000ff1e0ff */
[----:B------:R-:W-:-:S03]  /*2c10*/  ULDC.64 UR4, c[0x0][0x2e8] ;  /* 0x0000ba0000047ab9 */ /* 0x000fc60000000a00 */
[----:B------:R-:W-:Y:S01]  /*2c20*/  IADD3.X R91, R91, UR7, R52, P0, !PT ;  /* 0x000000075b5b7c10 */ /* 0x000fe200087fe434 */
[C---:B------:R-:W-:Y:S01]  /*2c30*/  VIADD R52, R67.reuse, 0x8 ;  /* 0x0000000843347836 */ /* 0x040fe20000000000 */
[----:B------:R-:W-:Y:S01]  /*2c40*/  IADD3 R88, P1, R90, UR4, RZ ;  /* 0x000000045a587c10 */ /* 0x000fe2000ff3e0ff */
[----:B------:R-:W-:Y:S01]  /*2c50*/  ULDC.64 UR6, c[0x0][0x2b0] ;  /* 0x0000ac0000067ab9 */ /* 0x000fe20000000a00 */
[----:B------:R-:W-:Y:S02]  /*2c60*/  ISETP.LT.AND P3, PT, R67, UR8, P5 ;  /* 0x0000000843007c0c */ /* 0x000fe4000af61270 */
[----:B------:R-:W-:Y:S02]  /*2c70*/  ISETP.LT.AND P2, PT, R85, UR8, P5 ;  /* 0x0000000855007c0c */ /* 0x000fe4000af41270 */
[----:B------:R-:W-:Y:S01]  /*2c80*/  IADD3.X R89, R91, UR5, RZ, P1, !PT ;  /* 0x000000055b597c10 */ /* 0x000fe20008ffe4ff */
[----:B--2---:R-:W-:Y:S01]  /*2c90*/  VIADD R50, R67, 0xa ;  /* 0x0000000a43327836 */ /* 0x004fe20000000000 */
[----:B------:R-:W-:Y:S01]  /*2ca0*/  ISETP.LT.AND P1, PT, R52, UR8, P6 ;  /* 0x0000000834007c0c */ /* 0x000fe2000b721270 */
[----:B------:R-:W-:Y:S01]  /*2cb0*/  ULDC.64 UR4, c[0x0][0x300] ;  /* 0x0000c00000047ab9 */ /* 0x000fe20000000a00 */
[----:B------:R-:W-:-:S04]  /*2cc0*/  IADD3 R86, P0, R86, UR6, RZ ;  /* 0x0000000656567c10 */ /* 0x000fc8000ff1e0ff */
[----:B------:R-:W-:Y:S02]  /*2cd0*/  IADD3.X R87, R87, UR7, RZ, P0, !PT ;  /* 0x0000000757577c10 */ /* 0x000fe400087fe4ff */
[----:B------:R-:W-:Y:S01]  /*2ce0*/  ISETP.LT.AND P0, PT, R50, UR8, P6 ;  /* 0x0000000832007c0c */ /* 0x000fe2000b701270 */
[C---:B---3-5:R-:W-:Y:S02]  /*2cf0*/  HFMA2 R80, R84.reuse.H0_H0, R80, R72 ;  /* 0x0000005054507231 */ /* 0x068fe40000000848 */
[C---:B------:R-:W-:Y:S02]  /*2d00*/  HFMA2 R81, R84.reuse.H0_H0, R81, R73 ;  /* 0x0000005154517231 */ /* 0x040fe40000000849 */
[C---:B------:R-:W-:Y:S02]  /*2d10*/  HFMA2 R82, R84.reuse.H0_H0, R82, R74 ;  /* 0x0000005254527231 */ /* 0x040fe4000000084a */
[C---:B------:R-:W-:Y:S02]  /*2d20*/  HFMA2 R83, R84.reuse.H0_H0, R83, R75 ;  /* 0x0000005354537231 */ /* 0x040fe4000000084b */
[----:B----4-:R-:W-:-:S02]  /*2d30*/  HFMA2 R76, R84.H0_H0, R76, R68 ;  /* 0x0000004c544c7231 */ /* 0x010fc40000000844 */
[C---:B------:R-:W-:Y:S02]  /*2d40*/  HFMA2 R77, R84.reuse.H0_H0, R77, R69 ;  /* 0x0000004d544d7231 */ /* 0x040fe40000000845 */
[C---:B------:R-:W-:Y:S02]  /*2d50*/  HFMA2 R78, R84.reuse.H0_H0, R78, R70 ;  /* 0x0000004e544e7231 */ /* 0x040fe40000000846 */
[----:B------:R-:W-:Y:S01]  /*2d60*/  HFMA2 R79, R84.H0_H0, R79, R71 ;  /* 0x0000004f544f7231 */ /* 0x000fe20000000847 */
[----:B------:R-:W-:Y:S04]  /*2d70*/  @P3 STG.E.128 desc[UR16][R90.64], R80 ;  /* 0x000000505a003986 */ /* 0x000fe8000c101d10 */
[----:B------:R-:W-:Y:S04]  /*2d80*/  @P2 STG.E.128 desc[UR16][R88.64], R76 ;  /* 0x0000004c58002986 */ /* 0x000fe8000c101d10 */
[----:B------:R-:W2:Y:S01]  /*2d90*/  @P1 LDG.E.LTC128B.128 R72, desc[UR16][R86.64] ;  /* 0x0000001056481981 */ /* 0x000ea2000c1e1d20 */
[----:B------:R-:W-:-:S04]  /*2da0*/  IADD3 R92, P1, R92, UR6, RZ ;  /* 0x000000065c5c7c10 */ /* 0x000fc8000ff3e0ff */
[----:B------:R-:W-:-:S05]  /*2db0*/  IADD3.X R93, R93, UR7, RZ, P1, !PT ;  /* 0x000000075d5d7c10 */ /* 0x000fca0008ffe4ff */
[----:B------:R-:W3:Y:S01]  /*2dc0*/  @P0 LDG.E.LTC128B.128 R68, desc[UR16][R92.64] ;  /* 0x000000105c440981 */ /* 0x000ee2000c1e1d20 */
[----:B------:R-:W-:Y:S06]  /*2dd0*/  BAR.SYNC.DEFER_BLOCKING 0x0 ;  /* 0x0000000000007b1d */ /* 0x000fec0000010000 */
[----:B------:R-:W-:Y:S04]  /*2de0*/  STS [R66], R65 ;  /* 0x0000004142007388 */ /* 0x000fe80000000800 */
[----:B------:R-:W-:Y:S04]  /*2df0*/  STS [R66+0x10], R63 ;  /* 0x0000103f42007388 */ /* 0x000fe80000000800 */
[----:B------:R1:W-:Y:S04]  /*2e00*/  STS [R66+0x20], R61 ;  /* 0x0000203d42007388 */ /* 0x0003e80000000800 */
[----:B------:R-:W-:Y:S04]  /*2e10*/  STS [R66+0x30], R59 ;  /* 0x0000303b42007388 */ /* 0x000fe80000000800 */
[----:B------:R-:W-:Y:S04]  /*2e20*/  STS [R66+0x40], R57 ;  /* 0x0000403942007388 */ /* 0x000fe80000000800 */
[----:B------:R-:W-:Y:S04]  /*2e30*/  STS [R66+0x50], R55 ;  /* 0x0000503742007388 */ /* 0x000fe80000000800 */
[----:B------:R-:W-:Y:S04]  /*2e40*/  STS [R66+0x60], R53 ;  /* 0x0000603542007388 */ /* 0x000fe80000000800 */
[----:B------:R4:W-:Y:S01]  /*2e50*/  STS [R66+0x70], R51 ;  /* 0x0000703342007388 */ /* 0x0009e20000000800 */
[----:B------:R-:W-:Y:S06]  /*2e60*/  BAR.SYNC.DEFER_BLOCKING 0x0 ;  /* 0x0000000000007b1d */ /* 0x000fec0000010000 */
[----:B------:R-:W2:Y:S04]  /*2e70*/  LDS.128 R80, [R0+UR9] ;  /* 0x0000000900507984 */ /* 0x000ea80008000c00 */
[----:B------:R-:W3:Y:S01]  /*2e80*/  LDS.128 R76, [R0+UR9+0x240] ;  /* 0x00024009004c7984 */ /* 0x000ee20008000c00 */
[----:B------:R-:W-:-:S02]  /*2e90*/  ISETP.LT.AND P0, PT, R52, UR8, P5 ;  /* 0x0000000834007c0c */ /* 0x000fc4000af01270 */
[----:B------:R-:W-:Y:S02]  /*2ea0*/  IADD3 R60, P1, R90, UR4, RZ ;  /* 0x000000045a3c7c10 */ /* 0x000fe4000ff3e0ff */
[----:B------:R-:W-:Y:S01]  /*2eb0*/  ISETP.LT.AND P3, PT, R50, UR8, P5 ;  /* 0x0000000832007c0c */ /* 0x000fe2000af61270 */
[----:B------:R-:W-:Y:S01]  /*2ec0*/  VIADD R50, R67, 0x10 ;  /* 0x0000001043327836 */ /* 0x000fe20000000000 */
[----:B-1----:R-:W-:Y:S01]  /*2ed0*/  IADD3.X R61, R91, UR5, RZ, P1, !PT ;  /* 0x000000055b3d7c10 */ /* 0x002fe20008ffe4ff */
[----:B----4-:R-:W-:Y:S01]  /*2ee0*/  VIADD R51, R67, 0x12 ;  /* 0x0000001243337836 */ /* 0x010fe20000000000 */
[----:B------:R-:W-:Y:S02]  /*2ef0*/  IADD3 R62, P1, R88, UR4, RZ ;  /* 0x00000004583e7c10 */ /* 0x000fe4000ff3e0ff */
[----:B------:R-:W-:Y:S02]  /*2f00*/  ISETP.LT.AND P2, PT, R50, UR8, P6 ;  /* 0x0000000832007c0c */ /* 0x000fe4000b741270 */
[----:B------:R-:W-:-:S02]  /*2f10*/  IADD3.X R63, R89, UR5, RZ, P1, !PT ;  /* 0x00000005593f7c10 */ /* 0x000fc40008ffe4ff */
[----:B------:R-:W-:Y:S01]  /*2f20*/  ISETP.LT.AND P1, PT, R51, UR8, P6 ;  /* 0x0000000833007c0c */ /* 0x000fe2000b721270 */
[C---:B--2---:R-:W-:Y:S02]  /*2f30*/  HFMA2 R56, R84.reuse.H0_H0, R80, R72 ;  /* 0x0000005054387231 */ /* 0x044fe40000000848 */
[C---:B------:R-:W-:Y:S02]  /*2f40*/  HFMA2 R57, R84.reuse.H0_H0, R81, R73 ;  /* 0x0000005154397231 */ /* 0x040fe40000000849 */
[C---:B------:R-:W-:Y:S02]  /*2f50*/  HFMA2 R58, R84.reuse.H0_H0, R82, R74 ;  /* 0x00000052543a7231 */ /* 0x040fe4000000084a */
[----:B------:R-:W-:-:S05]  /*2f60*/  HFMA2 R59, R84.H0_H0, R83, R75 ;  /* 0x00000053543b7231 */ /* 0x000fca000000084b */
[----:B------:R-:W-:Y:S01]  /*2f70*/  @P0 STG.E.128 desc[UR16][R60.64], R56 ;  /* 0x000000383c000986 */ /* 0x000fe2000c101d10 */
[----:B------:R-:W-:Y:S01]  /*2f80*/  IADD3 R80, P0, R86, UR6, RZ ;  /* 0x0000000656507c10 */ /* 0x000fe2000ff1e0ff */
[----:B---3--:R-:W-:-:S03]  /*2f90*/  HFMA2 R76, R84.H0_H0, R76, R68 ;  /* 0x0000004c544c7231 */ /* 0x008fc60000000844 */
[----:B------:R-:W-:Y:S02]  /*2fa0*/  IADD3.X R81, R87, UR7, RZ, P0, !PT ;  /* 0x0000000757517c10 */ /* 0x000fe400087fe4ff */
[----:B------:R-:W-:Y:S01]  /*2fb0*/  IADD3 R64, P0, R92, UR6, RZ ;  /* 0x000000065c407c10 */ /* 0x000fe2000ff1e0ff */
[C---:B------:R-:W-:Y:S02]  /*2fc0*/  HFMA2 R77, R84.reuse.H0_H0, R77, R69 ;  /* 0x0000004d544d7231 */ /* 0x040fe40000000845 */
[C---:B------:R-:W-:Y:S02]  /*2fd0*/  HFMA2 R78, R84.reuse.H0_H0, R78, R70 ;  /* 0x0000004e544e7231 */ /* 0x040fe40000000846 */
[----:B------:R-:W-:Y:S01]  /*2fe0*/  HFMA2 R79, R84.H0_H0, R79, R71 ;  /* 0x0000004f544f7231 */ /* 0x000fe20000000847 */
[----:B------:R-:W-:-:S04]  /*2ff0*/  IADD3.X R65, R93, UR7, RZ, P0, !PT ;  /* 0x000000075d417c10 */ /* 0x000fc800087fe4ff */
[----:B------:R-:W-:Y:S04]  /*3000*/  @P3 STG.E.128 desc[UR16][R62.64], R76 ;  /* 0x0000004c3e003986 */ /* 0x000fe8000c101d10 */
[----:B------:R-:W2:Y:S04]  /*3010*/  @P2 LDG.E.LTC128B.128 R72, desc[UR16][R80.64] ;  /* 0x0000001050482981 */ /* 0x000ea8000c1e1d20 */
[----:B------:R1:W3:Y:S01]  /*3020*/  @P1 LDG.E.LTC128B.128 R68, desc[UR16][R64.64] ;  /* 0x0000001040441981 */ /* 0x0002e2000c1e1d20 */
[----:B------:R-:W-:Y:S06]  /*3030*/  BAR.SYNC.DEFER_BLOCKING 0x0 ;  /* 0x0000000000007b1d */ /* 0x000fec0000010000 */
[----:B------:R-:W-:Y:S04]  /*3040*/  STS [R66], R34 ;  /* 0x0000002242007388 */ /* 0x000fe80000000800 */
[----:B------:R4:W-:Y:S04]  /*3050*/  STS [R66+0x10], R36 ;  /* 0x0000102442007388 */ /* 0x0009e80000000800 */
[----:B------:R-:W-:Y:S04]  /*3060*/  STS [R66+0x20], R38 ;  /* 0x0000202642007388 */ /* 0x000fe80000000800 */
[----:B------:R-:W-:Y:S04]  /*3070*/  STS [R66+0x30], R40 ;  /* 0x0000302842007388 */ /* 0x000fe80000000800 */
[----:B------:R-:W-:Y:S04]  /*3080*/  STS [R66+0x40], R42 ;  /* 0x0000402a42007388 */ /* 0x000fe80000000800 */
[----:B------:R-:W-:Y:S04]  /*3090*/  STS [R66+0x50], R44 ;  /* 0x0000502c42007388 */ /* 0x000fe80000000800 */
[----:B------:R-:W-:Y:S04]  /*30a0*/  STS [R66+0x60], R46 ;  /* 0x0000602e42007388 */ /* 0x000fe80000000800 */
[----:B------:R-:W-:Y:S01]  /*30b0*/  STS [R66+0x70], R48 ;  /* 0x0000703042007388 */ /* 0x000fe20000000800 */
[----:B------:R-:W-:Y:S06]  /*30c0*/  BAR.SYNC.DEFER_BLOCKING 0x0 ;  /* 0x0000000000007b1d */ /* 0x000fec0000010000 */
[----:B------:R-:W2:Y:S04]  /*30d0*/  LDS.128 R56, [R0+UR9] ;  /* 0x0000000900387984 */ /* 0x000ea80008000c00 */
[----:B------:R-:W3:Y:S01]  /*30e0*/  LDS.128 R52, [R0+UR9+0x240] ;  /* 0x0002400900347984 */ /* 0x000ee20008000c00 */
[----:B----4-:R-:W-:Y:S01]  /*30f0*/  VIADD R36, R67, 0x18 ;  /* 0x0000001843247836 */ /* 0x010fe20000000000 */
[----:B------:R-:W-:-:S02]  /*3100*/  ISETP.LT.AND P4, PT, R50, UR8, P5 ;  /* 0x0000000832007c0c */ /* 0x000fc4000af81270 */
[----:B------:R-:W-:Y:S02]  /*3110*/  IADD3 R76, P0, R60, UR4, RZ ;  /* 0x000000043c4c7c10 */ /* 0x000fe4000ff1e0ff */
[----:B------:R-:W-:Y:S02]  /*3120*/  ISETP.LT.AND P3, PT, R51, UR8, P5 ;  /* 0x0000000833007c0c */ /* 0x000fe4000af61270 */
[----:B------:R-:W-:Y:S02]  /*3130*/  ISETP.LT.AND P2, PT, R36, UR8, P6 ;  /* 0x0000000824007c0c */ /* 0x000fe4000b741270 */
[----:B------:R-:W-:Y:S02]  /*3140*/  IADD3.X R77, R61, UR5, RZ, P0, !PT ;  /* 0x000000053d4d7c10 */ /* 0x000fe400087fe4ff */
[----:B------:R-:W-:Y:S02]  /*3150*/  IADD3 R60, P1, R62, UR4, RZ ;  /* 0x000000043e3c7c10 */ /* 0x000fe4000ff3e0ff */
[----:B------:R-:W-:Y:S01]  /*3160*/  IADD3 R50, P0, R80, UR6, RZ ;  /* 0x0000000650327c10 */ /* 0x000fe2000ff1e0ff */
[----:B------:R-:W-:Y:S01]  /*3170*/  VIADD R34, R67, 0x1a ;  /* 0x0000001a43227836 */ /* 0x000fe20000000000 */
[----:B------:R-:W-:-:S02]  /*3180*/  IADD3.X R61, R63, UR5, RZ, P1, !PT ;  /* 0x000000053f3d7c10 */ /* 0x000fc40008ffe4ff */
[----:B------:R-:W-:Y:S02]  /*3190*/  IADD3.X R51, R81, UR7, RZ, P0, !PT ;  /* 0x0000000751337c10 */ /* 0x000fe400087fe4ff */
[----:B------:R-:W-:Y:S02]  /*31a0*/  ISETP.LT.AND P0, PT, R34, UR8, P6 ;  /* 0x0000000822007c0c */ /* 0x000fe4000b701270 */
[----:B-1----:R-:W-:-:S04]  /*31b0*/  IADD3 R64, P1, R64, UR6, RZ ;  /* 0x0000000640407c10 */ /* 0x002fc8000ff3e0ff */
[----:B------:R-:W-:Y:S01]  /*31c0*/  IADD3.X R65, R65, UR7, RZ, P1, !PT ;  /* 0x0000000741417c10 */ /* 0x000fe20008ffe4ff */
[C---:B--2---:R-:W-:Y:S02]  /*31d0*/  HFMA2 R56, R84.reuse.H0_H0, R56, R72 ;  /* 0x0000003854387231 */ /* 0x044fe40000000848 */
[C---:B------:R-:W-:Y:S02]  /*31e0*/  HFMA2 R57, R84.reuse.H0_H0, R57, R73 ;  /* 0x0000003954397231 */ /* 0x040fe40000000849 */
[C---:B------:R-:W-:Y:S02]  /*31f0*/  HFMA2 R58, R84.reuse.H0_H0, R58, R74 ;  /* 0x0000003a543a7231 */ /* 0x040fe4000000084a */
[C---:B------:R-:W-:Y:S02]  /*3200*/  HFMA2 R59, R84.reuse.H0_H0, R59, R75 ;  /* 0x0000003b543b7231 */ /* 0x040fe4000000084b */
[C---:B---3--:R-:W-:Y:S02]  /*3210*/  HFMA2 R52, R84.reuse.H0_H0, R52, R68 ;  /* 0x0000003454347231 */ /* 0x048fe40000000844 */
[----:B------:R-:W-:-:S02]  /*3220*/  HFMA2 R53, R84.H0_H0, R53, R69 ;  /* 0x0000003554357231 */ /* 0x000fc40000000845 */
[C---:B------:R-:W-:Y:S02]  /*3230*/  HFMA2 R54, R84.reuse.H0_H0, R54, R70 ;  /* 0x0000003654367231 */ /* 0x040fe40000000846 */
[----:B------:R-:W-:Y:S01]  /*3240*/  HFMA2 R55, R84.H0_H0, R55, R71 ;  /* 0x0000003754377231 */ /* 0x000fe20000000847 */
[----:B------:R-:W-:Y:S04]  /*3250*/  @P4 STG.E.128 desc[UR16][R76.64], R56 ;  /* 0x000000384c004986 */ /* 0x000fe8000c101d10 */
[----:B------:R-:W-:Y:S04]  /*3260*/  @P3 STG.E.128 desc[UR16][R60.64], R52 ;  /* 0x000000343c003986 */ /* 0x000fe8000c101d10 */
[----:B------:R-:W2:Y:S04]  /*3270*/  @P2 LDG.E.LTC128B.128 R72, desc[UR16][R50.64] ;  /* 0x0000001032482981 */ /* 0x000ea8000c1e1d20 */
[----:B------:R-:W3:Y:S01]  /*3280*/  @P0 LDG.E.LTC128B.128 R68, desc[UR16][R64.64] ;  /* 0x0000001040440981 */ /* 0x000ee2000c1e1d20 */
[----:B------:R-:W-:Y:S06]  /*3290*/  BAR.SYNC.DEFER_BLOCKING 0x0 ;  /* 0x0000000000007b1d */ /* 0x000fec0000010000 */
[----:B------:R1:W-:Y:S04]  /*32a0*/  STS [R66], R35 ;  /* 0x0000002342007388 */ /* 0x0003e80000000800 */
[----:B------:R-:W-:Y:S04]  /*32b0*/  STS [R66+0x10], R37 ;  /* 0x0000102542007388 */ /* 0x000fe80000000800 */
[----:B------:R-:W-:Y:S04]  /*32c0*/  STS [R66+0x20], R39 ;  /* 0x0000202742007388 */ /* 0x000fe80000000800 */
[----:B------:R-:W-:Y:S04]  /*32d0*/  STS [R66+0x30], R41 ;  /* 0x0000302942007388 */ /* 0x000fe80000000800 */
[----:B------:R-:W-:Y:S04]  /*32e0*/  STS [R66+0x40], R43 ;  /* 0x0000402b42007388 */ /* 0x000fe80000000800 */
[----:B------:R4:W-:Y:S04]  /*32f0*/  STS [R66+0x50], R45 ;  /* 0x0000502d42007388 */ /* 0x0009e80000000800 */
[----:B------:R-:W-:Y:S04]  /*3300*/  STS [R66+0x60], R47 ;  /* 0x0000602f42007388 */ /* 0x000fe80000000800 */
[----:B------:R-:W-:Y:S01]  /*3310*/  STS [R66+0x70], R49 ;  /* 0x0000703142007388 */ /* 0x000fe20000000800 */
[----:B------:R-:W-:Y:S06]  /*3320*/  BAR.SYNC.DEFER_BLOCKING 0x0 ;  /* 0x0000000000007b1d */ /* 0x000fec0000010000 */
[----:B------:R-:W2:Y:S04]  /*3330*/  LDS.128 R56, [R0+UR9] ;  /* 0x0000000900387984 */ /* 0x000ea80008000c00 */
[----:B------:R-:W3:Y:S01]  /*3340*/  LDS.128 R52, [R0+UR9+0x240] ;  /* 0x0002400900347984 */ /* 0x000ee20008000c00 */
[----:B------:R-:W-:-:S02]  /*3350*/  ISETP.LT.AND P0, PT, R36, UR8, P5 ;  /* 0x0000000824007c0c */ /* 0x000fc4000af01270 */
[----:B------:R-:W-:Y:S02]  /*3360*/  IADD3 R62, P1, R76, UR4, RZ ;  /* 0x000000044c3e7c10 */ /* 0x000fe4000ff3e0ff */
[----:B------:R-:W-:Y:S01]  /*3370*/  ISETP.LT.AND P3, PT, R34, UR8, P5 ;  /* 0x0000000822007c0c */ /* 0x000fe2000af61270 */
[----:B------:R-:W-:Y:S01]  /*3380*/  VIADD R34, R67, 0x20 ;  /* 0x0000002043227836 */ /* 0x000fe20000000000 */
[----:B------:R-:W-:Y:S01]  /*3390*/  IADD3.X R63, R77, UR5, RZ, P1, !PT ;  /* 0x000000054d3f7c10 */ /* 0x000fe20008ffe4ff */
[----:B-1----:R-:W-:Y:S01]  /*33a0*/  VIADD R35, R67, 0x22 ;  /* 0x0000002243237836 */ /* 0x002fe20000000000 */
[----:B------:R-:W-:Y:S02]  /*33b0*/  IADD3 R44, P1, R60, UR4, RZ ;  /* 0x000000043c2c7c10 */ /* 0x000fe4000ff3e0ff */
[----:B------:R-:W-:Y:S02]  /*33c0*/  ISETP.LT.AND P2, PT, R34, UR8, P6 ;  /* 0x0000000822007c0c */ /* 0x000fe4000b741270 */
[----:B----4-:R-:W-:-:S02]  /*33d0*/  IADD3.X R45, R61, UR5, RZ, P1, !PT ;  /* 0x000000053d2d7c10 */ /* 0x010fc40008ffe4ff */
        /* <DEDUP_REMOVED lines=19> */
[----:B------:R-:W-:Y:S04]  /*3510*/  STS [R66+0x10], R30 ;  /* 0x0000101e42007388 */ /* 0x000fe80000000800 */
[----:B------:R-:W-:Y:S04]  /*3520*/  STS [R66+0x20], R28 ;  /* 0x0000201c42007388 */ /* 0x000fe80000000800 */
[----:B------:R4:W-:Y:S04]  /*3530*/  STS [R66+0x30], R26 ;  /* 0x0000301a42007388 */ /* 0x0009e80000000800 */
[----:B------:R-:W-:Y:S04]  /*3540*/  STS [R66+0x40], R24 ;  /* 0x0000401842007388 */ /* 0x000fe80000000800 */
[----:B------:R-:W-:Y:S04]  /*3550*/  STS [R66+0x50], R22 ;  /* 0x0000501642007388 */ /* 0x000fe80000000800 */
[----:B------:R-:W-:Y:S04]  /*3560*/  STS [R66+0x60], R20 ;  /* 0x0000601442007388 */ /* 0x000fe80000000800 */
[----:B------:R1:W-:Y:S01]  /*3570*/  STS [R66+0x70], R18 ;  /* 0x0000701242007388 */ /* 0x0003e20000000800 */
        /* <DEDUP_REMOVED lines=11> */
[----:B-1----:R-:W-:Y:S01]  /*3630*/  VIADD R18, R67, 0x2a ;  /* 0x0000002a43127836 */ /* 0x002fe20000000000 */
[----:B------:R-:W-:-:S02]  /*3640*/  IADD3.X R45, R45, UR5, RZ, P1, !PT ;  /* 0x000000052d2d7c10 */ /* 0x000fc40008ffe4ff */
[----:B------:R-:W-:Y:S02]  /*3650*/  IADD3.X R35, R49, UR7, RZ, P0, !PT ;  /* 0x0000000731237c10 */ /* 0x000fe400087fe4ff */
[----:B------:R-:W-:Y:S02]  /*3660*/  ISETP.LT.AND P0, PT, R18, UR8, P6 ;  /* 0x0000000812007c0c */ /* 0x000fe4000b701270 */
[----:B------:R-:W-:-:S04]  /*3670*/  IADD3 R46, P1, R46, UR6, RZ ;  /* 0x000000062e2e7c10 */ /* 0x000fc8000ff3e0ff */
        /* <DEDUP_REMOVED lines=39> */
[----:B------:R1:W-:Y:S01]  /*38f0*/  @P0 STG.E.128 desc[UR16][R30.64], R24 ;  /* 0x000000181e000986 */ /* 0x0003e2000c101d10 */
        /* <DEDUP_REMOVED lines=10> */
[----:B------:R3:W4:Y:S01]  /*39a0*/  @P1 LDG.E.LTC128B.128 R68, desc[UR16][R32.64] ;  /* 0x0000001020441981 */ /* 0x000722000c1e1d20 */
[----:B------:R-:W-:Y:S06]  /*39b0*/  BAR.SYNC.DEFER_BLOCKING 0x0 ;  /* 0x0000000000007b1d */ /* 0x000fec0000010000 */
[----:B------:R3:W-:Y:S04]  /*39c0*/  STS [R66], R2 ;  /* 0x0000000242007388 */ /* 0x0007e80000000800 */
        /* <DEDUP_REMOVED lines=9> */
[----:B------:R-:W4:Y:S01]  /*3a60*/  LDS.128 R20, [R0+UR9+0x240] ;  /* 0x0002400900147984 */ /* 0x000f220008000c00 */
[----:B-1----:R-:W-:Y:S01]  /*3a70*/  IADD3 R30, P2, R30, UR4, RZ ;  /* 0x000000041e1e7c10 */ /* 0x002fe2000ff5e0ff */
[----:B---3--:R-:W-:Y:S01]  /*3a80*/  VIADD R2, R67, 0x38 ;  /* 0x0000003843027836 */ /* 0x008fe20000000000 */
[----:B------:R-:W-:-:S02]  /*3a90*/  ISETP.LT.AND P4, PT, R18, UR8, P5 ;  /* 0x0000000812007c0c */ /* 0x000fc4000af81270 */
[----:B------:R-:W-:Y:S02]  /*3aa0*/  ISETP.LT.AND P3, PT, R19, UR8, P5 ;  /* 0x0000000813007c0c */ /* 0x000fe4000af61270 */
[----:B------:R-:W-:Y:S02]  /*3ab0*/  IADD3.X R31, R31, UR5, RZ, P2, !PT ;  /* 0x000000051f1f7c10 */ /* 0x000fe400097fe4ff */
[----:B------:R-:W-:Y:S01]  /*3ac0*/  ISETP.LT.AND P2, PT, R2, UR8, P6 ;  /* 0x0000000802007c0c */ /* 0x000fe2000b741270 */
[----:B------:R-:W-:Y:S01]  /*3ad0*/  VIADD R67, R67, 0x3a ;  /* 0x0000003a43437836 */ /* 0x000fe20000000000 */
[----:B------:R-:W-:Y:S02]  /*3ae0*/  IADD3 R18, P1, R28, UR4, RZ ;  /* 0x000000041c127c10 */ /* 0x000fe4000ff3e0ff */
[----:B------:R-:W-:Y:S02]  /*3af0*/  IADD3 R28, P0, R34, UR6, RZ ;  /* 0x00000006221c7c10 */ /* 0x000fe4000ff1e0ff */
        /* <DEDUP_REMOVED lines=9> */
[C---:B----4-:R-:W-:Y:S02]  /*3b90*/  HFMA2 R20, R84.reuse.H0_H0, R20, R68 ;  /* 0x0000001454147231 */ /* 0x050fe40000000844 */
        /* <DEDUP_REMOVED lines=19> */
[----:B------:R-:W-:-:S02]  /*3cd0*/  ISETP.LT.AND P1, PT, R2, UR8, P5 ;  /* 0x0000000802007c0c */ /* 0x000fc4000af21270 */
[----:B------:R-:W-:Y:S02]  /*3ce0*/  ISETP.LT.AND P5, PT, R67, UR8, P5 ;  /* 0x0000000843007c0c */ /* 0x000fe4000afa1270 */
[----:B------:R-:W-:-:S04]  /*3cf0*/  IADD3 R2, P0, R30, UR4, RZ ;  /* 0x000000041e027c10 */ /* 0x000fc8000ff1e0ff */
[----:B-1----:R-:W-:Y:S02]  /*3d00*/  IADD3.X R3, R31, UR5, RZ, P0, !PT ;  /* 0x000000051f037c10 */ /* 0x002fe400087fe4ff */
[----:B------:R-:W-:-:S04]  /*3d10*/  IADD3 R4, P0, R18, UR4, RZ ;  /* 0x0000000412047c10 */ /* 0x000fc8000ff1e0ff */
[----:B----4-:R-:W-:Y:S01]  /*3d20*/  IADD3.X R5, R19, UR5, RZ, P0, !PT ;  /* 0x0000000513057c10 */ /* 0x010fe200087fe4ff */
[C---:B--2---:R-:W-:Y:S02]  /*3d30*/  HFMA2 R20, R84.reuse.H0_H0, R20, R72 ;  /* 0x0000001454147231 */ /* 0x044fe40000000848 */
[C---:B------:R-:W-:Y:S02]  /*3d40*/  HFMA2 R21, R84.reuse.H0_H0, R21, R73 ;  /* 0x0000001554157231 */ /* 0x040fe40000000849 */
[C---:B------:R-:W-:Y:S02]  /*3d50*/  HFMA2 R22, R84.reuse.H0_H0, R22, R74 ;  /* 0x0000001654167231 */ /* 0x040fe4000000084a */
[C---:B------:R-:W-:Y:S02]  /*3d60*/  HFMA2 R23, R84.reuse.H0_H0, R23, R75 ;  /* 0x0000001754177231 */ /* 0x040fe4000000084b */
[----:B---3--:R-:W-:-:S03]  /*3d70*/  HFMA2 R24, R84.H0_H0, R24, R68 ;  /* 0x0000001854187231 */ /* 0x008fc60000000844 */
[----:B------:R1:W-:Y:S01]  /*3d80*/  @P1 STG.E.128 desc[UR16][R2.64], R20 ;  /* 0x0000001402001986 */ /* 0x0003e2000c101d10 */
[C---:B------:R-:W-:Y:S02]  /*3d90*/  HFMA2 R25, R84.reuse.H0_H0, R25, R69 ;  /* 0x0000001954197231 */ /* 0x040fe40000000845 */
[C---:B------:R-:W-:Y:S02]  /*3da0*/  HFMA2 R26, R84.reuse.H0_H0, R26, R70 ;  /* 0x0000001a541a7231 */ /* 0x040fe40000000846 */
[----:B------:R-:W-:Y:S01]  /*3db0*/  HFMA2 R27, R84.H0_H0, R27, R71 ;  /* 0x0000001b541b7231 */ /* 0x000fe20000000847 */
[----:B------:R-:W-:Y:S06]  /*3dc0*/  @!P5 EXIT ;  /* 0x000000000000d94d */ /* 0x000fec0003800000 */
[----:B------:R-:W-:Y:S01]  /*3dd0*/  STG.E.128 desc[UR16][R4.64], R24 ;  /* 0x0000001804007986 */ /* 0x000fe2000c101d10 */
[----:B------:R-:W-:Y:S05]  /*3de0*/  EXIT ;  /* 0x000000000000794d */ /* 0x000fea0003800000 */
.L_x_109:
        /* <DEDUP_REMOVED lines=9> */
.L_x_124:


//--------------------- .nv.shared._ZN7cutlass9reference6device6kernel13TensorForEachI25TensorEpilogueForEachFuncINS_8epilogue6thread14LeftSiLUAndMulINS_6half_tELi8ES8_S8_LNS_15FloatRoundStyleE2EEES8_NS_6layout8RowMajorEELi2ENSD_6ParamsEEEvNS_5CoordIXT0_EilEET1_ --------------------------
	.section	.nv.shared._ZN7cutlass9reference6device6kernel13TensorForEachI25TensorEpilogueForEachFuncINS_8epilogue6thread14LeftSiLUAndMulINS_6half_tELi8ES8_S8_LNS_15FloatRoundStyleE2EEES8_NS_6layout8RowMajorEELi2ENSD_6ParamsEEEvNS_5CoordIXT0_EilEET1_,"aw",@nobits
	.sectionflags	@""
	.align	16
	.zero		1024


//--------------------- .nv.shared.reserved.0     --------------------------
	.section	.nv.shared.reserved.0,"aw",@nobits
	.weak		__nv_reservedSMEM_offset_0_alias
	.size		__nv_reservedSMEM_offset_0_alias, 0, 0
	.other		__nv_reservedSMEM_offset_0_alias,@"STO_CUDA_RESERVED_SHARED STV_DEFAULT"
__nv_reservedSMEM_offset_0_alias:
	.zero		0


//--------------------- .nv.global                --------------------------
	.section	.nv.global,"aw",@nobits
.nv.global:
	.type		_ZN34_INTERNAL_27bd74d3_4_k_cu_371cd5504cute1_E,@object
	.size		_ZN34_INTERNAL_27bd74d3_4_k_cu_371cd5504cute1_E,(_ZN34_INTERNAL_27bd74d3_4_k_cu_371cd5504cuda3std3__45__cpo6cbeginE - _ZN34_INTERNAL_27bd74d3_4_k_cu_371cd5504cute1_E)
_ZN34_INTERNAL_27bd74d3_4_k_cu_371cd5504cute1_E:
	.zero		1
	.type		_ZN34_INTERNAL_27bd74d3_4_k_cu_371cd5504cuda3std3__45__cpo6cbeginE,@object
	.size		_ZN34_INTERNAL_27bd74d3_4_k_cu_371cd5504cuda3std3__45__cpo6cbeginE,(_ZN34_INTERNAL_27bd74d3_4_k_cu_371cd5504cuda3std3__48in_placeE - _ZN34_INTERNAL_27bd74d3_4_k_cu_371cd5504cuda3std3__45__cpo6cbeginE)
_ZN34_INTERNAL_27bd74d3_4_k_cu_371cd5504cuda3std3__45__cpo6cbeginE:
	.zero		1
	.type		_ZN34_INTERNAL_27bd74d3_4_k_cu_371cd5504cuda3std3__48in_placeE,@object
	.size		_ZN34_INTERNAL_27bd74d3_4_k_cu_371cd5504cuda3std3__48in_placeE,(_ZN34_INTERNAL_27bd74d3_4_k_cu_371cd5504cuda3std6ranges3__45__cpo9iter_moveE - _ZN34_INTERNAL_27bd74d3_4_k_cu_371cd5504cuda3std3__48in_placeE)
_ZN34_INTERNAL_27bd74d3_4_k_cu_371cd5504cuda3std3__48in_placeE:
	.zero		1
	.type		_ZN34_INTERNAL_27bd74d3_4_k_cu_371cd5504cuda3std6ranges3__45__cpo9iter_moveE,@object
	.size		_ZN34_INTERNAL_27bd74d3_4_k_cu_371cd5504cuda3std6ranges3__45__cpo9iter_moveE,(_ZN34_INTERNAL_27bd74d3_4_k_cu_371cd5504cuda3std3__45__cpo5beginE - _ZN34_INTERNAL_27bd74d3_4_k_cu_371cd5504cuda3std6ranges3__45__cpo9iter_moveE)
_ZN34_INTERNAL_27bd74d3_4_k_cu_371cd5504cuda3std6ranges3__45__cpo9iter_moveE:
	.zero		1
	.type		_ZN34_INTERNAL_27bd74d3_4_k_cu_371cd5504cuda3std3__45__cpo5beginE,@object
	.size		_ZN34_INTERNAL_27bd74d3_4_k_cu_371cd5504cuda3std3__45__cpo5beginE,(_ZN34_INTERNAL_27bd74d3_4_k_cu_371cd5504cuda3std3__436_GLOBAL__N__27bd74d3_4_k_cu_371cd5506ignoreE - _ZN34_INTERNAL_27bd74d3_4_k_cu_371cd5504cuda3std3__45__cpo5beginE)
_ZN34_INTERNAL_27bd74d3_4_k_cu_371cd5504cuda3std3__45__cpo5beginE:
	.zero		1
	.type		_ZN34_INTERNAL_27bd74d3_4_k_cu_371cd5504cuda3std3__436_GLOBAL__N__27bd74d3_4_k_cu_371cd5506ignoreE,@object
	.size		_ZN34_INTERNAL_27bd74d3_4_k_cu_371cd5504cuda3std3__436_GLOBAL__N__27bd74d3_4_k_cu_371cd5506ignoreE,(_ZN34_INTERNAL_27bd74d3_4_k_cu_371cd5504cute7productE - _ZN34_INTERNAL_27bd74d3_4_k_cu_371cd5504cuda3std3__436_GLOBAL__N__27bd74d3_4_k_cu_371cd5506ignoreE)
_ZN34_INTERNAL_27bd74d3_4_k_cu_371cd5504cuda3std3__436_GLOBAL__N__27bd74d3_4_k_cu_371cd5506ignoreE:
	.zero		1
	.type		_ZN34_INTERNAL_27bd74d3_4_k_cu_371cd5504cute7productE,@object
	.size		_ZN34_INTERNAL_27bd74d3_4_k_cu_371cd5504cute7productE,(_ZN34_INTERNAL_27bd74d3_4_k_cu_371cd5504cuda3std3__45__cpo3endE - _ZN34_INTERNAL_27bd74d3_4_k_cu_371cd5504cute7productE)
_ZN34_INTERNAL_27bd74d3_4_k_cu_371cd5504cute7productE:
	.zero		1
	.type		_ZN34_INTERNAL_27bd74d3_4_k_cu_371cd5504cuda3std3__45__cpo3endE,@object
	.size		_ZN34_INTERNAL_27bd74d3_4_k_cu_371cd5504cuda3std3__45__cpo3endE,(_ZN34_INTERNAL_27bd74d3_4_k_cu_371cd5504cuda3std3__419piecewise_constructE - _ZN34_INTERNAL_27bd74d3_4_k_cu_371cd5504cuda3std3__45__cpo3endE)
_ZN34_INTERNAL_27bd74d3_4_k_cu_371cd5504cuda3std3__45__cpo3endE:
	.zero		1
	.type		_ZN34_INTERNAL_27bd74d3_4_k_cu_371cd5504cuda3std3__419piecewise_constructE,@object
	.size		_ZN34_INTERNAL_27bd74d3_4_k_cu_371cd5504cuda3std3__419piecewise_constructE,(_ZN34_INTERNAL_27bd74d3_4_k_cu_371cd5504cuda3std3__45__cpo4cendE - _ZN34_INTERNAL_27bd74d3_4_k_cu_371cd5504cuda3std3__419piecewise_constructE)
_ZN34_INTERNAL_27bd74d3_4_k_cu_371cd5504cuda3std3__419piecewise_constructE:
	.zero		1
	.type		_ZN34_INTERNAL_27bd74d3_4_k_cu_371cd5504cuda3std3__45__cpo4cendE,@object
	.size		_ZN34_INTERNAL_27bd74d3_4_k_cu_371cd5504cuda3std3__45__cpo4cendE,(_ZN34_INTERNAL_27bd74d3_4_k_cu_371cd5504cuda3std6ranges3__45__cpo4swapE - _ZN34_INTERNAL_27bd74d3_4_k_cu_371cd5504cuda3std3__45__cpo4cendE)
_ZN34_INTERNAL_27bd74d3_4_k_cu_371cd5504cuda3std3__45__cpo4cendE:
	.zero		1
	.type		_ZN34_INTERNAL_27bd74d3_4_k_cu_371cd5504cuda3std6ranges3__45__cpo4swapE,@object
	.size		_ZN34_INTERNAL_27bd74d3_4_k_cu_371cd5504cuda3std6ranges3__45__cpo4swapE,(.L_7 - _ZN34_INTERNAL_27bd74d3_4_k_cu_371cd5504cuda3std6ranges3__45__cpo4swapE)
_ZN34_INTERNAL_27bd74d3_4_k_cu_371cd5504cuda3std6ranges3__45__cpo4swapE:
	.zero		1
.L_7:


//--------------------- .nv.shared._ZN7cutlass9reference6device6kernel13TensorForEachINS1_6detail14TensorReLuFuncINS_6half_tENS_6layout8RowMajorEEELi2ENS9_6ParamsEEEvNS_5CoordIXT0_EilEET1_ --------------------------
	.section	.nv.shared._ZN7cutlass9reference6device6kernel13TensorForEachINS1_6detail14TensorReLuFuncINS_6half_tENS_6layout8RowMajorEEELi2ENS9_6ParamsEEEvNS_5CoordIXT0_EilEET1_,"aw",@nobits
	.sectionflags	@""
	.align	16
	.zero		1024


//--------------------- .nv.shared._ZN7cutlass9reference6device6kernel4GemmINS_9TensorRefINS_6half_tENS_6layout8RowMajorEEENS4_IS5_NS6_11ColumnMajorEEES8_S5_S5_NS_11MatrixShapeILi4ELi4EEENS_12multiply_addIS5_S5_S5_EENS_16NumericConverterIS5_S5_LNS_15FloatRoundStyleE2EEEEEvNS_4gemm9GemmCoordET2_T_T0_SK_T1_SN_T3_ --------------------------
	.section	.nv.shared._ZN7cutlass9reference6device6kernel4GemmINS_9TensorRefINS_6half_tENS_6layout8RowMajorEEENS4_IS5_NS6_11ColumnMajorEEES8_S5_S5_NS_11MatrixShapeILi4ELi4EEENS_12multiply_addIS5_S5_S5_EENS_16NumericConverterIS5_S5_LNS_15FloatRoundStyleE2EEEEEvNS_4gemm9GemmCoordET2_T_T0_SK_T1_SN_T3_,"aw",@nobits
	.sectionflags	@""
	.align	16
	.zero		1024


//--------------------- .nv.shared._ZN7cutlass7Kernel2INS_4gemm6kernel20DefaultGemmUniversalINS_6half_tENS_6layout8RowMajorELNS_16ComplexTransformE0ELi1ES4_S6_LS7_0ELi1ES4_S6_S4_NS_4arch11OpClassSimtENS8_4Sm70ENS1_9GemmShapeILi128ELi128ELi8EEENSB_ILi32ELi64ELi8EEENSB_ILi1ELi1ELi1EEENS_8epilogue6thread17LinearCombinationIS4_Li1ES4_S4_LNSG_9ScaleType4KindE0ELNS_15FloatRoundStyleE2ES4_EENS1_11threadblock30GemmIdentityThreadblockSwizzleILi1EEELi2ENS8_13OpMultiplyAddELNS1_23SharedMemoryClearOptionE0ELb0ELb0ELb0ENS5_9NoPermuteESR_SR_vE10SelectBaseISO_vEEEEvNT_6ParamsE --------------------------
	.section	.nv.shared._ZN7cutlass7Kernel2INS_4gemm6kernel20DefaultGemmUniversalINS_6half_tENS_6layout8RowMajorELNS_16ComplexTransformE0ELi1ES4_S6_LS7_0ELi1ES4_S6_S4_NS_4arch11OpClassSimtENS8_4Sm70ENS1_9GemmShapeILi128ELi128ELi8EEENSB_ILi32ELi64ELi8EEENSB_ILi1ELi1ELi1EEENS_8epilogue6thread17LinearCombinationIS4_Li1ES4_S4_LNSG_9ScaleType4KindE0ELNS_15FloatRoundStyleE2ES4_EENS1_11threadblock30GemmIdentityThreadblockSwizzleILi1EEELi2ENS8_13OpMultiplyAddELNS1_23SharedMemoryClearOptionE0ELb0ELb0ELb0ENS5_9NoPermuteESR_SR_vE10SelectBaseISO_vEEEEvNT_6ParamsE,"aw",@nobits
	.sectionflags	@""
	.align	16
	.zero		1024


//--------------------- .nv.shared._ZN7cutlass6KernelINS_4gemm6kernel8DualGemmINS1_11threadblock17DualMmaMultistageINS1_9GemmShapeILi128ELi64ELi32EEENS_9transform11threadblock28PredicatedTileAccessIteratorINS_11MatrixShapeILi128ELi32EEENS_6half_tENS_6layout8RowMajorELi1ENS8_29PitchLinearWarpRakedThreadMapINS_16PitchLinearShapeILi32ELi128EEELi128ENSH_ILi4ELi8EEELi8EEENS_5ArrayISD_Li8ELb0EEELb0ENSE_9NoPermuteEEENS9_25RegularTileAccessIteratorISC_SD_NSE_37RowMajorTensorOpMultiplicandCrosswiseILi16ELi32EEELi0ESK_Li16EEELNS_4arch14CacheOperation4KindE1ENSA_INSB_ILi32ELi64EEESD_SF_Li0ENSG_INSH_ILi64ELi32EEELi128ENSH_ILi8ELi4EEELi8EEESM_Lb0ESN_EENSP_ISW_SD_NSE_37RowMajorTensorOpMultiplicandCongruousILi16ELi64EEELi0ESZ_Li16EEELSV_1ENSA_ISW_SD_NSE_11ColumnMajorELi0ENSG_INSH_ILi32ELi64EEELi128ESJ_Li8EEESM_Lb0ESN_EENSP_ISW_SD_NSE_40ColumnMajorTensorOpMultiplicandCrosswiseILi16ELi32EEELi1ES16_Li16EEESD_SF_NS4_9MmaPolicyINS1_4warp11MmaTensorOpINS6_ILi64ELi32ELi32EEESD_SR_SD_S12_SD_SF_NS1C_17MmaTensorOpPolicyINST_3MmaINS6_ILi16ELi8ELi16EEELi32ESD_SF_SD_S14_SD_SF_NST_13OpMultiplyAddEEENSB_ILi1ELi1EEEEELi1ELb0EbEENSB_ILi0ELi0EEES1N_Li1EEENS1B_INS1D_IS1E_SD_SR_SD_S19_SD_SF_S1L_Li1ELb0EbEES1N_S1N_Li1EEELi3ELNS1_23SharedMemoryClearOptionE0EbEENS_8epilogue11threadblock8EpilogueIS7_S1M_Li1ENS1U_22PredicatedTileIteratorINS1U_26OutputTileOptimalThreadMapINS1U_15OutputTileShapeILi64ELi8ELi2ELi1ELi1EEENS1Y_ILi1ELi8ELi1ELi1ELi8EEELi128ELi8ELi16EEESD_Lb0ESN_Lb0EEENS1T_4warp24FragmentIteratorTensorOpIS1E_S1H_SD_NSL_ISD_Li4ELb0EEESF_EENS23_20TileIteratorTensorOpIS1E_S1H_SD_SF_EENS1U_18SharedLoadIteratorINS21_18CompactedThreadMapESD_Li16EEENS1T_6thread17LinearCombinationISD_Li8ESD_SD_LNS2C_9ScaleType4KindE1ELNS_15FloatRoundStyleE2ESD_EENSB_ILi0ELi16EEELi1ELi1EEENS1V_IS7_S1P_Li1ES22_S26_S28_S2B_S2H_S2I_Li1ELi1EEENS2C_14LeftSiLUAndMulISD_Li8ESD_SD_LS2G_2EEENS4_30GemmIdentityThreadblockSwizzleILi1EEELb0ELb1ELb1EEEEEvNT_6ParamsE --------------------------
	.section	.nv.shared._ZN7cutlass6KernelINS_4gemm6kernel8DualGemmINS1_11threadblock17DualMmaMultistageINS1_9GemmShapeILi128ELi64ELi32EEENS_9transform11threadblock28PredicatedTileAccessIteratorINS_11MatrixShapeILi128ELi32EEENS_6half_tENS_6layout8RowMajorELi1ENS8_29PitchLinearWarpRakedThreadMapINS_16PitchLinearShapeILi32ELi128EEELi128ENSH_ILi4ELi8EEELi8EEENS_5ArrayISD_Li8ELb0EEELb0ENSE_9NoPermuteEEENS9_25RegularTileAccessIteratorISC_SD_NSE_37RowMajorTensorOpMultiplicandCrosswiseILi16ELi32EEELi0ESK_Li16EEELNS_4arch14CacheOperation4KindE1ENSA_INSB_ILi32ELi64EEESD_SF_Li0ENSG_INSH_ILi64ELi32EEELi128ENSH_ILi8ELi4EEELi8EEESM_Lb0ESN_EENSP_ISW_SD_NSE_37RowMajorTensorOpMultiplicandCongruousILi16ELi64EEELi0ESZ_Li16EEELSV_1ENSA_ISW_SD_NSE_11ColumnMajorELi0ENSG_INSH_ILi32ELi64EEELi128ESJ_Li8EEESM_Lb0ESN_EENSP_ISW_SD_NSE_40ColumnMajorTensorOpMultiplicandCrosswiseILi16ELi32EEELi1ES16_Li16EEESD_SF_NS4_9MmaPolicyINS1_4warp11MmaTensorOpINS6_ILi64ELi32ELi32EEESD_SR_SD_S12_SD_SF_NS1C_17MmaTensorOpPolicyINST_3MmaINS6_ILi16ELi8ELi16EEELi32ESD_SF_SD_S14_SD_SF_NST_13OpMultiplyAddEEENSB_ILi1ELi1EEEEELi1ELb0EbEENSB_ILi0ELi0EEES1N_Li1EEENS1B_INS1D_IS1E_SD_SR_SD_S19_SD_SF_S1L_Li1ELb0EbEES1N_S1N_Li1EEELi3ELNS1_23SharedMemoryClearOptionE0EbEENS_8epilogue11threadblock8EpilogueIS7_S1M_Li1ENS1U_22PredicatedTileIteratorINS1U_26OutputTileOptimalThreadMapINS1U_15OutputTileShapeILi64ELi8ELi2ELi1ELi1EEENS1Y_ILi1ELi8ELi1ELi1ELi8EEELi128ELi8ELi16EEESD_Lb0ESN_Lb0EEENS1T_4warp24FragmentIteratorTensorOpIS1E_S1H_SD_NSL_ISD_Li4ELb0EEESF_EENS23_20TileIteratorTensorOpIS1E_S1H_SD_SF_EENS1U_18SharedLoadIteratorINS21_18CompactedThreadMapESD_Li16EEENS1T_6thread17LinearCombinationISD_Li8ESD_SD_LNS2C_9ScaleType4KindE1ELNS_15FloatRoundStyleE2ESD_EENSB_ILi0ELi16EEELi1ELi1EEENS1V_IS7_S1P_Li1ES22_S26_S28_S2B_S2H_S2I_Li1ELi1EEENS2C_14LeftSiLUAndMulISD_Li8ESD_SD_LS2G_2EEENS4_30GemmIdentityThreadblockSwizzleILi1EEELb0ELb1ELb1EEEEEvNT_6ParamsE,"aw",@nobits
	.sectionflags	@""
	.align	16
	.zero		1024


//--------------------- .nv.shared._ZN7cutlass7Kernel2INS_4gemm6kernel20DefaultGemmUniversalINS_6half_tENS_6layout8RowMajorELNS_16ComplexTransformE0ELi1ES4_NS5_11ColumnMajorELS7_0ELi1ES4_S6_S4_NS_4arch11OpClassSimtENS9_4Sm70ENS1_9GemmShapeILi128ELi128ELi8EEENSC_ILi32ELi64ELi8EEENSC_ILi1ELi1ELi1EEENS_8epilogue6thread17LinearCombinationIS4_Li1ES4_S4_LNSH_9ScaleType4KindE0ELNS_15FloatRoundStyleE2ES4_EENS1_11threadblock30GemmIdentityThreadblockSwizzleILi1EEELi2ENS9_13OpMultiplyAddELNS1_23SharedMemoryClearOptionE0ELb0ELb0ELb0ENS5_9NoPermuteESS_SS_vE10SelectBaseISP_vEEEEvNT_6ParamsE --------------------------
	.section	.nv.shared._ZN7cutlass7Kernel2INS_4gemm6kernel20DefaultGemmUniversalINS_6half_tENS_6layout8RowMajorELNS_16ComplexTransformE0ELi1ES4_NS5_11ColumnMajorELS7_0ELi1ES4_S6_S4_NS_4arch11OpClassSimtENS9_4Sm70ENS1_9GemmShapeILi128ELi128ELi8EEENSC_ILi32ELi64ELi8EEENSC_ILi1ELi1ELi1EEENS_8epilogue6thread17LinearCombinationIS4_Li1ES4_S4_LNSH_9ScaleType4KindE0ELNS_15FloatRoundStyleE2ES4_EENS1_11threadblock30GemmIdentityThreadblockSwizzleILi1EEELi2ENS9_13OpMultiplyAddELNS1_23SharedMemoryClearOptionE0ELb0ELb0ELb0ENS5_9NoPermuteESS_SS_vE10SelectBaseISP_vEEEEvNT_6ParamsE,"aw",@nobits
	.sectionflags	@""
	.align	16
	.zero		1024


//--------------------- .nv.shared._ZN7cutlass6KernelINS_4gemm6kernel8DualGemmINS1_11threadblock17DualMmaMultistageINS1_9GemmShapeILi128ELi64ELi32EEENS_9transform11threadblock28PredicatedTileAccessIteratorINS_11MatrixShapeILi128ELi32EEENS_6half_tENS_6layout8RowMajorELi1ENS8_29PitchLinearWarpRakedThreadMapINS_16PitchLinearShapeILi32ELi128EEELi128ENSH_ILi4ELi8EEELi8EEENS_5ArrayISD_Li8ELb0EEELb0ENSE_9NoPermuteEEENS9_25RegularTileAccessIteratorISC_SD_NSE_37RowMajorTensorOpMultiplicandCrosswiseILi16ELi32EEELi0ESK_Li16EEELNS_4arch14CacheOperation4KindE1ENSA_INSB_ILi32ELi64EEESD_NSE_11ColumnMajorELi0ENSG_INSH_ILi32ELi64EEELi128ESJ_Li8EEESM_Lb0ESN_EENSP_ISW_SD_NSE_40ColumnMajorTensorOpMultiplicandCrosswiseILi16ELi32EEELi1ESZ_Li16EEELSV_1ES10_S13_SD_SF_NS4_9MmaPolicyINS1_4warp11MmaTensorOpINS6_ILi64ELi32ELi32EEESD_SR_SD_S12_SD_SF_NS15_17MmaTensorOpPolicyINST_3MmaINS6_ILi16ELi8ELi16EEELi32ESD_SF_SD_SX_SD_SF_NST_13OpMultiplyAddEEENSB_ILi1ELi1EEEEELi1ELb0EbEENSB_ILi0ELi0EEES1G_Li1EEES1H_Li3ELNS1_23SharedMemoryClearOptionE0EbEENS_8epilogue11threadblock8EpilogueIS7_S1F_Li1ENS1L_22PredicatedTileIteratorINS1L_26OutputTileOptimalThreadMapINS1L_15OutputTileShapeILi64ELi8ELi2ELi1ELi1EEENS1P_ILi1ELi8ELi1ELi1ELi8EEELi128ELi8ELi16EEESD_Lb0ESN_Lb0EEENS1K_4warp24FragmentIteratorTensorOpIS17_S1A_SD_NSL_ISD_Li4ELb0EEESF_EENS1U_20TileIteratorTensorOpIS17_S1A_SD_SF_EENS1L_18SharedLoadIteratorINS1S_18CompactedThreadMapESD_Li16EEENS1K_6thread17LinearCombinationISD_Li8ESD_SD_LNS23_9ScaleType4KindE1ELNS_15FloatRoundStyleE2ESD_EENSB_ILi0ELi16EEELi1ELi1EEES2A_NS23_14LeftSiLUAndMulISD_Li8ESD_SD_LS27_2EEENS4_30GemmIdentityThreadblockSwizzleILi1EEELb0ELb1ELb1EEEEEvNT_6ParamsE --------------------------
	.section	.nv.shared._ZN7cutlass6KernelINS_4gemm6kernel8DualGemmINS1_11threadblock17DualMmaMultistageINS1_9GemmShapeILi128ELi64ELi32EEENS_9transform11threadblock28PredicatedTileAccessIteratorINS_11MatrixShapeILi128ELi32EEENS_6half_tENS_6layout8RowMajorELi1ENS8_29PitchLinearWarpRakedThreadMapINS_16PitchLinearShapeILi32ELi128EEELi128ENSH_ILi4ELi8EEELi8EEENS_5ArrayISD_Li8ELb0EEELb0ENSE_9NoPermuteEEENS9_25RegularTileAccessIteratorISC_SD_NSE_37RowMajorTensorOpMultiplicandCrosswiseILi16ELi32EEELi0ESK_Li16EEELNS_4arch14CacheOperation4KindE1ENSA_INSB_ILi32ELi64EEESD_NSE_11ColumnMajorELi0ENSG_INSH_ILi32ELi64EEELi128ESJ_Li8EEESM_Lb0ESN_EENSP_ISW_SD_NSE_40ColumnMajorTensorOpMultiplicandCrosswiseILi16ELi32EEELi1ESZ_Li16EEELSV_1ES10_S13_SD_SF_NS4_9MmaPolicyINS1_4warp11MmaTensorOpINS6_ILi64ELi32ELi32EEESD_SR_SD_S12_SD_SF_NS15_17MmaTensorOpPolicyINST_3MmaINS6_ILi16ELi8ELi16EEELi32ESD_SF_SD_SX_SD_SF_NST_13OpMultiplyAddEEENSB_ILi1ELi1EEEEELi1ELb0EbEENSB_ILi0ELi0EEES1G_Li1EEES1H_Li3ELNS1_23SharedMemoryClearOptionE0EbEENS_8epilogue11threadblock8EpilogueIS7_S1F_Li1ENS1L_22PredicatedTileIteratorINS1L_26OutputTileOptimalThreadMapINS1L_15OutputTileShapeILi64ELi8ELi2ELi1ELi1EEENS1P_ILi1ELi8ELi1ELi1ELi8EEELi128ELi8ELi16EEESD_Lb0ESN_Lb0EEENS1K_4warp24FragmentIteratorTensorOpIS17_S1A_SD_NSL_ISD_Li4ELb0EEESF_EENS1U_20TileIteratorTensorOpIS17_S1A_SD_SF_EENS1L_18SharedLoadIteratorINS1S_18CompactedThreadMapESD_Li16EEENS1K_6thread17LinearCombinationISD_Li8ESD_SD_LNS23_9ScaleType4KindE1ELNS_15FloatRoundStyleE2ESD_EENSB_ILi0ELi16EEELi1ELi1EEES2A_NS23_14LeftSiLUAndMulISD_Li8ESD_SD_LS27_2EEENS4_30GemmIdentityThreadblockSwizzleILi1EEELb0ELb1ELb1EEEEEvNT_6ParamsE,"aw",@nobits
	.sectionflags	@""
	.align	16
	.zero		1024


//--------------------- .nv.shared._ZN7cutlass6KernelINS_4gemm6kernel4GemmINS1_11threadblock13MmaMultistageINS1_9GemmShapeILi128ELi128ELi32EEENS_9transform11threadblock28PredicatedTileAccessIteratorINS_11MatrixShapeILi128ELi32EEENS_6half_tENS_6layout8RowMajorELi1ENS8_29PitchLinearWarpRakedThreadMapINS_16PitchLinearShapeILi32ELi128EEELi128ENSH_ILi4ELi8EEELi8EEENS_5ArrayISD_Li8ELb0EEELb0ENSE_9NoPermuteEEENS9_25RegularTileAccessIteratorISC_SD_NSE_37RowMajorTensorOpMultiplicandCrosswiseILi16ELi32EEELi0ESK_Li16EEELNS_4arch14CacheOperation4KindE1ENSA_INSB_ILi32ELi128EEESD_NSE_11ColumnMajorELi0ESK_SM_Lb0ESN_EENSP_ISW_SD_NSE_40ColumnMajorTensorOpMultiplicandCrosswiseILi16ELi32EEELi1ESK_Li16EEELSV_1ESD_SF_NS4_9MmaPolicyINS1_4warp11MmaTensorOpINS6_ILi64ELi64ELi32EEESD_SR_SD_S10_SD_SF_NS13_17MmaTensorOpPolicyINST_3MmaINS6_ILi16ELi8ELi16EEELi32ESD_SF_SD_SX_SD_SF_NST_13OpMultiplyAddEEENSB_ILi1ELi1EEEEELi1ELb0EbEENSB_ILi0ELi0EEES1E_Li1EEELi3ELNS1_23SharedMemoryClearOptionE0EbEENS_8epilogue11threadblock8EpilogueIS7_S1D_Li1ENS1J_22PredicatedTileIteratorINS1J_26OutputTileOptimalThreadMapINS1J_15OutputTileShapeILi128ELi8ELi2ELi1ELi1EEENS1N_ILi1ELi8ELi1ELi1ELi8EEELi128ELi8ELi16EEESD_Lb0ESN_Lb0EEENS1I_4warp24FragmentIteratorTensorOpIS15_S18_SD_NSL_ISD_Li4ELb0EEESF_EENS1S_20TileIteratorTensorOpIS15_S18_SD_SF_EENS1J_18SharedLoadIteratorINS1Q_18CompactedThreadMapESD_Li16EEENS1I_6thread17LinearCombinationISD_Li8ESD_SD_LNS21_9ScaleType4KindE1ELNS_15FloatRoundStyleE2ESD_EENSB_ILi0ELi16EEELi1ELi1EEENS4_30GemmIdentityThreadblockSwizzleILi1EEELb0EEEEEvNT_6ParamsE --------------------------
	.section	.nv.shared._ZN7cutlass6KernelINS_4gemm6kernel4GemmINS1_11threadblock13MmaMultistageINS1_9GemmShapeILi128ELi128ELi32EEENS_9transform11threadblock28PredicatedTileAccessIteratorINS_11MatrixShapeILi128ELi32EEENS_6half_tENS_6layout8RowMajorELi1ENS8_29PitchLinearWarpRakedThreadMapINS_16PitchLinearShapeILi32ELi128EEELi128ENSH_ILi4ELi8EEELi8EEENS_5ArrayISD_Li8ELb0EEELb0ENSE_9NoPermuteEEENS9_25RegularTileAccessIteratorISC_SD_NSE_37RowMajorTensorOpMultiplicandCrosswiseILi16ELi32EEELi0ESK_Li16EEELNS_4arch14CacheOperation4KindE1ENSA_INSB_ILi32ELi128EEESD_NSE_11ColumnMajorELi0ESK_SM_Lb0ESN_EENSP_ISW_SD_NSE_40ColumnMajorTensorOpMultiplicandCrosswiseILi16ELi32EEELi1ESK_Li16EEELSV_1ESD_SF_NS4_9MmaPolicyINS1_4warp11MmaTensorOpINS6_ILi64ELi64ELi32EEESD_SR_SD_S10_SD_SF_NS13_17MmaTensorOpPolicyINST_3MmaINS6_ILi16ELi8ELi16EEELi32ESD_SF_SD_SX_SD_SF_NST_13OpMultiplyAddEEENSB_ILi1ELi1EEEEELi1ELb0EbEENSB_ILi0ELi0EEES1E_Li1EEELi3ELNS1_23SharedMemoryClearOptionE0EbEENS_8epilogue11threadblock8EpilogueIS7_S1D_Li1ENS1J_22PredicatedTileIteratorINS1J_26OutputTileOptimalThreadMapINS1J_15OutputTileShapeILi128ELi8ELi2ELi1ELi1EEENS1N_ILi1ELi8ELi1ELi1ELi8EEELi128ELi8ELi16EEESD_Lb0ESN_Lb0EEENS1I_4warp24FragmentIteratorTensorOpIS15_S18_SD_NSL_ISD_Li4ELb0EEESF_EENS1S_20TileIteratorTensorOpIS15_S18_SD_SF_EENS1J_18SharedLoadIteratorINS1Q_18CompactedThreadMapESD_Li16EEENS1I_6thread17LinearCombinationISD_Li8ESD_SD_LNS21_9ScaleType4KindE1ELNS_15FloatRoundStyleE2ESD_EENSB_ILi0ELi16EEELi1ELi1EEENS4_30GemmIdentityThreadblockSwizzleILi1EEELb0EEEEEvNT_6ParamsE,"aw",@nobits
	.sectionflags	@""
	.align	16
	.zero		1024


//--------------------- .nv.constant0._ZN7cutlass9reference6device6kernel13TensorForEachI25TensorEpilogueForEachFuncINS_8epilogue6thread14LeftSiLUAndMulINS_6half_tELi8ES8_S8_LNS_15FloatRoundStyleE2EEES8_NS_6layout8RowMajorEELi2ENSD_6ParamsEEEvNS_5CoordIXT0_EilEET1_ --------------------------
	.section	.nv.constant0._ZN7cutlass9reference6device6kernel13TensorForEachI25TensorEpilogueForEachFuncINS_8epilogue6thread14LeftSiLUAndMulINS_6half_tELi8ES8_S8_LNS_15FloatRoundStyleE2EEES8_NS_6layout8RowMajorEELi2ENSD_6ParamsEEEvNS_5CoordIXT0_EilEET1_,"a",@progbits
	.sectionflags	@""
	.align	4
.nv.constant0._ZN7cutlass9reference6device6kernel13TensorForEachI25TensorEpilogueForEachFuncINS_8epilogue6thread14LeftSiLUAndMulINS_6half_tELi8ES8_S8_LNS_15FloatRoundStyleE2EEES8_NS_6layout8RowMajorEELi2ENSD_6ParamsEEEvNS_5CoordIXT0_EilEET1_:
	.zero		616


//--------------------- .nv.constant0._ZN7cutlass9reference6device6kernel13TensorForEachINS1_6detail14TensorReLuFuncINS_6half_tENS_6layout8RowMajorEEELi2ENS9_6ParamsEEEvNS_5CoordIXT0_EilEET1_ --------------------------
	.section	.nv.constant0._ZN7cutlass9reference6device6kernel13TensorForEachINS1_6detail14TensorReLuFuncINS_6half_tENS_6layout8RowMajorEEELi2ENS9_6ParamsEEEvNS_5CoordIXT0_EilEET1_,"a",@progbits
	.sectionflags	@""
	.align	4
.nv.constant0._ZN7cutlass9reference6device6kernel13TensorForEachINS1_6detail14TensorReLuFuncINS_6half_tENS_6layout8RowMajorEEELi2ENS9_6ParamsEEEvNS_5CoordIXT0_EilEET1_:
	.zero		568


//--------------------- .nv.constant0._ZN7cutlass9reference6device6kernel4GemmINS_9TensorRefINS_6half_tENS_6layout8RowMajorEEENS4_IS5_NS6_11ColumnMajorEEES8_S5_S5_NS_11MatrixShapeILi4ELi4EEENS_12multiply_addIS5_S5_S5_EENS_16NumericConverterIS5_S5_LNS_15FloatRoundStyleE2EEEEEvNS_4gemm9GemmCoordET2_T_T0_SK_T1_SN_T3_ --------------------------
	.section	.nv.constant0._ZN7cutlass9reference6device6kernel4GemmINS_9TensorRefINS_6half_tENS_6layout8RowMajorEEENS4_IS5_NS6_11ColumnMajorEEES8_S5_S5_NS_11MatrixShapeILi4ELi4EEENS_12multiply_addIS5_S5_S5_EENS_16NumericConverterIS5_S5_LNS_15FloatRoundStyleE2EEEEEvNS_4gemm9GemmCoordET2_T_T0_SK_T1_SN_T3_,"a",@progbits
	.sectionflags	@""
	.align	4
.nv.constant0._ZN7cutlass9reference6device6kernel4GemmINS_9TensorRefINS_6half_tENS_6layout8RowMajorEEENS4_IS5_NS6_11ColumnMajorEEES8_S5_S5_NS_11MatrixShapeILi4ELi4EEENS_12multiply_addIS5_S5_S5_EENS_16NumericConverterIS5_S5_LNS_15FloatRoundStyleE2EEEEEvNS_4gemm9GemmCoordET2_T_T0_SK_T1_SN_T3_:
	.zero		618


//--------------------- .nv.constant0._ZN7cutlass7Kernel2INS_4gemm6kernel20DefaultGemmUniversalINS_6half_tENS_6layout8RowMajorELNS_16ComplexTransformE0ELi1ES4_S6_LS7_0ELi1ES4_S6_S4_NS_4arch11OpClassSimtENS8_4Sm70ENS1_9GemmShapeILi128ELi128ELi8EEENSB_ILi32ELi64ELi8EEENSB_ILi1ELi1ELi1EEENS_8epilogue6thread17LinearCombinationIS4_Li1ES4_S4_LNSG_9ScaleType4KindE0ELNS_15FloatRoundStyleE2ES4_EENS1_11threadblock30GemmIdentityThreadblockSwizzleILi1EEELi2ENS8_13OpMultiplyAddELNS1_23SharedMemoryClearOptionE0ELb0ELb0ELb0ENS5_9NoPermuteESR_SR_vE10SelectBaseISO_vEEEEvNT_6ParamsE --------------------------
	.section	.nv.constant0._ZN7cutlass7Kernel2INS_4gemm6kernel20DefaultGemmUniversalINS_6half_tENS_6layout8RowMajorELNS_16ComplexTransformE0ELi1ES4_S6_LS7_0ELi1ES4_S6_S4_NS_4arch11OpClassSimtENS8_4Sm70ENS1_9GemmShapeILi128ELi128ELi8EEENSB_ILi32ELi64ELi8EEENSB_ILi1ELi1ELi1EEENS_8epilogue6thread17LinearCombinationIS4_Li1ES4_S4_LNSG_9ScaleType4KindE0ELNS_15FloatRoundStyleE2ES4_EENS1_11threadblock30GemmIdentityThreadblockSwizzleILi1EEELi2ENS8_13OpMultiplyAddELNS1_23SharedMemoryClearOptionE0ELb0ELb0ELb0ENS5_9NoPermuteESR_SR_vE10SelectBaseISO_vEEEEvNT_6ParamsE,"a",@progbits
	.sectionflags	@""
	.align	4
.nv.constant0._ZN7cutlass7Kernel2INS_4gemm6kernel20DefaultGemmUniversalINS_6half_tENS_6layout8RowMajorELNS_16ComplexTransformE0ELi1ES4_S6_LS7_0ELi1ES4_S6_S4_NS_4arch11OpClassSimtENS8_4Sm70ENS1_9GemmShapeILi128ELi128ELi8EEENSB_ILi32ELi64ELi8EEENSB_ILi1ELi1ELi1EEENS_8epilogue6thread17LinearCombinationIS4_Li1ES4_S4_LNSG_9ScaleType4KindE0ELNS_15FloatRoundStyleE2ES4_EENS1_11threadblock30GemmIdentityThreadblockSwizzleILi1EEELi2ENS8_13OpMultiplyAddELNS1_23SharedMemoryClearOptionE0ELb0ELb0ELb0ENS5_9NoPermuteESR_SR_vE10SelectBaseISO_vEEEEvNT_6ParamsE:
	.zero		896


//--------------------- .nv.constant0._ZN7cutlass6KernelINS_4gemm6kernel8DualGemmINS1_11threadblock17DualMmaMultistageINS1_9GemmShapeILi128ELi64ELi32EEENS_9transform11threadblock28PredicatedTileAccessIteratorINS_11MatrixShapeILi128ELi32EEENS_6half_tENS_6layout8RowMajorELi1ENS8_29PitchLinearWarpRakedThreadMapINS_16PitchLinearShapeILi32ELi128EEELi128ENSH_ILi4ELi8EEELi8EEENS_5ArrayISD_Li8ELb0EEELb0ENSE_9NoPermuteEEENS9_25RegularTileAccessIteratorISC_SD_NSE_37RowMajorTensorOpMultiplicandCrosswiseILi16ELi32EEELi0ESK_Li16EEELNS_4arch14CacheOperation4KindE1ENSA_INSB_ILi32ELi64EEESD_SF_Li0ENSG_INSH_ILi64ELi32EEELi128ENSH_ILi8ELi4EEELi8EEESM_Lb0ESN_EENSP_ISW_SD_NSE_37RowMajorTensorOpMultiplicandCongruousILi16ELi64EEELi0ESZ_Li16EEELSV_1ENSA_ISW_SD_NSE_11ColumnMajorELi0ENSG_INSH_ILi32ELi64EEELi128ESJ_Li8EEESM_Lb0ESN_EENSP_ISW_SD_NSE_40ColumnMajorTensorOpMultiplicandCrosswiseILi16ELi32EEELi1ES16_Li16EEESD_SF_NS4_9MmaPolicyINS1_4warp11MmaTensorOpINS6_ILi64ELi32ELi32EEESD_SR_SD_S12_SD_SF_NS1C_17MmaTensorOpPolicyINST_3MmaINS6_ILi16ELi8ELi16EEELi32ESD_SF_SD_S14_SD_SF_NST_13OpMultiplyAddEEENSB_ILi1ELi1EEEEELi1ELb0EbEENSB_ILi0ELi0EEES1N_Li1EEENS1B_INS1D_IS1E_SD_SR_SD_S19_SD_SF_S1L_Li1ELb0EbEES1N_S1N_Li1EEELi3ELNS1_23SharedMemoryClearOptionE0EbEENS_8epilogue11threadblock8EpilogueIS7_S1M_Li1ENS1U_22PredicatedTileIteratorINS1U_26OutputTileOptimalThreadMapINS1U_15OutputTileShapeILi64ELi8ELi2ELi1ELi1EEENS1Y_ILi1ELi8ELi1ELi1ELi8EEELi128ELi8ELi16EEESD_Lb0ESN_Lb0EEENS1T_4warp24FragmentIteratorTensorOpIS1E_S1H_SD_NSL_ISD_Li4ELb0EEESF_EENS23_20TileIteratorTensorOpIS1E_S1H_SD_SF_EENS1U_18SharedLoadIteratorINS21_18CompactedThreadMapESD_Li16EEENS1T_6thread17LinearCombinationISD_Li8ESD_SD_LNS2C_9ScaleType4KindE1ELNS_15FloatRoundStyleE2ESD_EENSB_ILi0ELi16EEELi1ELi1EEENS1V_IS7_S1P_Li1ES22_S26_S28_S2B_S2H_S2I_Li1ELi1EEENS2C_14LeftSiLUAndMulISD_Li8ESD_SD_LS2G_2EEENS4_30GemmIdentityThreadblockSwizzleILi1EEELb0ELb1ELb1EEEEEvNT_6ParamsE --------------------------
	.section	.nv.constant0._ZN7cutlass6KernelINS_4gemm6kernel8DualGemmINS1_11threadblock17DualMmaMultistageINS1_9GemmShapeILi128ELi64ELi32EEENS_9transform11threadblock28PredicatedTileAccessIteratorINS_11MatrixShapeILi128ELi32EEENS_6half_tENS_6layout8RowMajorELi1ENS8_29PitchLinearWarpRakedThreadMapINS_16PitchLinearShapeILi32ELi128EEELi128ENSH_ILi4ELi8EEELi8EEENS_5ArrayISD_Li8ELb0EEELb0ENSE_9NoPermuteEEENS9_25RegularTileAccessIteratorISC_SD_NSE_37RowMajorTensorOpMultiplicandCrosswiseILi16ELi32EEELi0ESK_Li16EEELNS_4arch14CacheOperation4KindE1ENSA_INSB_ILi32ELi64EEESD_SF_Li0ENSG_INSH_ILi64ELi32EEELi128ENSH_ILi8ELi4EEELi8EEESM_Lb0ESN_EENSP_ISW_SD_NSE_37RowMajorTensorOpMultiplicandCongruousILi16ELi64EEELi0ESZ_Li16EEELSV_1ENSA_ISW_SD_NSE_11ColumnMajorELi0ENSG_INSH_ILi32ELi64EEELi128ESJ_Li8EEESM_Lb0ESN_EENSP_ISW_SD_NSE_40ColumnMajorTensorOpMultiplicandCrosswiseILi16ELi32EEELi1ES16_Li16EEESD_SF_NS4_9MmaPolicyINS1_4warp11MmaTensorOpINS6_ILi64ELi32ELi32EEESD_SR_SD_S12_SD_SF_NS1C_17MmaTensorOpPolicyINST_3MmaINS6_ILi16ELi8ELi16EEELi32ESD_SF_SD_S14_SD_SF_NST_13OpMultiplyAddEEENSB_ILi1ELi1EEEEELi1ELb0EbEENSB_ILi0ELi0EEES1N_Li1EEENS1B_INS1D_IS1E_SD_SR_SD_S19_SD_SF_S1L_Li1ELb0EbEES1N_S1N_Li1EEELi3ELNS1_23SharedMemoryClearOptionE0EbEENS_8epilogue11threadblock8EpilogueIS7_S1M_Li1ENS1U_22PredicatedTileIteratorINS1U_26OutputTileOptimalThreadMapINS1U_15OutputTileShapeILi64ELi8ELi2ELi1ELi1EEENS1Y_ILi1ELi8ELi1ELi1ELi8EEELi128ELi8ELi16EEESD_Lb0ESN_Lb0EEENS1T_4warp24FragmentIteratorTensorOpIS1E_S1H_SD_NSL_ISD_Li4ELb0EEESF_EENS23_20TileIteratorTensorOpIS1E_S1H_SD_SF_EENS1U_18SharedLoadIteratorINS21_18CompactedThreadMapESD_Li16EEENS1T_6thread17LinearCombinationISD_Li8ESD_SD_LNS2C_9ScaleType4KindE1ELNS_15FloatRoundStyleE2ESD_EENSB_ILi0ELi16EEELi1ELi1EEENS1V_IS7_S1P_Li1ES22_S26_S28_S2B_S2H_S2I_Li1ELi1EEENS2C_14LeftSiLUAndMulISD_Li8ESD_SD_LS2G_2EEENS4_30GemmIdentityThreadblockSwizzleILi1EEELb0ELb1ELb1EEEEEvNT_6ParamsE,"a",@progbits
	.sectionflags	@""
	.align	4
.nv.constant0._ZN7cutlass6KernelINS_4gemm6kernel8DualGemmINS1_11threadblock17DualMmaMultistageINS1_9GemmShapeILi128ELi64ELi32EEENS_9transform11threadblock28PredicatedTileAccessIteratorINS_11MatrixShapeILi128ELi32EEENS_6half_tENS_6layout8RowMajorELi1ENS8_29PitchLinearWarpRakedThreadMapINS_16PitchLinearShapeILi32ELi128EEELi128ENSH_ILi4ELi8EEELi8EEENS_5ArrayISD_Li8ELb0EEELb0ENSE_9NoPermuteEEENS9_25RegularTileAccessIteratorISC_SD_NSE_37RowMajorTensorOpMultiplicandCrosswiseILi16ELi32EEELi0ESK_Li16EEELNS_4arch14CacheOperation4KindE1ENSA_INSB_ILi32ELi64EEESD_SF_Li0ENSG_INSH_ILi64ELi32EEELi128ENSH_ILi8ELi4EEELi8EEESM_Lb0ESN_EENSP_ISW_SD_NSE_37RowMajorTensorOpMultiplicandCongruousILi16ELi64EEELi0ESZ_Li16EEELSV_1ENSA_ISW_SD_NSE_11ColumnMajorELi0ENSG_INSH_ILi32ELi64EEELi128ESJ_Li8EEESM_Lb0ESN_EENSP_ISW_SD_NSE_40ColumnMajorTensorOpMultiplicandCrosswiseILi16ELi32EEELi1ES16_Li16EEESD_SF_NS4_9MmaPolicyINS1_4warp11MmaTensorOpINS6_ILi64ELi32ELi32EEESD_SR_SD_S12_SD_SF_NS1C_17MmaTensorOpPolicyINST_3MmaINS6_ILi16ELi8ELi16EEELi32ESD_SF_SD_S14_SD_SF_NST_13OpMultiplyAddEEENSB_ILi1ELi1EEEEELi1ELb0EbEENSB_ILi0ELi0EEES1N_Li1EEENS1B_INS1D_IS1E_SD_SR_SD_S19_SD_SF_S1L_Li1ELb0EbEES1N_S1N_Li1EEELi3ELNS1_23SharedMemoryClearOptionE0EbEENS_8epilogue11threadblock8EpilogueIS7_S1M_Li1ENS1U_22PredicatedTileIteratorINS1U_26OutputTileOptimalThreadMapINS1U_15OutputTileShapeILi64ELi8ELi2ELi1ELi1EEENS1Y_ILi1ELi8ELi1ELi1ELi8EEELi128ELi8ELi16EEESD_Lb0ESN_Lb0EEENS1T_4warp24FragmentIteratorTensorOpIS1E_S1H_SD_NSL_ISD_Li4ELb0EEESF_EENS23_20TileIteratorTensorOpIS1E_S1H_SD_SF_EENS1U_18SharedLoadIteratorINS21_18CompactedThreadMapESD_Li16EEENS1T_6thread17LinearCombinationISD_Li8ESD_SD_LNS2C_9ScaleType4KindE1ELNS_15FloatRoundStyleE2ESD_EENSB_ILi0ELi16EEELi1ELi1EEENS1V_IS7_S1P_Li1ES22_S26_S28_S2B_S2H_S2I_Li1ELi1EEENS2C_14LeftSiLUAndMulISD_Li8ESD_SD_LS2G_2EEENS4_30GemmIdentityThreadblockSwizzleILi1EEELb0ELb1ELb1EEEEEvNT_6ParamsE:
	.zero		1248


//--------------------- .nv.constant0._ZN7cutlass7Kernel2INS_4gemm6kernel20DefaultGemmUniversalINS_6half_tENS_6layout8RowMajorELNS_16ComplexTransformE0ELi1ES4_NS5_11ColumnMajorELS7_0ELi1ES4_S6_S4_NS_4arch11OpClassSimtENS9_4Sm70ENS1_9GemmShapeILi128ELi128ELi8EEENSC_ILi32ELi64ELi8EEENSC_ILi1ELi1ELi1EEENS_8epilogue6thread17LinearCombinationIS4_Li1ES4_S4_LNSH_9ScaleType4KindE0ELNS_15FloatRoundStyleE2ES4_EENS1_11threadblock30GemmIdentityThreadblockSwizzleILi1EEELi2ENS9_13OpMultiplyAddELNS1_23SharedMemoryClearOptionE0ELb0ELb0ELb0ENS5_9NoPermuteESS_SS_vE10SelectBaseISP_vEEEEvNT_6ParamsE --------------------------
	.section	.nv.constant0._ZN7cutlass7Kernel2INS_4gemm6kernel20DefaultGemmUniversalINS_6half_tENS_6layout8RowMajorELNS_16ComplexTransformE0ELi1ES4_NS5_11ColumnMajorELS7_0ELi1ES4_S6_S4_NS_4arch11OpClassSimtENS9_4Sm70ENS1_9GemmShapeILi128ELi128ELi8EEENSC_ILi32ELi64ELi8EEENSC_ILi1ELi1ELi1EEENS_8epilogue6thread17LinearCombinationIS4_Li1ES4_S4_LNSH_9ScaleType4KindE0ELNS_15FloatRoundStyleE2ES4_EENS1_11threadblock30GemmIdentityThreadblockSwizzleILi1EEELi2ENS9_13OpMultiplyAddELNS1_23SharedMemoryClearOptionE0ELb0ELb0ELb0ENS5_9NoPermuteESS_SS_vE10SelectBaseISP_vEEEEvNT_6ParamsE,"a",@progbits
	.sectionflags	@""
	.align	4
.nv.constant0._ZN7cutlass7Kernel2INS_4gemm6kernel20DefaultGemmUniversalINS_6half_tENS_6layout8RowMajorELNS_16ComplexTransformE0ELi1ES4_NS5_11ColumnMajorELS7_0ELi1ES4_S6_S4_NS_4arch11OpClassSimtENS9_4Sm70ENS1_9GemmShapeILi128ELi128ELi8EEENSC_ILi32ELi64ELi8EEENSC_ILi1ELi1ELi1EEENS_8epilogue6thread17LinearCombinationIS4_Li1ES4_S4_LNSH_9ScaleType4KindE0ELNS_15FloatRoundStyleE2ES4_EENS1_11threadblock30GemmIdentityThreadblockSwizzleILi1EEELi2ENS9_13OpMultiplyAddELNS1_23SharedMemoryClearOptionE0ELb0ELb0ELb0ENS5_9NoPermuteESS_SS_vE10SelectBaseISP_vEEEEvNT_6ParamsE:
	.zero		896


//--------------------- .nv.constant0._ZN7cutlass6KernelINS_4gemm6kernel8DualGemmINS1_11threadblock17DualMmaMultistageINS1_9GemmShapeILi128ELi64ELi32EEENS_9transform11threadblock28PredicatedTileAccessIteratorINS_11MatrixShapeILi128ELi32EEENS_6half_tENS_6layout8RowMajorELi1ENS8_29PitchLinearWarpRakedThreadMapINS_16PitchLinearShapeILi32ELi128EEELi128ENSH_ILi4ELi8EEELi8EEENS_5ArrayISD_Li8ELb0EEELb0ENSE_9NoPermuteEEENS9_25RegularTileAccessIteratorISC_SD_NSE_37RowMajorTensorOpMultiplicandCrosswiseILi16ELi32EEELi0ESK_Li16EEELNS_4arch14CacheOperation4KindE1ENSA_INSB_ILi32ELi64EEESD_NSE_11ColumnMajorELi0ENSG_INSH_ILi32ELi64EEELi128ESJ_Li8EEESM_Lb0ESN_EENSP_ISW_SD_NSE_40ColumnMajorTensorOpMultiplicandCrosswiseILi16ELi32EEELi1ESZ_Li16EEELSV_1ES10_S13_SD_SF_NS4_9MmaPolicyINS1_4warp11MmaTensorOpINS6_ILi64ELi32ELi32EEESD_SR_SD_S12_SD_SF_NS15_17MmaTensorOpPolicyINST_3MmaINS6_ILi16ELi8ELi16EEELi32ESD_SF_SD_SX_SD_SF_NST_13OpMultiplyAddEEENSB_ILi1ELi1EEEEELi1ELb0EbEENSB_ILi0ELi0EEES1G_Li1EEES1H_Li3ELNS1_23SharedMemoryClearOptionE0EbEENS_8epilogue11threadblock8EpilogueIS7_S1F_Li1ENS1L_22PredicatedTileIteratorINS1L_26OutputTileOptimalThreadMapINS1L_15OutputTileShapeILi64ELi8ELi2ELi1ELi1EEENS1P_ILi1ELi8ELi1ELi1ELi8EEELi128ELi8ELi16EEESD_Lb0ESN_Lb0EEENS1K_4warp24FragmentIteratorTensorOpIS17_S1A_SD_NSL_ISD_Li4ELb0EEESF_EENS1U_20TileIteratorTensorOpIS17_S1A_SD_SF_EENS1L_18SharedLoadIteratorINS1S_18CompactedThreadMapESD_Li16EEENS1K_6thread17LinearCombinationISD_Li8ESD_SD_LNS23_9ScaleType4KindE1ELNS_15FloatRoundStyleE2ESD_EENSB_ILi0ELi16EEELi1ELi1EEES2A_NS23_14LeftSiLUAndMulISD_Li8ESD_SD_LS27_2EEENS4_30GemmIdentityThreadblockSwizzleILi1EEELb0ELb1ELb1EEEEEvNT_6ParamsE --------------------------
	.section	.nv.constant0._ZN7cutlass6KernelINS_4gemm6kernel8DualGemmINS1_11threadblock17DualMmaMultistageINS1_9GemmShapeILi128ELi64ELi32EEENS_9transform11threadblock28PredicatedTileAccessIteratorINS_11MatrixShapeILi128ELi32EEENS_6half_tENS_6layout8RowMajorELi1ENS8_29PitchLinearWarpRakedThreadMapINS_16PitchLinearShapeILi32ELi128EEELi128ENSH_ILi4ELi8EEELi8EEENS_5ArrayISD_Li8ELb0EEELb0ENSE_9NoPermuteEEENS9_25RegularTileAccessIteratorISC_SD_NSE_37RowMajorTensorOpMultiplicandCrosswiseILi16ELi32EEELi0ESK_Li16EEELNS_4arch14CacheOperation4KindE1ENSA_INSB_ILi32ELi64EEESD_NSE_11ColumnMajorELi0ENSG_INSH_ILi32ELi64EEELi128ESJ_Li8EEESM_Lb0ESN_EENSP_ISW_SD_NSE_40ColumnMajorTensorOpMultiplicandCrosswiseILi16ELi32EEELi1ESZ_Li16EEELSV_1ES10_S13_SD_SF_NS4_9MmaPolicyINS1_4warp11MmaTensorOpINS6_ILi64ELi32ELi32EEESD_SR_SD_S12_SD_SF_NS15_17MmaTensorOpPolicyINST_3MmaINS6_ILi16ELi8ELi16EEELi32ESD_SF_SD_SX_SD_SF_NST_13OpMultiplyAddEEENSB_ILi1ELi1EEEEELi1ELb0EbEENSB_ILi0ELi0EEES1G_Li1EEES1H_Li3ELNS1_23SharedMemoryClearOptionE0EbEENS_8epilogue11threadblock8EpilogueIS7_S1F_Li1ENS1L_22PredicatedTileIteratorINS1L_26OutputTileOptimalThreadMapINS1L_15OutputTileShapeILi64ELi8ELi2ELi1ELi1EEENS1P_ILi1ELi8ELi1ELi1ELi8EEELi128ELi8ELi16EEESD_Lb0ESN_Lb0EEENS1K_4warp24FragmentIteratorTensorOpIS17_S1A_SD_NSL_ISD_Li4ELb0EEESF_EENS1U_20TileIteratorTensorOpIS17_S1A_SD_SF_EENS1L_18SharedLoadIteratorINS1S_18CompactedThreadMapESD_Li16EEENS1K_6thread17LinearCombinationISD_Li8ESD_SD_LNS23_9ScaleType4KindE1ELNS_15FloatRoundStyleE2ESD_EENSB_ILi0ELi16EEELi1ELi1EEES2A_NS23_14LeftSiLUAndMulISD_Li8ESD_SD_LS27_2EEENS4_30GemmIdentityThreadblockSwizzleILi1EEELb0ELb1ELb1EEEEEvNT_6ParamsE,"a",@progbits
	.sectionflags	@""
	.align	4
.nv.constant0._ZN7cutlass6KernelINS_4gemm6kernel8DualGemmINS1_11threadblock17DualMmaMultistageINS1_9GemmShapeILi128ELi64ELi32EEENS_9transform11threadblock28PredicatedTileAccessIteratorINS_11MatrixShapeILi128ELi32EEENS_6half_tENS_6layout8RowMajorELi1ENS8_29PitchLinearWarpRakedThreadMapINS_16PitchLinearShapeILi32ELi128EEELi128ENSH_ILi4ELi8EEELi8EEENS_5ArrayISD_Li8ELb0EEELb0ENSE_9NoPermuteEEENS9_25RegularTileAccessIteratorISC_SD_NSE_37RowMajorTensorOpMultiplicandCrosswiseILi16ELi32EEELi0ESK_Li16EEELNS_4arch14CacheOperation4KindE1ENSA_INSB_ILi32ELi64EEESD_NSE_11ColumnMajorELi0ENSG_INSH_ILi32ELi64EEELi128ESJ_Li8EEESM_Lb0ESN_EENSP_ISW_SD_NSE_40ColumnMajorTensorOpMultiplicandCrosswiseILi16ELi32EEELi1ESZ_Li16EEELSV_1ES10_S13_SD_SF_NS4_9MmaPolicyINS1_4warp11MmaTensorOpINS6_ILi64ELi32ELi32EEESD_SR_SD_S12_SD_SF_NS15_17MmaTensorOpPolicyINST_3MmaINS6_ILi16ELi8ELi16EEELi32ESD_SF_SD_SX_SD_SF_NST_13OpMultiplyAddEEENSB_ILi1ELi1EEEEELi1ELb0EbEENSB_ILi0ELi0EEES1G_Li1EEES1H_Li3ELNS1_23SharedMemoryClearOptionE0EbEENS_8epilogue11threadblock8EpilogueIS7_S1F_Li1ENS1L_22PredicatedTileIteratorINS1L_26OutputTileOptimalThreadMapINS1L_15OutputTileShapeILi64ELi8ELi2ELi1ELi1EEENS1P_ILi1ELi8ELi1ELi1ELi8EEELi128ELi8ELi16EEESD_Lb0ESN_Lb0EEENS1K_4warp24FragmentIteratorTensorOpIS17_S1A_SD_NSL_ISD_Li4ELb0EEESF_EENS1U_20TileIteratorTensorOpIS17_S1A_SD_SF_EENS1L_18SharedLoadIteratorINS1S_18CompactedThreadMapESD_Li16EEENS1K_6thread17LinearCombinationISD_Li8ESD_SD_LNS23_9ScaleType4KindE1ELNS_15FloatRoundStyleE2ESD_EENSB_ILi0ELi16EEELi1ELi1EEES2A_NS23_14LeftSiLUAndMulISD_Li8ESD_SD_LS27_2EEENS4_30GemmIdentityThreadblockSwizzleILi1EEELb0ELb1ELb1EEEEEvNT_6ParamsE:
	.zero		1248


//--------------------- .nv.constant0._ZN7cutlass6KernelINS_4gemm6kernel4GemmINS1_11threadblock13MmaMultistageINS1_9GemmShapeILi128ELi128ELi32EEENS_9transform11threadblock28PredicatedTileAccessIteratorINS_11MatrixShapeILi128ELi32EEENS_6half_tENS_6layout8RowMajorELi1ENS8_29PitchLinearWarpRakedThreadMapINS_16PitchLinearShapeILi32ELi128EEELi128ENSH_ILi4ELi8EEELi8EEENS_5ArrayISD_Li8ELb0EEELb0ENSE_9NoPermuteEEENS9_25RegularTileAccessIteratorISC_SD_NSE_37RowMajorTensorOpMultiplicandCrosswiseILi16ELi32EEELi0ESK_Li16EEELNS_4arch14CacheOperation4KindE1ENSA_INSB_ILi32ELi128EEESD_NSE_11ColumnMajorELi0ESK_SM_Lb0ESN_EENSP_ISW_SD_NSE_40ColumnMajorTensorOpMultiplicandCrosswiseILi16ELi32EEELi1ESK_Li16EEELSV_1ESD_SF_NS4_9MmaPolicyINS1_4warp11MmaTensorOpINS6_ILi64ELi64ELi32EEESD_SR_SD_S10_SD_SF_NS13_17MmaTensorOpPolicyINST_3MmaINS6_ILi16ELi8ELi16EEELi32ESD_SF_SD_SX_SD_SF_NST_13OpMultiplyAddEEENSB_ILi1ELi1EEEEELi1ELb0EbEENSB_ILi0ELi0EEES1E_Li1EEELi3ELNS1_23SharedMemoryClearOptionE0EbEENS_8epilogue11threadblock8EpilogueIS7_S1D_Li1ENS1J_22PredicatedTileIteratorINS1J_26OutputTileOptimalThreadMapINS1J_15OutputTileShapeILi128ELi8ELi2ELi1ELi1EEENS1N_ILi1ELi8ELi1ELi1ELi8EEELi128ELi8ELi16EEESD_Lb0ESN_Lb0EEENS1I_4warp24FragmentIteratorTensorOpIS15_S18_SD_NSL_ISD_Li4ELb0EEESF_EENS1S_20TileIteratorTensorOpIS15_S18_SD_SF_EENS1J_18SharedLoadIteratorINS1Q_18CompactedThreadMapESD_Li16EEENS1I_6thread17LinearCombinationISD_Li8ESD_SD_LNS21_9ScaleType4KindE1ELNS_15FloatRoundStyleE2ESD_EENSB_ILi0ELi16EEELi1ELi1EEENS4_30GemmIdentityThreadblockSwizzleILi1EEELb0EEEEEvNT_6ParamsE --------------------------
	.section	.nv.constant0._ZN7cutlass6KernelINS_4gemm6kernel4GemmINS1_11threadblock13MmaMultistageINS1_9GemmShapeILi128ELi128ELi32EEENS_9transform11threadblock28PredicatedTileAccessIteratorINS_11MatrixShapeILi128ELi32EEENS_6half_tENS_6layout8RowMajorELi1ENS8_29PitchLinearWarpRakedThreadMapINS_16PitchLinearShapeILi32ELi128EEELi128ENSH_ILi4ELi8EEELi8EEENS_5ArrayISD_Li8ELb0EEELb0ENSE_9NoPermuteEEENS9_25RegularTileAccessIteratorISC_SD_NSE_37RowMajorTensorOpMultiplicandCrosswiseILi16ELi32EEELi0ESK_Li16EEELNS_4arch14CacheOperation4KindE1ENSA_INSB_ILi32ELi128EEESD_NSE_11ColumnMajorELi0ESK_SM_Lb0ESN_EENSP_ISW_SD_NSE_40ColumnMajorTensorOpMultiplicandCrosswiseILi16ELi32EEELi1ESK_Li16EEELSV_1ESD_SF_NS4_9MmaPolicyINS1_4warp11MmaTensorOpINS6_ILi64ELi64ELi32EEESD_SR_SD_S10_SD_SF_NS13_17MmaTensorOpPolicyINST_3MmaINS6_ILi16ELi8ELi16EEELi32ESD_SF_SD_SX_SD_SF_NST_13OpMultiplyAddEEENSB_ILi1ELi1EEEEELi1ELb0EbEENSB_ILi0ELi0EEES1E_Li1EEELi3ELNS1_23SharedMemoryClearOptionE0EbEENS_8epilogue11threadblock8EpilogueIS7_S1D_Li1ENS1J_22PredicatedTileIteratorINS1J_26OutputTileOptimalThreadMapINS1J_15OutputTileShapeILi128ELi8ELi2ELi1ELi1EEENS1N_ILi1ELi8ELi1ELi1ELi8EEELi128ELi8ELi16EEESD_Lb0ESN_Lb0EEENS1I_4warp24FragmentIteratorTensorOpIS15_S18_SD_NSL_ISD_Li4ELb0EEESF_EENS1S_20TileIteratorTensorOpIS15_S18_SD_SF_EENS1J_18SharedLoadIteratorINS1Q_18CompactedThreadMapESD_Li16EEENS1I_6thread17LinearCombinationISD_Li8ESD_SD_LNS21_9ScaleType4KindE1ELNS_15FloatRoundStyleE2ESD_EENSB_ILi0ELi16EEELi1ELi1EEENS4_30GemmIdentityThreadblockSwizzleILi1EEELb0EEEEEvNT_6ParamsE,"a",@progbits
	.sectionflags	@""
	.align	4
.nv.constant0._ZN7cutlass6KernelINS_4gemm6kernel4GemmINS1_11threadblock13MmaMultistageINS1_9GemmShapeILi128ELi128ELi32EEENS_9transform11threadblock28PredicatedTileAccessIteratorINS_11MatrixShapeILi128ELi32EEENS_6half_tENS_6layout8RowMajorELi1ENS8_29PitchLinearWarpRakedThreadMapINS_16PitchLinearShapeILi32ELi128EEELi128ENSH_ILi4ELi8EEELi8EEENS_5ArrayISD_Li8ELb0EEELb0ENSE_9NoPermuteEEENS9_25RegularTileAccessIteratorISC_SD_NSE_37RowMajorTensorOpMultiplicandCrosswiseILi16ELi32EEELi0ESK_Li16EEELNS_4arch14CacheOperation4KindE1ENSA_INSB_ILi32ELi128EEESD_NSE_11ColumnMajorELi0ESK_SM_Lb0ESN_EENSP_ISW_SD_NSE_40ColumnMajorTensorOpMultiplicandCrosswiseILi16ELi32EEELi1ESK_Li16EEELSV_1ESD_SF_NS4_9MmaPolicyINS1_4warp11MmaTensorOpINS6_ILi64ELi64ELi32EEESD_SR_SD_S10_SD_SF_NS13_17MmaTensorOpPolicyINST_3MmaINS6_ILi16ELi8ELi16EEELi32ESD_SF_SD_SX_SD_SF_NST_13OpMultiplyAddEEENSB_ILi1ELi1EEEEELi1ELb0EbEENSB_ILi0ELi0EEES1E_Li1EEELi3ELNS1_23SharedMemoryClearOptionE0EbEENS_8epilogue11threadblock8EpilogueIS7_S1D_Li1ENS1J_22PredicatedTileIteratorINS1J_26OutputTileOptimalThreadMapINS1J_15OutputTileShapeILi128ELi8ELi2ELi1ELi1EEENS1N_ILi1ELi8ELi1ELi1ELi8EEELi128ELi8ELi16EEESD_Lb0ESN_Lb0EEENS1I_4warp24FragmentIteratorTensorOpIS15_S18_SD_NSL_ISD_Li4ELb0EEESF_EENS1S_20TileIteratorTensorOpIS15_S18_SD_SF_EENS1J_18SharedLoadIteratorINS1Q_18CompactedThreadMapESD_Li16EEENS1I_6thread17LinearCombinationISD_Li8ESD_SD_LNS21_9ScaleType4KindE1ELNS_15FloatRoundStyleE2ESD_EENSB_ILi0ELi16EEELi1ELi1EEENS4_30GemmIdentityThreadblockSwizzleILi1EEELb0EEEEEvNT_6ParamsE:
	.zero		896


//--------------------- SYMBOLS --------------------------

	.type		.nv.reservedSmem.offset0,@object
	.size		.nv.reservedSmem.offset0,0x4
